//
// Generated by NVIDIA NVVM Compiler
//
// Compiler Build ID: CL-36424714
// Cuda compilation tools, release 13.0, V13.0.88
// Based on NVVM 20.0.0
//

.version 9.0
.target sm_100
.address_size 64

	// .globl	_Z9swap_rowsPdiii
.global .align 1 .b8 _ZN34_INTERNAL_7cb2ee3c_4_k_cu_afe127a84cuda3std3__45__cpo5beginE[1];
.global .align 1 .b8 _ZN34_INTERNAL_7cb2ee3c_4_k_cu_afe127a84cuda3std3__45__cpo3endE[1];
.global .align 1 .b8 _ZN34_INTERNAL_7cb2ee3c_4_k_cu_afe127a84cuda3std3__45__cpo6cbeginE[1];
.global .align 1 .b8 _ZN34_INTERNAL_7cb2ee3c_4_k_cu_afe127a84cuda3std3__45__cpo4cendE[1];
.global .align 1 .b8 _ZN34_INTERNAL_7cb2ee3c_4_k_cu_afe127a84cuda3std3__45__cpo6rbeginE[1];
.global .align 1 .b8 _ZN34_INTERNAL_7cb2ee3c_4_k_cu_afe127a84cuda3std3__45__cpo4rendE[1];
.global .align 1 .b8 _ZN34_INTERNAL_7cb2ee3c_4_k_cu_afe127a84cuda3std3__45__cpo7crbeginE[1];
.global .align 1 .b8 _ZN34_INTERNAL_7cb2ee3c_4_k_cu_afe127a84cuda3std3__45__cpo5crendE[1];
.global .align 1 .b8 _ZN34_INTERNAL_7cb2ee3c_4_k_cu_afe127a84cuda3std3__436_GLOBAL__N__7cb2ee3c_4_k_cu_afe127a86ignoreE[1];
.global .align 1 .b8 _ZN34_INTERNAL_7cb2ee3c_4_k_cu_afe127a84cuda3std3__419piecewise_constructE[1];
.global .align 1 .b8 _ZN34_INTERNAL_7cb2ee3c_4_k_cu_afe127a84cuda3std3__48in_placeE[1];
.global .align 1 .b8 _ZN34_INTERNAL_7cb2ee3c_4_k_cu_afe127a84cuda3std3__420unreachable_sentinelE[1];
.global .align 1 .b8 _ZN34_INTERNAL_7cb2ee3c_4_k_cu_afe127a84cuda3std3__47nulloptE[1];
.global .align 1 .b8 _ZN34_INTERNAL_7cb2ee3c_4_k_cu_afe127a84cuda3std3__48unexpectE[1];
.global .align 1 .b8 _ZN34_INTERNAL_7cb2ee3c_4_k_cu_afe127a84cuda3std6ranges3__45__cpo4swapE[1];
.global .align 1 .b8 _ZN34_INTERNAL_7cb2ee3c_4_k_cu_afe127a84cuda3std6ranges3__45__cpo9iter_moveE[1];
.global .align 1 .b8 _ZN34_INTERNAL_7cb2ee3c_4_k_cu_afe127a84cuda3std6ranges3__45__cpo5beginE[1];
.global .align 1 .b8 _ZN34_INTERNAL_7cb2ee3c_4_k_cu_afe127a84cuda3std6ranges3__45__cpo3endE[1];
.global .align 1 .b8 _ZN34_INTERNAL_7cb2ee3c_4_k_cu_afe127a84cuda3std6ranges3__45__cpo6cbeginE[1];
.global .align 1 .b8 _ZN34_INTERNAL_7cb2ee3c_4_k_cu_afe127a84cuda3std6ranges3__45__cpo4cendE[1];
.global .align 1 .b8 _ZN34_INTERNAL_7cb2ee3c_4_k_cu_afe127a84cuda3std6ranges3__45__cpo7advanceE[1];
.global .align 1 .b8 _ZN34_INTERNAL_7cb2ee3c_4_k_cu_afe127a84cuda3std6ranges3__45__cpo9iter_swapE[1];
.global .align 1 .b8 _ZN34_INTERNAL_7cb2ee3c_4_k_cu_afe127a84cuda3std6ranges3__45__cpo4nextE[1];
.global .align 1 .b8 _ZN34_INTERNAL_7cb2ee3c_4_k_cu_afe127a84cuda3std6ranges3__45__cpo4prevE[1];
.global .align 1 .b8 _ZN34_INTERNAL_7cb2ee3c_4_k_cu_afe127a84cuda3std6ranges3__45__cpo4dataE[1];
.global .align 1 .b8 _ZN34_INTERNAL_7cb2ee3c_4_k_cu_afe127a84cuda3std6ranges3__45__cpo5cdataE[1];
.global .align 1 .b8 _ZN34_INTERNAL_7cb2ee3c_4_k_cu_afe127a84cuda3std6ranges3__45__cpo4sizeE[1];
.global .align 1 .b8 _ZN34_INTERNAL_7cb2ee3c_4_k_cu_afe127a84cuda3std6ranges3__45__cpo5ssizeE[1];
.global .align 1 .b8 _ZN34_INTERNAL_7cb2ee3c_4_k_cu_afe127a84cuda3std6ranges3__45__cpo8distanceE[1];
.global .align 1 .b8 _ZN34_INTERNAL_7cb2ee3c_4_k_cu_afe127a86thrust24THRUST_300001_SM_1000_NS8cuda_cub3parE[1];
.global .align 1 .b8 _ZN34_INTERNAL_7cb2ee3c_4_k_cu_afe127a86thrust24THRUST_300001_SM_1000_NS8cuda_cub10par_nosyncE[1];
.global .align 1 .b8 _ZN34_INTERNAL_7cb2ee3c_4_k_cu_afe127a86thrust24THRUST_300001_SM_1000_NS6system6detail10sequential3seqE[1];
.global .align 1 .b8 _ZN34_INTERNAL_7cb2ee3c_4_k_cu_afe127a86thrust24THRUST_300001_SM_1000_NS6system3cpp3parE[1];
.global .align 1 .b8 _ZN34_INTERNAL_7cb2ee3c_4_k_cu_afe127a86thrust24THRUST_300001_SM_1000_NS12placeholders2_1E[1];
.global .align 1 .b8 _ZN34_INTERNAL_7cb2ee3c_4_k_cu_afe127a86thrust24THRUST_300001_SM_1000_NS12placeholders2_2E[1];
.global .align 1 .b8 _ZN34_INTERNAL_7cb2ee3c_4_k_cu_afe127a86thrust24THRUST_300001_SM_1000_NS12placeholders2_3E[1];
.global .align 1 .b8 _ZN34_INTERNAL_7cb2ee3c_4_k_cu_afe127a86thrust24THRUST_300001_SM_1000_NS12placeholders2_4E[1];
.global .align 1 .b8 _ZN34_INTERNAL_7cb2ee3c_4_k_cu_afe127a86thrust24THRUST_300001_SM_1000_NS12placeholders2_5E[1];
.global .align 1 .b8 _ZN34_INTERNAL_7cb2ee3c_4_k_cu_afe127a86thrust24THRUST_300001_SM_1000_NS12placeholders2_6E[1];
.global .align 1 .b8 _ZN34_INTERNAL_7cb2ee3c_4_k_cu_afe127a86thrust24THRUST_300001_SM_1000_NS12placeholders2_7E[1];
.global .align 1 .b8 _ZN34_INTERNAL_7cb2ee3c_4_k_cu_afe127a86thrust24THRUST_300001_SM_1000_NS12placeholders2_8E[1];
.global .align 1 .b8 _ZN34_INTERNAL_7cb2ee3c_4_k_cu_afe127a86thrust24THRUST_300001_SM_1000_NS12placeholders2_9E[1];
.global .align 1 .b8 _ZN34_INTERNAL_7cb2ee3c_4_k_cu_afe127a86thrust24THRUST_300001_SM_1000_NS12placeholders3_10E[1];
.global .align 1 .b8 _ZN34_INTERNAL_7cb2ee3c_4_k_cu_afe127a86thrust24THRUST_300001_SM_1000_NS3seqE[1];
.global .align 1 .b8 _ZN34_INTERNAL_7cb2ee3c_4_k_cu_afe127a86thrust24THRUST_300001_SM_1000_NS6deviceE[1];
.extern .shared .align 16 .b8 _ZN6thrust24THRUST_300001_SM_1000_NS8cuda_cub4core6detail5shmemE[];

.visible .entry _Z9swap_rowsPdiii(
	.param .u64 .ptr .align 1 _Z9swap_rowsPdiii_param_0,
	.param .u32 _Z9swap_rowsPdiii_param_1,
	.param .u32 _Z9swap_rowsPdiii_param_2,
	.param .u32 _Z9swap_rowsPdiii_param_3
)
{
	.reg .pred 	%p<7>;
	.reg .b32 	%r<58>;
	.reg .b64 	%rd<23>;
	.reg .b64 	%fd<11>;

	ld.param.u64 	%rd2, [_Z9swap_rowsPdiii_param_0];
	ld.param.u32 	%r22, [_Z9swap_rowsPdiii_param_1];
	ld.param.u32 	%r23, [_Z9swap_rowsPdiii_param_2];
	ld.param.u32 	%r24, [_Z9swap_rowsPdiii_param_3];
	cvta.to.global.u64 	%rd1, %rd2;
	mov.u32 	%r1, %ctaid.x;
	mov.u32 	%r2, %ntid.x;
	mov.u32 	%r3, %tid.x;
	mad.lo.s32 	%r57, %r1, %r2, %r3;
	mov.u32 	%r5, %nctaid.x;
	mul.lo.s32 	%r6, %r2, %r5;
	setp.gt.s32 	%p1, %r57, %r24;
	@%p1 bra 	$L__BB0_6;
	add.s32 	%r25, %r57, %r6;
	add.s32 	%r26, %r24, 1;
	max.s32 	%r27, %r25, %r26;
	setp.lt.s32 	%p2, %r25, %r26;
	selp.u32 	%r28, 1, 0, %p2;
	add.s32 	%r29, %r25, %r28;
	sub.s32 	%r30, %r27, %r29;
	max.u32 	%r31, %r6, 1;
	div.u32 	%r32, %r30, %r31;
	add.s32 	%r7, %r32, %r28;
	and.b32  	%r33, %r7, 3;
	setp.eq.s32 	%p3, %r33, 3;
	@%p3 bra 	$L__BB0_4;
	add.s32 	%r34, %r7, 1;
	and.b32  	%r35, %r34, 3;
	mul.lo.s32 	%r36, %r24, %r57;
	add.s32 	%r55, %r23, %r36;
	mul.lo.s32 	%r9, %r6, %r24;
	add.s32 	%r54, %r22, %r36;
	neg.s32 	%r53, %r35;
	mad.lo.s32 	%r37, %r5, %r35, %r1;
	mad.lo.s32 	%r57, %r2, %r37, %r3;
$L__BB0_3:
	.pragma "nounroll";
	mul.wide.s32 	%rd3, %r54, 8;
	add.s64 	%rd4, %rd1, %rd3;
	ld.global.f64 	%fd1, [%rd4];
	mul.wide.s32 	%rd5, %r55, 8;
	add.s64 	%rd6, %rd1, %rd5;
	ld.global.f64 	%fd2, [%rd6];
	st.global.f64 	[%rd4], %fd2;
	st.global.f64 	[%rd6], %fd1;
	add.s32 	%r55, %r55, %r9;
	add.s32 	%r54, %r54, %r9;
	add.s32 	%r53, %r53, 1;
	setp.ne.s32 	%p4, %r53, 0;
	@%p4 bra 	$L__BB0_3;
$L__BB0_4:
	setp.lt.u32 	%p5, %r7, 3;
	@%p5 bra 	$L__BB0_6;
$L__BB0_5:
	mul.lo.s32 	%r38, %r57, %r24;
	add.s32 	%r39, %r38, %r22;
	mul.wide.s32 	%rd7, %r39, 8;
	add.s64 	%rd8, %rd1, %rd7;
	ld.global.f64 	%fd3, [%rd8];
	add.s32 	%r40, %r38, %r23;
	mul.wide.s32 	%rd9, %r40, 8;
	add.s64 	%rd10, %rd1, %rd9;
	ld.global.f64 	%fd4, [%rd10];
	st.global.f64 	[%rd8], %fd4;
	st.global.f64 	[%rd10], %fd3;
	add.s32 	%r41, %r57, %r6;
	mul.lo.s32 	%r42, %r41, %r24;
	add.s32 	%r43, %r42, %r22;
	mul.wide.s32 	%rd11, %r43, 8;
	add.s64 	%rd12, %rd1, %rd11;
	ld.global.f64 	%fd5, [%rd12];
	add.s32 	%r44, %r42, %r23;
	mul.wide.s32 	%rd13, %r44, 8;
	add.s64 	%rd14, %rd1, %rd13;
	ld.global.f64 	%fd6, [%rd14];
	st.global.f64 	[%rd12], %fd6;
	st.global.f64 	[%rd14], %fd5;
	add.s32 	%r45, %r41, %r6;
	mul.lo.s32 	%r46, %r45, %r24;
	add.s32 	%r47, %r46, %r22;
	mul.wide.s32 	%rd15, %r47, 8;
	add.s64 	%rd16, %rd1, %rd15;
	ld.global.f64 	%fd7, [%rd16];
	add.s32 	%r48, %r46, %r23;
	mul.wide.s32 	%rd17, %r48, 8;
	add.s64 	%rd18, %rd1, %rd17;
	ld.global.f64 	%fd8, [%rd18];
	st.global.f64 	[%rd16], %fd8;
	st.global.f64 	[%rd18], %fd7;
	add.s32 	%r49, %r45, %r6;
	mul.lo.s32 	%r50, %r49, %r24;
	add.s32 	%r51, %r50, %r22;
	mul.wide.s32 	%rd19, %r51, 8;
	add.s64 	%rd20, %rd1, %rd19;
	ld.global.f64 	%fd9, [%rd20];
	add.s32 	%r52, %r50, %r23;
	mul.wide.s32 	%rd21, %r52, 8;
	add.s64 	%rd22, %rd1, %rd21;
	ld.global.f64 	%fd10, [%rd22];
	st.global.f64 	[%rd20], %fd10;
	st.global.f64 	[%rd22], %fd9;
	add.s32 	%r57, %r49, %r6;
	setp.le.s32 	%p6, %r57, %r24;
	@%p6 bra 	$L__BB0_5;
$L__BB0_6:
	ret;

}
	// .globl	_Z28subtract_row_from_rows_belowPdii
.visible .entry _Z28subtract_row_from_rows_belowPdii(
	.param .u64 .ptr .align 1 _Z28subtract_row_from_rows_belowPdii_param_0,
	.param .u32 _Z28subtract_row_from_rows_belowPdii_param_1,
	.param .u32 _Z28subtract_row_from_rows_belowPdii_param_2
)
{
	.reg .pred 	%p<10>;
	.reg .b32 	%r<74>;
	.reg .b64 	%rd<35>;
	.reg .b64 	%fd<32>;

	ld.param.u64 	%rd5, [_Z28subtract_row_from_rows_belowPdii_param_0];
	ld.param.u32 	%r20, [_Z28subtract_row_from_rows_belowPdii_param_1];
	ld.param.u32 	%r21, [_Z28subtract_row_from_rows_belowPdii_param_2];
	cvta.to.global.u64 	%rd1, %rd5;
	mov.u32 	%r1, %ntid.x;
	mov.u32 	%r22, %ctaid.x;
	mov.u32 	%r23, %tid.x;
	mov.u32 	%r2, %ntid.y;
	mov.u32 	%r24, %nctaid.y;
	mul.lo.s32 	%r3, %r2, %r24;
	mad.lo.s32 	%r25, %r1, %r22, %r23;
	add.s32 	%r26, %r25, %r20;
	add.s32 	%r71, %r26, 1;
	setp.ge.s32 	%p1, %r71, %r21;
	@%p1 bra 	$L__BB1_10;
	mov.u32 	%r27, %ctaid.y;
	mul.lo.s32 	%r28, %r2, %r27;
	mov.u32 	%r29, %tid.y;
	mul.lo.s32 	%r5, %r21, %r20;
	add.s32 	%r30, %r5, %r20;
	mul.wide.s32 	%rd6, %r30, 8;
	add.s64 	%rd2, %rd1, %rd6;
	add.s32 	%r31, %r29, %r20;
	add.s32 	%r32, %r31, %r28;
	add.s32 	%r6, %r32, 1;
	add.s32 	%r33, %r3, %r28;
	add.s32 	%r34, %r31, %r33;
	add.s32 	%r35, %r34, 1;
	add.s32 	%r36, %r21, 1;
	max.s32 	%r37, %r35, %r36;
	not.b32 	%r38, %r33;
	add.s32 	%r39, %r37, %r38;
	sub.s32 	%r40, %r39, %r31;
	setp.ne.s32 	%p2, %r40, 0;
	selp.u32 	%r41, 1, 0, %p2;
	selp.s32 	%r42, -1, 0, %p2;
	add.s32 	%r43, %r40, %r42;
	div.u32 	%r44, %r43, %r3;
	add.s32 	%r7, %r44, %r41;
	mad.lo.s32 	%r8, %r21, %r32, %r21;
	add.s32 	%r45, %r8, %r20;
	mul.wide.s32 	%rd7, %r45, 8;
	add.s64 	%rd3, %rd1, %rd7;
	add.s32 	%r9, %r6, %r3;
	mul.lo.s32 	%r10, %r9, %r21;
	add.s32 	%r11, %r9, %r3;
	mul.lo.s32 	%r12, %r11, %r21;
	add.s32 	%r46, %r12, %r20;
	mul.wide.s32 	%rd8, %r46, 8;
	add.s64 	%rd4, %rd1, %rd8;
	mov.u32 	%r47, %nctaid.x;
	mul.lo.s32 	%r13, %r1, %r47;
$L__BB1_2:
	setp.gt.s32 	%p3, %r6, %r21;
	add.s32 	%r48, %r71, %r5;
	mul.wide.s32 	%rd9, %r48, 8;
	add.s64 	%rd10, %rd1, %rd9;
	ld.global.f64 	%fd2, [%rd10];
	ld.global.f64 	%fd3, [%rd2];
	div.rn.f64 	%fd1, %fd2, %fd3;
	@%p3 bra 	$L__BB1_9;
	and.b32  	%r49, %r7, 3;
	setp.eq.s32 	%p4, %r49, 3;
	mov.u32 	%r72, %r6;
	@%p4 bra 	$L__BB1_7;
	setp.eq.s32 	%p5, %r49, 0;
	ld.global.f64 	%fd4, [%rd3];
	mul.f64 	%fd5, %fd1, %fd4;
	add.s32 	%r51, %r8, %r71;
	mul.wide.s32 	%rd11, %r51, 8;
	add.s64 	%rd12, %rd1, %rd11;
	ld.global.f64 	%fd6, [%rd12];
	sub.f64 	%fd7, %fd6, %fd5;
	st.global.f64 	[%rd12], %fd7;
	mov.u32 	%r72, %r9;
	@%p5 bra 	$L__BB1_7;
	setp.eq.s32 	%p6, %r49, 1;
	add.s32 	%r53, %r10, %r20;
	mul.wide.s32 	%rd13, %r53, 8;
	add.s64 	%rd14, %rd1, %rd13;
	ld.global.f64 	%fd8, [%rd14];
	mul.f64 	%fd9, %fd1, %fd8;
	add.s32 	%r54, %r10, %r71;
	mul.wide.s32 	%rd15, %r54, 8;
	add.s64 	%rd16, %rd1, %rd15;
	ld.global.f64 	%fd10, [%rd16];
	sub.f64 	%fd11, %fd10, %fd9;
	st.global.f64 	[%rd16], %fd11;
	mov.u32 	%r72, %r11;
	@%p6 bra 	$L__BB1_7;
	add.s32 	%r72, %r11, %r3;
	ld.global.f64 	%fd12, [%rd4];
	mul.f64 	%fd13, %fd1, %fd12;
	add.s32 	%r55, %r12, %r71;
	mul.wide.s32 	%rd17, %r55, 8;
	add.s64 	%rd18, %rd1, %rd17;
	ld.global.f64 	%fd14, [%rd18];
	sub.f64 	%fd15, %fd14, %fd13;
	st.global.f64 	[%rd18], %fd15;
$L__BB1_7:
	setp.lt.u32 	%p7, %r7, 3;
	@%p7 bra 	$L__BB1_9;
$L__BB1_8:
	mul.lo.s32 	%r56, %r72, %r21;
	add.s32 	%r57, %r56, %r20;
	mul.wide.s32 	%rd19, %r57, 8;
	add.s64 	%rd20, %rd1, %rd19;
	ld.global.f64 	%fd16, [%rd20];
	mul.f64 	%fd17, %fd1, %fd16;
	add.s32 	%r58, %r56, %r71;
	mul.wide.s32 	%rd21, %r58, 8;
	add.s64 	%rd22, %rd1, %rd21;
	ld.global.f64 	%fd18, [%rd22];
	sub.f64 	%fd19, %fd18, %fd17;
	st.global.f64 	[%rd22], %fd19;
	add.s32 	%r59, %r72, %r3;
	mul.lo.s32 	%r60, %r59, %r21;
	add.s32 	%r61, %r60, %r20;
	mul.wide.s32 	%rd23, %r61, 8;
	add.s64 	%rd24, %rd1, %rd23;
	ld.global.f64 	%fd20, [%rd24];
	mul.f64 	%fd21, %fd1, %fd20;
	add.s32 	%r62, %r60, %r71;
	mul.wide.s32 	%rd25, %r62, 8;
	add.s64 	%rd26, %rd1, %rd25;
	ld.global.f64 	%fd22, [%rd26];
	sub.f64 	%fd23, %fd22, %fd21;
	st.global.f64 	[%rd26], %fd23;
	add.s32 	%r63, %r59, %r3;
	mul.lo.s32 	%r64, %r63, %r21;
	add.s32 	%r65, %r64, %r20;
	mul.wide.s32 	%rd27, %r65, 8;
	add.s64 	%rd28, %rd1, %rd27;
	ld.global.f64 	%fd24, [%rd28];
	mul.f64 	%fd25, %fd1, %fd24;
	add.s32 	%r66, %r64, %r71;
	mul.wide.s32 	%rd29, %r66, 8;
	add.s64 	%rd30, %rd1, %rd29;
	ld.global.f64 	%fd26, [%rd30];
	sub.f64 	%fd27, %fd26, %fd25;
	st.global.f64 	[%rd30], %fd27;
	add.s32 	%r67, %r63, %r3;
	mul.lo.s32 	%r68, %r67, %r21;
	add.s32 	%r69, %r68, %r20;
	mul.wide.s32 	%rd31, %r69, 8;
	add.s64 	%rd32, %rd1, %rd31;
	ld.global.f64 	%fd28, [%rd32];
	mul.f64 	%fd29, %fd1, %fd28;
	add.s32 	%r70, %r68, %r71;
	mul.wide.s32 	%rd33, %r70, 8;
	add.s64 	%rd34, %rd1, %rd33;
	ld.global.f64 	%fd30, [%rd34];
	sub.f64 	%fd31, %fd30, %fd29;
	st.global.f64 	[%rd34], %fd31;
	add.s32 	%r72, %r67, %r3;
	setp.le.s32 	%p8, %r72, %r21;
	@%p8 bra 	$L__BB1_8;
$L__BB1_9:
	add.s32 	%r71, %r71, %r13;
	setp.lt.s32 	%p9, %r71, %r21;
	@%p9 bra 	$L__BB1_2;
$L__BB1_10:
	ret;

}
	// .globl	_ZN6thrust24THRUST_300001_SM_1000_NS8cuda_cub4core6detail13_kernel_agentINS1_8__reduce11ReduceAgentINS0_12zip_iteratorIN4cuda3std3__45tupleIJNS0_10device_ptrIdEENS0_17counting_iteratorIlNS0_11use_defaultESF_SF_EEEEEEEPNSB_IJdlEEESJ_iNS1_9__extrema9arg_max_fIdl10comparatorEEEEJSI_SK_iSO_EEEvDpT0_
.visible .entry _ZN6thrust24THRUST_300001_SM_1000_NS8cuda_cub4core6detail13_kernel_agentINS1_8__reduce11ReduceAgentINS0_12zip_iteratorIN4cuda3std3__45tupleIJNS0_10device_ptrIdEENS0_17counting_iteratorIlNS0_11use_defaultESF_SF_EEEEEEEPNSB_IJdlEEESJ_iNS1_9__extrema9arg_max_fIdl10comparatorEEEEJSI_SK_iSO_EEEvDpT0_(
	.param .align 8 .b8 _ZN6thrust24THRUST_300001_SM_1000_NS8cuda_cub4core6detail13_kernel_agentINS1_8__reduce11ReduceAgentINS0_12zip_iteratorIN4cuda3std3__45tupleIJNS0_10device_ptrIdEENS0_17counting_iteratorIlNS0_11use_defaultESF_SF_EEEEEEEPNSB_IJdlEEESJ_iNS1_9__extrema9arg_max_fIdl10comparatorEEEEJSI_SK_iSO_EEEvDpT0__param_0[16],
	.param .u64 .ptr .align 1 _ZN6thrust24THRUST_300001_SM_1000_NS8cuda_cub4core6detail13_kernel_agentINS1_8__reduce11ReduceAgentINS0_12zip_iteratorIN4cuda3std3__45tupleIJNS0_10device_ptrIdEENS0_17counting_iteratorIlNS0_11use_defaultESF_SF_EEEEEEEPNSB_IJdlEEESJ_iNS1_9__extrema9arg_max_fIdl10comparatorEEEEJSI_SK_iSO_EEEvDpT0__param_1,
	.param .u32 _ZN6thrust24THRUST_300001_SM_1000_NS8cuda_cub4core6detail13_kernel_agentINS1_8__reduce11ReduceAgentINS0_12zip_iteratorIN4cuda3std3__45tupleIJNS0_10device_ptrIdEENS0_17counting_iteratorIlNS0_11use_defaultESF_SF_EEEEEEEPNSB_IJdlEEESJ_iNS1_9__extrema9arg_max_fIdl10comparatorEEEEJSI_SK_iSO_EEEvDpT0__param_2,
	.param .align 1 .b8 _ZN6thrust24THRUST_300001_SM_1000_NS8cuda_cub4core6detail13_kernel_agentINS1_8__reduce11ReduceAgentINS0_12zip_iteratorIN4cuda3std3__45tupleIJNS0_10device_ptrIdEENS0_17counting_iteratorIlNS0_11use_defaultESF_SF_EEEEEEEPNSB_IJdlEEESJ_iNS1_9__extrema9arg_max_fIdl10comparatorEEEEJSI_SK_iSO_EEEvDpT0__param_3[1]
)
.maxntid 256
{
	.reg .pred 	%p<213>;
	.reg .b32 	%r<400>;
	.reg .b64 	%rd<368>;
	.reg .b64 	%fd<352>;

	ld.param.u64 	%rd198, [_ZN6thrust24THRUST_300001_SM_1000_NS8cuda_cub4core6detail13_kernel_agentINS1_8__reduce11ReduceAgentINS0_12zip_iteratorIN4cuda3std3__45tupleIJNS0_10device_ptrIdEENS0_17counting_iteratorIlNS0_11use_defaultESF_SF_EEEEEEEPNSB_IJdlEEESJ_iNS1_9__extrema9arg_max_fIdl10comparatorEEEEJSI_SK_iSO_EEEvDpT0__param_0+8];
	ld.param.u64 	%rd197, [_ZN6thrust24THRUST_300001_SM_1000_NS8cuda_cub4core6detail13_kernel_agentINS1_8__reduce11ReduceAgentINS0_12zip_iteratorIN4cuda3std3__45tupleIJNS0_10device_ptrIdEENS0_17counting_iteratorIlNS0_11use_defaultESF_SF_EEEEEEEPNSB_IJdlEEESJ_iNS1_9__extrema9arg_max_fIdl10comparatorEEEEJSI_SK_iSO_EEEvDpT0__param_0];
	ld.param.u32 	%r36, [_ZN6thrust24THRUST_300001_SM_1000_NS8cuda_cub4core6detail13_kernel_agentINS1_8__reduce11ReduceAgentINS0_12zip_iteratorIN4cuda3std3__45tupleIJNS0_10device_ptrIdEENS0_17counting_iteratorIlNS0_11use_defaultESF_SF_EEEEEEEPNSB_IJdlEEESJ_iNS1_9__extrema9arg_max_fIdl10comparatorEEEEJSI_SK_iSO_EEEvDpT0__param_2];
	setp.eq.s32 	%p1, %r36, 0;
	@%p1 bra 	$L__BB2_206;
	cvta.to.global.u64 	%rd1, %rd197;
	setp.gt.s32 	%p2, %r36, 1279;
	@%p2 bra 	$L__BB2_122;
	mov.u32 	%r1, %tid.x;
	setp.ge.s32 	%p96, %r1, %r36;
	mov.f64 	%fd298, 0d0000000000000000;
	mov.b64 	%rd309, 0;
	mov.u32 	%r391, %r1;
	@%p96 bra 	$L__BB2_4;
	cvt.u64.u32 	%rd265, %r1;
	mul.wide.u32 	%rd266, %r1, 8;
	add.s64 	%rd267, %rd1, %rd266;
	add.s64 	%rd309, %rd198, %rd265;
	ld.global.f64 	%fd298, [%rd267];
	add.s32 	%r391, %r1, 256;
$L__BB2_4:
	setp.ge.s32 	%p97, %r391, %r36;
	@%p97 bra 	$L__BB2_26;
	not.b32 	%r160, %r391;
	add.s32 	%r4, %r36, %r160;
	and.b32  	%r161, %r4, 768;
	setp.eq.s32 	%p98, %r161, 768;
	@%p98 bra 	$L__BB2_11;
	cvt.u64.u32 	%rd269, %r391;
	add.s64 	%rd300, %rd198, %rd269;
	mul.wide.u32 	%rd270, %r391, 8;
	add.s64 	%rd299, %rd1, %rd270;
	shr.u32 	%r162, %r4, 8;
	add.s32 	%r163, %r162, 1;
	and.b32  	%r164, %r163, 3;
	neg.s32 	%r389, %r164;
$L__BB2_7:
	.pragma "nounroll";
	mov.u64 	%rd9, %rd309;
	mov.f64 	%fd3, %fd298;
	ld.global.f64 	%fd4, [%rd299];
	abs.f64 	%fd5, %fd3;
	abs.f64 	%fd6, %fd4;
	setp.lt.f64 	%p99, %fd5, %fd6;
	mov.u64 	%rd309, %rd300;
	mov.f64 	%fd298, %fd4;
	@%p99 bra 	$L__BB2_10;
	setp.lt.f64 	%p100, %fd6, %fd5;
	mov.u64 	%rd309, %rd9;
	mov.f64 	%fd298, %fd3;
	@%p100 bra 	$L__BB2_10;
	setp.lt.s64 	%p101, %rd9, %rd300;
	min.s64 	%rd309, %rd9, %rd300;
	selp.f64 	%fd298, %fd3, %fd4, %p101;
$L__BB2_10:
	add.s32 	%r391, %r391, 256;
	add.s64 	%rd300, %rd300, 256;
	add.s64 	%rd299, %rd299, 2048;
	add.s32 	%r389, %r389, 1;
	setp.ne.s32 	%p102, %r389, 0;
	@%p102 bra 	$L__BB2_7;
$L__BB2_11:
	setp.lt.u32 	%p103, %r4, 768;
	@%p103 bra 	$L__BB2_26;
	add.s32 	%r392, %r391, 512;
$L__BB2_13:
	mov.u32 	%r12, %r392;
	add.s32 	%r165, %r12, -512;
	cvt.s64.s32 	%rd271, %r165;
	mul.wide.s32 	%rd272, %r165, 8;
	add.s64 	%rd17, %rd1, %rd272;
	add.s64 	%rd18, %rd198, %rd271;
	ld.global.f64 	%fd12, [%rd17];
	abs.f64 	%fd13, %fd298;
	abs.f64 	%fd14, %fd12;
	setp.lt.f64 	%p104, %fd13, %fd14;
	mov.u64 	%rd306, %rd18;
	mov.f64 	%fd295, %fd12;
	@%p104 bra 	$L__BB2_16;
	setp.lt.f64 	%p105, %fd14, %fd13;
	mov.u64 	%rd306, %rd309;
	mov.f64 	%fd295, %fd298;
	@%p105 bra 	$L__BB2_16;
	setp.lt.s64 	%p106, %rd309, %rd18;
	min.s64 	%rd306, %rd309, %rd18;
	selp.f64 	%fd295, %fd298, %fd12, %p106;
$L__BB2_16:
	add.s32 	%r166, %r12, -256;
	cvt.s64.s32 	%rd273, %r166;
	add.s64 	%rd21, %rd198, %rd273;
	ld.global.f64 	%fd17, [%rd17+2048];
	abs.f64 	%fd18, %fd295;
	abs.f64 	%fd19, %fd17;
	setp.lt.f64 	%p107, %fd18, %fd19;
	mov.u64 	%rd307, %rd21;
	mov.f64 	%fd296, %fd17;
	@%p107 bra 	$L__BB2_19;
	setp.lt.f64 	%p108, %fd19, %fd18;
	mov.u64 	%rd307, %rd306;
	mov.f64 	%fd296, %fd295;
	@%p108 bra 	$L__BB2_19;
	setp.lt.s64 	%p109, %rd306, %rd21;
	min.s64 	%rd307, %rd306, %rd21;
	selp.f64 	%fd296, %fd295, %fd17, %p109;
$L__BB2_19:
	cvt.s64.s32 	%rd274, %r12;
	add.s64 	%rd24, %rd198, %rd274;
	ld.global.f64 	%fd22, [%rd17+4096];
	abs.f64 	%fd23, %fd296;
	abs.f64 	%fd24, %fd22;
	setp.lt.f64 	%p110, %fd23, %fd24;
	mov.u64 	%rd308, %rd24;
	mov.f64 	%fd297, %fd22;
	@%p110 bra 	$L__BB2_22;
	setp.lt.f64 	%p111, %fd24, %fd23;
	mov.u64 	%rd308, %rd307;
	mov.f64 	%fd297, %fd296;
	@%p111 bra 	$L__BB2_22;
	setp.lt.s64 	%p112, %rd307, %rd24;
	min.s64 	%rd308, %rd307, %rd24;
	selp.f64 	%fd297, %fd296, %fd22, %p112;
$L__BB2_22:
	add.s32 	%r167, %r12, 256;
	cvt.s64.s32 	%rd275, %r167;
	add.s64 	%rd27, %rd198, %rd275;
	ld.global.f64 	%fd27, [%rd17+6144];
	abs.f64 	%fd28, %fd297;
	abs.f64 	%fd29, %fd27;
	setp.lt.f64 	%p113, %fd28, %fd29;
	mov.u64 	%rd309, %rd27;
	mov.f64 	%fd298, %fd27;
	@%p113 bra 	$L__BB2_25;
	setp.lt.f64 	%p114, %fd29, %fd28;
	mov.u64 	%rd309, %rd308;
	mov.f64 	%fd298, %fd297;
	@%p114 bra 	$L__BB2_25;
	setp.lt.s64 	%p115, %rd308, %rd27;
	min.s64 	%rd309, %rd308, %rd27;
	selp.f64 	%fd298, %fd297, %fd27, %p115;
$L__BB2_25:
	add.s32 	%r392, %r12, 1024;
	add.s32 	%r168, %r12, 512;
	setp.lt.s32 	%p116, %r168, %r36;
	@%p116 bra 	$L__BB2_13;
$L__BB2_26:
	setp.lt.s32 	%p117, %r36, 256;
	@%p117 bra 	$L__BB2_71;
	// begin inline asm
	mov.u32 %r282, %laneid;
	// end inline asm
	mov.b64 	%rd286, %fd298;
	mov.b64 	{%r284, %r289}, %rd286;
	mov.b32 	%r300, 1;
	mov.b32 	%r301, 31;
	mov.b32 	%r302, -1;
	// begin inline asm
	shfl.sync.down.b32 %r283, %r284, %r300, %r301, %r302;
	// end inline asm
	// begin inline asm
	shfl.sync.down.b32 %r288, %r289, %r300, %r301, %r302;
	// end inline asm
	mov.b64 	%rd287, {%r283, %r288};
	mov.b64 	%fd33, %rd287;
	mov.b64 	{%r294, %r299}, %rd309;
	// begin inline asm
	shfl.sync.down.b32 %r293, %r294, %r300, %r301, %r302;
	// end inline asm
	// begin inline asm
	shfl.sync.down.b32 %r298, %r299, %r300, %r301, %r302;
	// end inline asm
	mov.b64 	%rd31, {%r293, %r298};
	setp.gt.s32 	%p169, %r282, 30;
	mov.u64 	%rd311, %rd309;
	mov.f64 	%fd300, %fd298;
	@%p169 bra 	$L__BB2_31;
	abs.f64 	%fd34, %fd298;
	abs.f64 	%fd35, %fd33;
	setp.lt.f64 	%p170, %fd34, %fd35;
	mov.u64 	%rd311, %rd31;
	mov.f64 	%fd300, %fd33;
	@%p170 bra 	$L__BB2_31;
	setp.lt.f64 	%p171, %fd35, %fd34;
	mov.u64 	%rd311, %rd309;
	mov.f64 	%fd300, %fd298;
	@%p171 bra 	$L__BB2_31;
	setp.lt.s64 	%p172, %rd309, %rd31;
	min.s64 	%rd311, %rd309, %rd31;
	selp.f64 	%fd300, %fd298, %fd33, %p172;
$L__BB2_31:
	mov.b64 	%rd288, %fd300;
	mov.b64 	{%r304, %r309}, %rd288;
	mov.b32 	%r320, 2;
	mov.b32 	%r321, 31;
	mov.b32 	%r322, -1;
	// begin inline asm
	shfl.sync.down.b32 %r303, %r304, %r320, %r321, %r322;
	// end inline asm
	// begin inline asm
	shfl.sync.down.b32 %r308, %r309, %r320, %r321, %r322;
	// end inline asm
	mov.b64 	%rd289, {%r303, %r308};
	mov.b64 	%fd38, %rd289;
	mov.b64 	{%r314, %r319}, %rd311;
	// begin inline asm
	shfl.sync.down.b32 %r313, %r314, %r320, %r321, %r322;
	// end inline asm
	// begin inline asm
	shfl.sync.down.b32 %r318, %r319, %r320, %r321, %r322;
	// end inline asm
	mov.b64 	%rd34, {%r313, %r318};
	setp.gt.s32 	%p173, %r282, 29;
	mov.u64 	%rd312, %rd311;
	mov.f64 	%fd301, %fd300;
	@%p173 bra 	$L__BB2_35;
	abs.f64 	%fd39, %fd300;
	abs.f64 	%fd40, %fd38;
	setp.lt.f64 	%p174, %fd39, %fd40;
	mov.u64 	%rd312, %rd34;
	mov.f64 	%fd301, %fd38;
	@%p174 bra 	$L__BB2_35;
	setp.lt.f64 	%p175, %fd40, %fd39;
	mov.u64 	%rd312, %rd311;
	mov.f64 	%fd301, %fd300;
	@%p175 bra 	$L__BB2_35;
	setp.lt.s64 	%p176, %rd311, %rd34;
	min.s64 	%rd312, %rd311, %rd34;
	selp.f64 	%fd301, %fd300, %fd38, %p176;
$L__BB2_35:
	mov.b64 	%rd290, %fd301;
	mov.b64 	{%r324, %r329}, %rd290;
	mov.b32 	%r340, 4;
	mov.b32 	%r341, 31;
	mov.b32 	%r342, -1;
	// begin inline asm
	shfl.sync.down.b32 %r323, %r324, %r340, %r341, %r342;
	// end inline asm
	// begin inline asm
	shfl.sync.down.b32 %r328, %r329, %r340, %r341, %r342;
	// end inline asm
	mov.b64 	%rd291, {%r323, %r328};
	mov.b64 	%fd43, %rd291;
	mov.b64 	{%r334, %r339}, %rd312;
	// begin inline asm
	shfl.sync.down.b32 %r333, %r334, %r340, %r341, %r342;
	// end inline asm
	// begin inline asm
	shfl.sync.down.b32 %r338, %r339, %r340, %r341, %r342;
	// end inline asm
	mov.b64 	%rd37, {%r333, %r338};
	setp.gt.s32 	%p177, %r282, 27;
	mov.u64 	%rd313, %rd312;
	mov.f64 	%fd302, %fd301;
	@%p177 bra 	$L__BB2_39;
	abs.f64 	%fd44, %fd301;
	abs.f64 	%fd45, %fd43;
	setp.lt.f64 	%p178, %fd44, %fd45;
	mov.u64 	%rd313, %rd37;
	mov.f64 	%fd302, %fd43;
	@%p178 bra 	$L__BB2_39;
	setp.lt.f64 	%p179, %fd45, %fd44;
	mov.u64 	%rd313, %rd312;
	mov.f64 	%fd302, %fd301;
	@%p179 bra 	$L__BB2_39;
	setp.lt.s64 	%p180, %rd312, %rd37;
	min.s64 	%rd313, %rd312, %rd37;
	selp.f64 	%fd302, %fd301, %fd43, %p180;
$L__BB2_39:
	mov.b64 	%rd292, %fd302;
	mov.b64 	{%r344, %r349}, %rd292;
	mov.b32 	%r360, 8;
	mov.b32 	%r361, 31;
	mov.b32 	%r362, -1;
	// begin inline asm
	shfl.sync.down.b32 %r343, %r344, %r360, %r361, %r362;
	// end inline asm
	// begin inline asm
	shfl.sync.down.b32 %r348, %r349, %r360, %r361, %r362;
	// end inline asm
	mov.b64 	%rd293, {%r343, %r348};
	mov.b64 	%fd48, %rd293;
	mov.b64 	{%r354, %r359}, %rd313;
	// begin inline asm
	shfl.sync.down.b32 %r353, %r354, %r360, %r361, %r362;
	// end inline asm
	// begin inline asm
	shfl.sync.down.b32 %r358, %r359, %r360, %r361, %r362;
	// end inline asm
	mov.b64 	%rd40, {%r353, %r358};
	setp.gt.s32 	%p181, %r282, 23;
	mov.u64 	%rd314, %rd313;
	mov.f64 	%fd303, %fd302;
	@%p181 bra 	$L__BB2_43;
	abs.f64 	%fd49, %fd302;
	abs.f64 	%fd50, %fd48;
	setp.lt.f64 	%p182, %fd49, %fd50;
	mov.u64 	%rd314, %rd40;
	mov.f64 	%fd303, %fd48;
	@%p182 bra 	$L__BB2_43;
	setp.lt.f64 	%p183, %fd50, %fd49;
	mov.u64 	%rd314, %rd313;
	mov.f64 	%fd303, %fd302;
	@%p183 bra 	$L__BB2_43;
	setp.lt.s64 	%p184, %rd313, %rd40;
	min.s64 	%rd314, %rd313, %rd40;
	selp.f64 	%fd303, %fd302, %fd48, %p184;
$L__BB2_43:
	mov.b64 	%rd294, %fd303;
	mov.b64 	{%r364, %r369}, %rd294;
	mov.b32 	%r380, 16;
	mov.b32 	%r381, 31;
	mov.b32 	%r382, -1;
	// begin inline asm
	shfl.sync.down.b32 %r363, %r364, %r380, %r381, %r382;
	// end inline asm
	// begin inline asm
	shfl.sync.down.b32 %r368, %r369, %r380, %r381, %r382;
	// end inline asm
	mov.b64 	%rd295, {%r363, %r368};
	mov.b64 	%fd53, %rd295;
	mov.b64 	{%r374, %r379}, %rd314;
	// begin inline asm
	shfl.sync.down.b32 %r373, %r374, %r380, %r381, %r382;
	// end inline asm
	// begin inline asm
	shfl.sync.down.b32 %r378, %r379, %r380, %r381, %r382;
	// end inline asm
	mov.b64 	%rd43, {%r373, %r378};
	setp.gt.s32 	%p185, %r282, 15;
	mov.u64 	%rd367, %rd314;
	mov.f64 	%fd351, %fd303;
	@%p185 bra 	$L__BB2_47;
	abs.f64 	%fd54, %fd303;
	abs.f64 	%fd55, %fd53;
	setp.lt.f64 	%p186, %fd54, %fd55;
	mov.u64 	%rd367, %rd43;
	mov.f64 	%fd351, %fd53;
	@%p186 bra 	$L__BB2_47;
	setp.lt.f64 	%p187, %fd55, %fd54;
	mov.u64 	%rd367, %rd314;
	mov.f64 	%fd351, %fd303;
	@%p187 bra 	$L__BB2_47;
	setp.lt.s64 	%p188, %rd314, %rd43;
	min.s64 	%rd367, %rd314, %rd43;
	selp.f64 	%fd351, %fd303, %fd53, %p188;
$L__BB2_47:
	setp.ne.s32 	%p189, %r282, 0;
	@%p189 bra 	$L__BB2_49;
	shr.u32 	%r383, %r1, 1;
	and.b32  	%r384, %r383, 496;
	mov.u32 	%r385, _ZN6thrust24THRUST_300001_SM_1000_NS8cuda_cub4core6detail5shmemE;
	add.s32 	%r386, %r385, %r384;
	st.shared.f64 	[%r386+8], %fd351;
	st.shared.u64 	[%r386+16], %rd367;
$L__BB2_49:
	bar.sync 	0;
	setp.ne.s32 	%p190, %r1, 0;
	@%p190 bra 	$L__BB2_204;
	ld.shared.f64 	%fd58, [_ZN6thrust24THRUST_300001_SM_1000_NS8cuda_cub4core6detail5shmemE+24];
	ld.shared.u64 	%rd46, [_ZN6thrust24THRUST_300001_SM_1000_NS8cuda_cub4core6detail5shmemE+32];
	abs.f64 	%fd59, %fd351;
	abs.f64 	%fd60, %fd58;
	setp.lt.f64 	%p191, %fd59, %fd60;
	mov.u64 	%rd316, %rd46;
	mov.f64 	%fd305, %fd58;
	@%p191 bra 	$L__BB2_53;
	setp.lt.f64 	%p192, %fd60, %fd59;
	mov.u64 	%rd316, %rd367;
	mov.f64 	%fd305, %fd351;
	@%p192 bra 	$L__BB2_53;
	setp.lt.s64 	%p193, %rd367, %rd46;
	min.s64 	%rd316, %rd367, %rd46;
	selp.f64 	%fd305, %fd351, %fd58, %p193;
$L__BB2_53:
	ld.shared.f64 	%fd63, [_ZN6thrust24THRUST_300001_SM_1000_NS8cuda_cub4core6detail5shmemE+40];
	ld.shared.u64 	%rd49, [_ZN6thrust24THRUST_300001_SM_1000_NS8cuda_cub4core6detail5shmemE+48];
	abs.f64 	%fd64, %fd305;
	abs.f64 	%fd65, %fd63;
	setp.lt.f64 	%p194, %fd64, %fd65;
	mov.u64 	%rd317, %rd49;
	mov.f64 	%fd306, %fd63;
	@%p194 bra 	$L__BB2_56;
	setp.lt.f64 	%p195, %fd65, %fd64;
	mov.u64 	%rd317, %rd316;
	mov.f64 	%fd306, %fd305;
	@%p195 bra 	$L__BB2_56;
	setp.lt.s64 	%p196, %rd316, %rd49;
	min.s64 	%rd317, %rd316, %rd49;
	selp.f64 	%fd306, %fd305, %fd63, %p196;
$L__BB2_56:
	ld.shared.f64 	%fd68, [_ZN6thrust24THRUST_300001_SM_1000_NS8cuda_cub4core6detail5shmemE+56];
	ld.shared.u64 	%rd52, [_ZN6thrust24THRUST_300001_SM_1000_NS8cuda_cub4core6detail5shmemE+64];
	abs.f64 	%fd69, %fd306;
	abs.f64 	%fd70, %fd68;
	setp.lt.f64 	%p197, %fd69, %fd70;
	mov.u64 	%rd318, %rd52;
	mov.f64 	%fd307, %fd68;
	@%p197 bra 	$L__BB2_59;
	setp.lt.f64 	%p198, %fd70, %fd69;
	mov.u64 	%rd318, %rd317;
	mov.f64 	%fd307, %fd306;
	@%p198 bra 	$L__BB2_59;
	setp.lt.s64 	%p199, %rd317, %rd52;
	min.s64 	%rd318, %rd317, %rd52;
	selp.f64 	%fd307, %fd306, %fd68, %p199;
$L__BB2_59:
	ld.shared.f64 	%fd73, [_ZN6thrust24THRUST_300001_SM_1000_NS8cuda_cub4core6detail5shmemE+72];
	ld.shared.u64 	%rd55, [_ZN6thrust24THRUST_300001_SM_1000_NS8cuda_cub4core6detail5shmemE+80];
	abs.f64 	%fd74, %fd307;
	abs.f64 	%fd75, %fd73;
	setp.lt.f64 	%p200, %fd74, %fd75;
	mov.u64 	%rd319, %rd55;
	mov.f64 	%fd308, %fd73;
	@%p200 bra 	$L__BB2_62;
	setp.lt.f64 	%p201, %fd75, %fd74;
	mov.u64 	%rd319, %rd318;
	mov.f64 	%fd308, %fd307;
	@%p201 bra 	$L__BB2_62;
	setp.lt.s64 	%p202, %rd318, %rd55;
	min.s64 	%rd319, %rd318, %rd55;
	selp.f64 	%fd308, %fd307, %fd73, %p202;
$L__BB2_62:
	ld.shared.f64 	%fd78, [_ZN6thrust24THRUST_300001_SM_1000_NS8cuda_cub4core6detail5shmemE+88];
	ld.shared.u64 	%rd58, [_ZN6thrust24THRUST_300001_SM_1000_NS8cuda_cub4core6detail5shmemE+96];
	abs.f64 	%fd79, %fd308;
	abs.f64 	%fd80, %fd78;
	setp.lt.f64 	%p203, %fd79, %fd80;
	mov.u64 	%rd320, %rd58;
	mov.f64 	%fd309, %fd78;
	@%p203 bra 	$L__BB2_65;
	setp.lt.f64 	%p204, %fd80, %fd79;
	mov.u64 	%rd320, %rd319;
	mov.f64 	%fd309, %fd308;
	@%p204 bra 	$L__BB2_65;
	setp.lt.s64 	%p205, %rd319, %rd58;
	min.s64 	%rd320, %rd319, %rd58;
	selp.f64 	%fd309, %fd308, %fd78, %p205;
$L__BB2_65:
	ld.shared.f64 	%fd83, [_ZN6thrust24THRUST_300001_SM_1000_NS8cuda_cub4core6detail5shmemE+104];
	ld.shared.u64 	%rd61, [_ZN6thrust24THRUST_300001_SM_1000_NS8cuda_cub4core6detail5shmemE+112];
	abs.f64 	%fd84, %fd309;
	abs.f64 	%fd85, %fd83;
	setp.lt.f64 	%p206, %fd84, %fd85;
	mov.u64 	%rd321, %rd61;
	mov.f64 	%fd310, %fd83;
	@%p206 bra 	$L__BB2_68;
	setp.lt.f64 	%p207, %fd85, %fd84;
	mov.u64 	%rd321, %rd320;
	mov.f64 	%fd310, %fd309;
	@%p207 bra 	$L__BB2_68;
	setp.lt.s64 	%p208, %rd320, %rd61;
	min.s64 	%rd321, %rd320, %rd61;
	selp.f64 	%fd310, %fd309, %fd83, %p208;
$L__BB2_68:
	ld.shared.f64 	%fd88, [_ZN6thrust24THRUST_300001_SM_1000_NS8cuda_cub4core6detail5shmemE+120];
	ld.shared.u64 	%rd64, [_ZN6thrust24THRUST_300001_SM_1000_NS8cuda_cub4core6detail5shmemE+128];
	abs.f64 	%fd89, %fd310;
	abs.f64 	%fd90, %fd88;
	setp.lt.f64 	%p209, %fd89, %fd90;
	mov.u64 	%rd367, %rd64;
	mov.f64 	%fd351, %fd88;
	@%p209 bra 	$L__BB2_204;
	setp.lt.f64 	%p210, %fd90, %fd89;
	mov.u64 	%rd367, %rd321;
	mov.f64 	%fd351, %fd310;
	@%p210 bra 	$L__BB2_204;
	setp.lt.s64 	%p211, %rd321, %rd64;
	min.s64 	%rd367, %rd321, %rd64;
	selp.f64 	%fd351, %fd310, %fd88, %p211;
	bra.uni 	$L__BB2_204;
$L__BB2_71:
	// begin inline asm
	mov.u32 %r169, %laneid;
	// end inline asm
	and.b32  	%r190, %r1, 992;
	add.s32 	%r191, %r190, 32;
	setp.gt.s32 	%p118, %r191, %r36;
	not.b32 	%r192, %r190;
	add.s32 	%r193, %r36, %r192;
	selp.b32 	%r188, %r193, 31, %p118;
	mov.b64 	%rd276, %fd298;
	mov.b64 	{%r171, %r176}, %rd276;
	mov.b32 	%r187, 1;
	mov.b32 	%r189, -1;
	// begin inline asm
	shfl.sync.down.b32 %r170, %r171, %r187, %r188, %r189;
	// end inline asm
	// begin inline asm
	shfl.sync.down.b32 %r175, %r176, %r187, %r188, %r189;
	// end inline asm
	mov.b64 	%rd277, {%r170, %r175};
	mov.b64 	%fd92, %rd277;
	mov.b64 	{%r181, %r186}, %rd309;
	// begin inline asm
	shfl.sync.down.b32 %r180, %r181, %r187, %r188, %r189;
	// end inline asm
	// begin inline asm
	shfl.sync.down.b32 %r185, %r186, %r187, %r188, %r189;
	// end inline asm
	mov.b64 	%rd66, {%r180, %r185};
	setp.ge.s32 	%p119, %r169, %r188;
	mov.u64 	%rd322, %rd309;
	mov.f64 	%fd311, %fd298;
	@%p119 bra 	$L__BB2_75;
	abs.f64 	%fd93, %fd298;
	abs.f64 	%fd94, %fd92;
	setp.lt.f64 	%p120, %fd93, %fd94;
	mov.u64 	%rd322, %rd66;
	mov.f64 	%fd311, %fd92;
	@%p120 bra 	$L__BB2_75;
	setp.lt.f64 	%p121, %fd94, %fd93;
	mov.u64 	%rd322, %rd309;
	mov.f64 	%fd311, %fd298;
	@%p121 bra 	$L__BB2_75;
	setp.lt.s64 	%p122, %rd309, %rd66;
	min.s64 	%rd322, %rd309, %rd66;
	selp.f64 	%fd311, %fd298, %fd92, %p122;
$L__BB2_75:
	mov.b64 	%rd278, %fd311;
	mov.b64 	{%r195, %r200}, %rd278;
	mov.b32 	%r211, 2;
	mov.b32 	%r213, -1;
	// begin inline asm
	shfl.sync.down.b32 %r194, %r195, %r211, %r188, %r213;
	// end inline asm
	// begin inline asm
	shfl.sync.down.b32 %r199, %r200, %r211, %r188, %r213;
	// end inline asm
	mov.b64 	%rd279, {%r194, %r199};
	mov.b64 	%fd97, %rd279;
	mov.b64 	{%r205, %r210}, %rd322;
	// begin inline asm
	shfl.sync.down.b32 %r204, %r205, %r211, %r188, %r213;
	// end inline asm
	// begin inline asm
	shfl.sync.down.b32 %r209, %r210, %r211, %r188, %r213;
	// end inline asm
	mov.b64 	%rd69, {%r204, %r209};
	add.s32 	%r214, %r169, 2;
	setp.gt.s32 	%p123, %r214, %r188;
	mov.u64 	%rd323, %rd322;
	mov.f64 	%fd312, %fd311;
	@%p123 bra 	$L__BB2_79;
	abs.f64 	%fd98, %fd311;
	abs.f64 	%fd99, %fd97;
	setp.lt.f64 	%p124, %fd98, %fd99;
	mov.u64 	%rd323, %rd69;
	mov.f64 	%fd312, %fd97;
	@%p124 bra 	$L__BB2_79;
	setp.lt.f64 	%p125, %fd99, %fd98;
	mov.u64 	%rd323, %rd322;
	mov.f64 	%fd312, %fd311;
	@%p125 bra 	$L__BB2_79;
	setp.lt.s64 	%p126, %rd322, %rd69;
	min.s64 	%rd323, %rd322, %rd69;
	selp.f64 	%fd312, %fd311, %fd97, %p126;
$L__BB2_79:
	mov.b64 	%rd280, %fd312;
	mov.b64 	{%r216, %r221}, %rd280;
	mov.b32 	%r232, 4;
	mov.b32 	%r234, -1;
	// begin inline asm
	shfl.sync.down.b32 %r215, %r216, %r232, %r188, %r234;
	// end inline asm
	// begin inline asm
	shfl.sync.down.b32 %r220, %r221, %r232, %r188, %r234;
	// end inline asm
	mov.b64 	%rd281, {%r215, %r220};
	mov.b64 	%fd102, %rd281;
	mov.b64 	{%r226, %r231}, %rd323;
	// begin inline asm
	shfl.sync.down.b32 %r225, %r226, %r232, %r188, %r234;
	// end inline asm
	// begin inline asm
	shfl.sync.down.b32 %r230, %r231, %r232, %r188, %r234;
	// end inline asm
	mov.b64 	%rd72, {%r225, %r230};
	add.s32 	%r235, %r169, 4;
	setp.gt.s32 	%p127, %r235, %r188;
	mov.u64 	%rd324, %rd323;
	mov.f64 	%fd313, %fd312;
	@%p127 bra 	$L__BB2_83;
	abs.f64 	%fd103, %fd312;
	abs.f64 	%fd104, %fd102;
	setp.lt.f64 	%p128, %fd103, %fd104;
	mov.u64 	%rd324, %rd72;
	mov.f64 	%fd313, %fd102;
	@%p128 bra 	$L__BB2_83;
	setp.lt.f64 	%p129, %fd104, %fd103;
	mov.u64 	%rd324, %rd323;
	mov.f64 	%fd313, %fd312;
	@%p129 bra 	$L__BB2_83;
	setp.lt.s64 	%p130, %rd323, %rd72;
	min.s64 	%rd324, %rd323, %rd72;
	selp.f64 	%fd313, %fd312, %fd102, %p130;
$L__BB2_83:
	mov.b64 	%rd282, %fd313;
	mov.b64 	{%r237, %r242}, %rd282;
	mov.b32 	%r253, 8;
	mov.b32 	%r255, -1;
	// begin inline asm
	shfl.sync.down.b32 %r236, %r237, %r253, %r188, %r255;
	// end inline asm
	// begin inline asm
	shfl.sync.down.b32 %r241, %r242, %r253, %r188, %r255;
	// end inline asm
	mov.b64 	%rd283, {%r236, %r241};
	mov.b64 	%fd107, %rd283;
	mov.b64 	{%r247, %r252}, %rd324;
	// begin inline asm
	shfl.sync.down.b32 %r246, %r247, %r253, %r188, %r255;
	// end inline asm
	// begin inline asm
	shfl.sync.down.b32 %r251, %r252, %r253, %r188, %r255;
	// end inline asm
	mov.b64 	%rd75, {%r246, %r251};
	add.s32 	%r256, %r169, 8;
	setp.gt.s32 	%p131, %r256, %r188;
	mov.u64 	%rd325, %rd324;
	mov.f64 	%fd314, %fd313;
	@%p131 bra 	$L__BB2_87;
	abs.f64 	%fd108, %fd313;
	abs.f64 	%fd109, %fd107;
	setp.lt.f64 	%p132, %fd108, %fd109;
	mov.u64 	%rd325, %rd75;
	mov.f64 	%fd314, %fd107;
	@%p132 bra 	$L__BB2_87;
	setp.lt.f64 	%p133, %fd109, %fd108;
	mov.u64 	%rd325, %rd324;
	mov.f64 	%fd314, %fd313;
	@%p133 bra 	$L__BB2_87;
	setp.lt.s64 	%p134, %rd324, %rd75;
	min.s64 	%rd325, %rd324, %rd75;
	selp.f64 	%fd314, %fd313, %fd107, %p134;
$L__BB2_87:
	mov.b64 	%rd284, %fd314;
	mov.b64 	{%r258, %r263}, %rd284;
	mov.b32 	%r274, 16;
	mov.b32 	%r276, -1;
	// begin inline asm
	shfl.sync.down.b32 %r257, %r258, %r274, %r188, %r276;
	// end inline asm
	// begin inline asm
	shfl.sync.down.b32 %r262, %r263, %r274, %r188, %r276;
	// end inline asm
	mov.b64 	%rd285, {%r257, %r262};
	mov.b64 	%fd112, %rd285;
	mov.b64 	{%r268, %r273}, %rd325;
	// begin inline asm
	shfl.sync.down.b32 %r267, %r268, %r274, %r188, %r276;
	// end inline asm
	// begin inline asm
	shfl.sync.down.b32 %r272, %r273, %r274, %r188, %r276;
	// end inline asm
	mov.b64 	%rd78, {%r267, %r272};
	add.s32 	%r277, %r169, 16;
	setp.gt.s32 	%p135, %r277, %r188;
	mov.u64 	%rd367, %rd325;
	mov.f64 	%fd351, %fd314;
	@%p135 bra 	$L__BB2_91;
	abs.f64 	%fd113, %fd314;
	abs.f64 	%fd114, %fd112;
	setp.lt.f64 	%p136, %fd113, %fd114;
	mov.u64 	%rd367, %rd78;
	mov.f64 	%fd351, %fd112;
	@%p136 bra 	$L__BB2_91;
	setp.lt.f64 	%p137, %fd114, %fd113;
	mov.u64 	%rd367, %rd325;
	mov.f64 	%fd351, %fd314;
	@%p137 bra 	$L__BB2_91;
	setp.lt.s64 	%p138, %rd325, %rd78;
	min.s64 	%rd367, %rd325, %rd78;
	selp.f64 	%fd351, %fd314, %fd112, %p138;
$L__BB2_91:
	setp.ne.s32 	%p139, %r169, 0;
	@%p139 bra 	$L__BB2_93;
	shr.u32 	%r278, %r1, 1;
	and.b32  	%r279, %r278, 496;
	mov.u32 	%r280, _ZN6thrust24THRUST_300001_SM_1000_NS8cuda_cub4core6detail5shmemE;
	add.s32 	%r281, %r280, %r279;
	st.shared.f64 	[%r281+8], %fd351;
	st.shared.u64 	[%r281+16], %rd367;
$L__BB2_93:
	bar.sync 	0;
	setp.ne.s32 	%p140, %r1, 0;
	@%p140 bra 	$L__BB2_204;
	setp.lt.s32 	%p141, %r36, 33;
	mov.f64 	%fd316, %fd351;
	mov.u64 	%rd327, %rd367;
	@%p141 bra 	$L__BB2_98;
	ld.shared.f64 	%fd117, [_ZN6thrust24THRUST_300001_SM_1000_NS8cuda_cub4core6detail5shmemE+24];
	ld.shared.u64 	%rd81, [_ZN6thrust24THRUST_300001_SM_1000_NS8cuda_cub4core6detail5shmemE+32];
	abs.f64 	%fd118, %fd351;
	abs.f64 	%fd119, %fd117;
	setp.lt.f64 	%p142, %fd118, %fd119;
	mov.f64 	%fd316, %fd117;
	mov.u64 	%rd327, %rd81;
	@%p142 bra 	$L__BB2_98;
	setp.lt.f64 	%p143, %fd119, %fd118;
	mov.f64 	%fd316, %fd351;
	mov.u64 	%rd327, %rd367;
	@%p143 bra 	$L__BB2_98;
	setp.lt.s64 	%p144, %rd367, %rd81;
	min.s64 	%rd327, %rd367, %rd81;
	selp.f64 	%fd316, %fd351, %fd117, %p144;
$L__BB2_98:
	setp.lt.s32 	%p145, %r36, 65;
	mov.f64 	%fd317, %fd316;
	mov.u64 	%rd328, %rd327;
	@%p145 bra 	$L__BB2_102;
	ld.shared.f64 	%fd122, [_ZN6thrust24THRUST_300001_SM_1000_NS8cuda_cub4core6detail5shmemE+40];
	ld.shared.u64 	%rd84, [_ZN6thrust24THRUST_300001_SM_1000_NS8cuda_cub4core6detail5shmemE+48];
	abs.f64 	%fd123, %fd316;
	abs.f64 	%fd124, %fd122;
	setp.lt.f64 	%p146, %fd123, %fd124;
	mov.f64 	%fd317, %fd122;
	mov.u64 	%rd328, %rd84;
	@%p146 bra 	$L__BB2_102;
	setp.lt.f64 	%p147, %fd124, %fd123;
	mov.f64 	%fd317, %fd316;
	mov.u64 	%rd328, %rd327;
	@%p147 bra 	$L__BB2_102;
	setp.lt.s64 	%p148, %rd327, %rd84;
	min.s64 	%rd328, %rd327, %rd84;
	selp.f64 	%fd317, %fd316, %fd122, %p148;
$L__BB2_102:
	setp.lt.s32 	%p149, %r36, 97;
	mov.f64 	%fd318, %fd317;
	mov.u64 	%rd329, %rd328;
	@%p149 bra 	$L__BB2_106;
	ld.shared.f64 	%fd127, [_ZN6thrust24THRUST_300001_SM_1000_NS8cuda_cub4core6detail5shmemE+56];
	ld.shared.u64 	%rd87, [_ZN6thrust24THRUST_300001_SM_1000_NS8cuda_cub4core6detail5shmemE+64];
	abs.f64 	%fd128, %fd317;
	abs.f64 	%fd129, %fd127;
	setp.lt.f64 	%p150, %fd128, %fd129;
	mov.f64 	%fd318, %fd127;
	mov.u64 	%rd329, %rd87;
	@%p150 bra 	$L__BB2_106;
	setp.lt.f64 	%p151, %fd129, %fd128;
	mov.f64 	%fd318, %fd317;
	mov.u64 	%rd329, %rd328;
	@%p151 bra 	$L__BB2_106;
	setp.lt.s64 	%p152, %rd328, %rd87;
	min.s64 	%rd329, %rd328, %rd87;
	selp.f64 	%fd318, %fd317, %fd127, %p152;
$L__BB2_106:
	setp.lt.s32 	%p153, %r36, 129;
	mov.f64 	%fd319, %fd318;
	mov.u64 	%rd330, %rd329;
	@%p153 bra 	$L__BB2_110;
	ld.shared.f64 	%fd132, [_ZN6thrust24THRUST_300001_SM_1000_NS8cuda_cub4core6detail5shmemE+72];
	ld.shared.u64 	%rd90, [_ZN6thrust24THRUST_300001_SM_1000_NS8cuda_cub4core6detail5shmemE+80];
	abs.f64 	%fd133, %fd318;
	abs.f64 	%fd134, %fd132;
	setp.lt.f64 	%p154, %fd133, %fd134;
	mov.f64 	%fd319, %fd132;
	mov.u64 	%rd330, %rd90;
	@%p154 bra 	$L__BB2_110;
	setp.lt.f64 	%p155, %fd134, %fd133;
	mov.f64 	%fd319, %fd318;
	mov.u64 	%rd330, %rd329;
	@%p155 bra 	$L__BB2_110;
	setp.lt.s64 	%p156, %rd329, %rd90;
	min.s64 	%rd330, %rd329, %rd90;
	selp.f64 	%fd319, %fd318, %fd132, %p156;
$L__BB2_110:
	setp.lt.s32 	%p157, %r36, 161;
	mov.f64 	%fd320, %fd319;
	mov.u64 	%rd331, %rd330;
	@%p157 bra 	$L__BB2_114;
	ld.shared.f64 	%fd137, [_ZN6thrust24THRUST_300001_SM_1000_NS8cuda_cub4core6detail5shmemE+88];
	ld.shared.u64 	%rd93, [_ZN6thrust24THRUST_300001_SM_1000_NS8cuda_cub4core6detail5shmemE+96];
	abs.f64 	%fd138, %fd319;
	abs.f64 	%fd139, %fd137;
	setp.lt.f64 	%p158, %fd138, %fd139;
	mov.f64 	%fd320, %fd137;
	mov.u64 	%rd331, %rd93;
	@%p158 bra 	$L__BB2_114;
	setp.lt.f64 	%p159, %fd139, %fd138;
	mov.f64 	%fd320, %fd319;
	mov.u64 	%rd331, %rd330;
	@%p159 bra 	$L__BB2_114;
	setp.lt.s64 	%p160, %rd330, %rd93;
	min.s64 	%rd331, %rd330, %rd93;
	selp.f64 	%fd320, %fd319, %fd137, %p160;
$L__BB2_114:
	setp.lt.s32 	%p161, %r36, 193;
	mov.f64 	%fd321, %fd320;
	mov.u64 	%rd332, %rd331;
	@%p161 bra 	$L__BB2_118;
	ld.shared.f64 	%fd142, [_ZN6thrust24THRUST_300001_SM_1000_NS8cuda_cub4core6detail5shmemE+104];
	ld.shared.u64 	%rd96, [_ZN6thrust24THRUST_300001_SM_1000_NS8cuda_cub4core6detail5shmemE+112];
	abs.f64 	%fd143, %fd320;
	abs.f64 	%fd144, %fd142;
	setp.lt.f64 	%p162, %fd143, %fd144;
	mov.f64 	%fd321, %fd142;
	mov.u64 	%rd332, %rd96;
	@%p162 bra 	$L__BB2_118;
	setp.lt.f64 	%p163, %fd144, %fd143;
	mov.f64 	%fd321, %fd320;
	mov.u64 	%rd332, %rd331;
	@%p163 bra 	$L__BB2_118;
	setp.lt.s64 	%p164, %rd331, %rd96;
	min.s64 	%rd332, %rd331, %rd96;
	selp.f64 	%fd321, %fd320, %fd142, %p164;
$L__BB2_118:
	setp.lt.s32 	%p165, %r36, 225;
	mov.u64 	%rd367, %rd332;
	mov.f64 	%fd351, %fd321;
	@%p165 bra 	$L__BB2_204;
	ld.shared.f64 	%fd147, [_ZN6thrust24THRUST_300001_SM_1000_NS8cuda_cub4core6detail5shmemE+120];
	ld.shared.u64 	%rd99, [_ZN6thrust24THRUST_300001_SM_1000_NS8cuda_cub4core6detail5shmemE+128];
	abs.f64 	%fd148, %fd321;
	abs.f64 	%fd149, %fd147;
	setp.lt.f64 	%p166, %fd148, %fd149;
	mov.u64 	%rd367, %rd99;
	mov.f64 	%fd351, %fd147;
	@%p166 bra 	$L__BB2_204;
	setp.lt.f64 	%p167, %fd149, %fd148;
	mov.u64 	%rd367, %rd332;
	mov.f64 	%fd351, %fd321;
	@%p167 bra 	$L__BB2_204;
	setp.lt.s64 	%p168, %rd332, %rd99;
	min.s64 	%rd367, %rd332, %rd99;
	selp.f64 	%fd351, %fd321, %fd147, %p168;
	bra.uni 	$L__BB2_204;
$L__BB2_122:
	mov.u32 	%r17, %tid.x;
	cvt.u64.u32 	%rd200, %r17;
	cvta.to.global.u64 	%rd201, %rd197;
	mul.wide.u32 	%rd202, %r17, 8;
	add.s64 	%rd203, %rd201, %rd202;
	ld.global.f64 	%fd274, [%rd203];
	add.s32 	%r37, %r17, 256;
	cvt.u64.u32 	%rd204, %r37;
	ld.global.f64 	%fd275, [%rd203+2048];
	add.s32 	%r38, %r17, 512;
	cvt.u64.u32 	%rd205, %r38;
	ld.global.f64 	%fd276, [%rd203+4096];
	add.s32 	%r39, %r17, 768;
	cvt.u64.u32 	%rd206, %r39;
	ld.global.f64 	%fd277, [%rd203+6144];
	or.b32  	%r40, %r17, 1024;
	cvt.u64.u32 	%rd101, %r40;
	add.s64 	%rd354, %rd198, %rd101;
	ld.global.f64 	%fd338, [%rd203+8192];
	abs.f64 	%fd278, %fd274;
	abs.f64 	%fd279, %fd275;
	setp.geu.f64 	%p3, %fd278, %fd279;
	selp.f64 	%fd280, %fd274, %fd275, %p3;
	selp.b64 	%rd207, %rd200, %rd204, %p3;
	abs.f64 	%fd281, %fd280;
	abs.f64 	%fd282, %fd276;
	setp.geu.f64 	%p4, %fd281, %fd282;
	selp.f64 	%fd283, %fd280, %fd276, %p4;
	selp.b64 	%rd208, %rd207, %rd205, %p4;
	abs.f64 	%fd284, %fd283;
	abs.f64 	%fd285, %fd277;
	setp.geu.f64 	%p5, %fd284, %fd285;
	selp.f64 	%fd152, %fd283, %fd277, %p5;
	selp.b64 	%rd104, %rd208, %rd206, %p5;
	abs.f64 	%fd153, %fd152;
	abs.f64 	%fd154, %fd338;
	setp.lt.f64 	%p6, %fd153, %fd154;
	@%p6 bra 	$L__BB2_124;
	setp.lt.f64 	%p7, %fd154, %fd153;
	setp.lt.u64 	%p8, %rd104, %rd101;
	or.pred  	%p9, %p7, %p8;
	selp.f64 	%fd338, %fd152, %fd338, %p9;
	add.s64 	%rd211, %rd198, %rd104;
	selp.b64 	%rd354, %rd211, %rd354, %p9;
$L__BB2_124:
	setp.lt.u32 	%p10, %r36, 2560;
	mov.b32 	%r394, 1280;
	@%p10 bra 	$L__BB2_137;
	mov.b32 	%r393, 1280;
	mov.f64 	%fd323, %fd338;
$L__BB2_126:
	cvt.u64.u32 	%rd212, %r393;
	add.s64 	%rd213, %rd200, %rd212;
	mul.wide.u32 	%rd214, %r393, 8;
	cvta.to.global.u64 	%rd215, %rd197;
	add.s64 	%rd217, %rd215, %rd202;
	add.s64 	%rd218, %rd217, %rd214;
	add.s64 	%rd335, %rd213, %rd198;
	ld.global.f64 	%fd324, [%rd218];
	ld.global.f64 	%fd325, [%rd218+2048];
	ld.global.f64 	%fd326, [%rd218+4096];
	ld.global.f64 	%fd327, [%rd218+6144];
	ld.global.f64 	%fd338, [%rd218+8192];
	abs.f64 	%fd163, %fd323;
	abs.f64 	%fd164, %fd324;
	setp.lt.f64 	%p11, %fd163, %fd164;
	@%p11 bra 	$L__BB2_128;
	setp.lt.f64 	%p12, %fd164, %fd163;
	setp.lt.s64 	%p13, %rd354, %rd335;
	or.pred  	%p14, %p12, %p13;
	selp.f64 	%fd324, %fd323, %fd324, %p14;
	selp.b64 	%rd335, %rd354, %rd335, %p14;
$L__BB2_128:
	cvt.u64.u32 	%rd219, %r393;
	add.s64 	%rd220, %rd200, %rd219;
	add.s64 	%rd221, %rd220, %rd198;
	add.s64 	%rd336, %rd221, 256;
	abs.f64 	%fd167, %fd324;
	abs.f64 	%fd168, %fd325;
	setp.lt.f64 	%p15, %fd167, %fd168;
	@%p15 bra 	$L__BB2_130;
	setp.lt.f64 	%p16, %fd168, %fd167;
	add.s64 	%rd226, %rd221, 256;
	setp.lt.s64 	%p17, %rd335, %rd226;
	or.pred  	%p18, %p16, %p17;
	selp.f64 	%fd325, %fd324, %fd325, %p18;
	selp.b64 	%rd336, %rd335, %rd226, %p18;
$L__BB2_130:
	add.s64 	%rd337, %rd221, 512;
	abs.f64 	%fd171, %fd325;
	abs.f64 	%fd172, %fd326;
	setp.lt.f64 	%p19, %fd171, %fd172;
	@%p19 bra 	$L__BB2_132;
	setp.lt.f64 	%p20, %fd172, %fd171;
	add.s64 	%rd234, %rd221, 512;
	setp.lt.s64 	%p21, %rd336, %rd234;
	or.pred  	%p22, %p20, %p21;
	selp.f64 	%fd326, %fd325, %fd326, %p22;
	selp.b64 	%rd337, %rd336, %rd234, %p22;
$L__BB2_132:
	add.s64 	%rd338, %rd221, 768;
	abs.f64 	%fd175, %fd326;
	abs.f64 	%fd176, %fd327;
	setp.lt.f64 	%p23, %fd175, %fd176;
	@%p23 bra 	$L__BB2_134;
	setp.lt.f64 	%p24, %fd176, %fd175;
	setp.lt.s64 	%p25, %rd337, %rd338;
	or.pred  	%p26, %p24, %p25;
	selp.f64 	%fd327, %fd326, %fd327, %p26;
	selp.b64 	%rd338, %rd337, %rd338, %p26;
$L__BB2_134:
	add.s64 	%rd354, %rd221, 1024;
	abs.f64 	%fd179, %fd327;
	abs.f64 	%fd180, %fd338;
	setp.lt.f64 	%p27, %fd179, %fd180;
	@%p27 bra 	$L__BB2_136;
	setp.lt.f64 	%p28, %fd180, %fd179;
	setp.lt.s64 	%p29, %rd338, %rd354;
	or.pred  	%p30, %p28, %p29;
	selp.f64 	%fd338, %fd327, %fd338, %p30;
	selp.b64 	%rd354, %rd338, %rd354, %p30;
$L__BB2_136:
	add.s32 	%r394, %r393, 1280;
	add.s32 	%r43, %r393, 2560;
	setp.le.s32 	%p31, %r43, %r36;
	mov.u32 	%r393, %r394;
	mov.f64 	%fd323, %fd338;
	@%p31 bra 	$L__BB2_126;
$L__BB2_137:
	setp.le.s32 	%p32, %r36, %r394;
	@%p32 bra 	$L__BB2_160;
	sub.s32 	%r21, %r36, %r394;
	setp.ge.s32 	%p33, %r17, %r21;
	@%p33 bra 	$L__BB2_160;
	cvta.to.global.u64 	%rd127, %rd197;
	not.b32 	%r44, %r17;
	add.s32 	%r45, %r36, %r44;
	sub.s32 	%r22, %r45, %r394;
	and.b32  	%r46, %r22, 768;
	setp.eq.s32 	%p34, %r46, 768;
	mov.u32 	%r397, %r17;
	@%p34 bra 	$L__BB2_145;
	add.s32 	%r47, %r17, %r394;
	cvt.u64.u32 	%rd242, %r47;
	add.s64 	%rd342, %rd198, %rd242;
	mul.wide.u32 	%rd243, %r47, 8;
	add.s64 	%rd341, %rd127, %rd243;
	shr.u32 	%r48, %r22, 8;
	add.s32 	%r49, %r48, 1;
	and.b32  	%r50, %r49, 3;
	neg.s32 	%r395, %r50;
	mov.u32 	%r397, %r17;
$L__BB2_141:
	.pragma "nounroll";
	mov.u64 	%rd132, %rd354;
	mov.f64 	%fd184, %fd338;
	ld.global.f64 	%fd185, [%rd341];
	abs.f64 	%fd186, %fd184;
	abs.f64 	%fd187, %fd185;
	setp.lt.f64 	%p35, %fd186, %fd187;
	mov.f64 	%fd338, %fd185;
	mov.u64 	%rd354, %rd342;
	@%p35 bra 	$L__BB2_144;
	setp.lt.f64 	%p36, %fd187, %fd186;
	mov.f64 	%fd338, %fd184;
	mov.u64 	%rd354, %rd132;
	@%p36 bra 	$L__BB2_144;
	setp.lt.s64 	%p37, %rd132, %rd342;
	selp.f64 	%fd338, %fd184, %fd185, %p37;
	min.s64 	%rd354, %rd132, %rd342;
$L__BB2_144:
	add.s32 	%r397, %r397, 256;
	add.s64 	%rd342, %rd342, 256;
	add.s64 	%rd341, %rd341, 2048;
	add.s32 	%r395, %r395, 1;
	setp.ne.s32 	%p38, %r395, 0;
	@%p38 bra 	$L__BB2_141;
$L__BB2_145:
	setp.lt.u32 	%p39, %r22, 768;
	@%p39 bra 	$L__BB2_160;
	add.s32 	%r398, %r397, %r394;
	cvt.u64.u32 	%rd244, %r398;
	add.s64 	%rd349, %rd198, %rd244;
	cvt.u64.u32 	%rd245, %r397;
	cvt.u64.u32 	%rd246, %r394;
	add.s64 	%rd247, %rd245, %rd246;
	shl.b64 	%rd248, %rd247, 3;
	add.s64 	%rd249, %rd248, %rd127;
	add.s64 	%rd348, %rd249, 6144;
	mul.wide.u32 	%rd250, %r398, 8;
	add.s64 	%rd347, %rd127, %rd250;
	add.s32 	%r399, %r397, 512;
$L__BB2_147:
	mov.u32 	%r32, %r399;
	ld.global.f64 	%fd193, [%rd347];
	abs.f64 	%fd194, %fd338;
	abs.f64 	%fd195, %fd193;
	setp.lt.f64 	%p40, %fd194, %fd195;
	mov.f64 	%fd335, %fd193;
	mov.u64 	%rd351, %rd349;
	@%p40 bra 	$L__BB2_150;
	setp.lt.f64 	%p41, %fd195, %fd194;
	mov.f64 	%fd335, %fd338;
	mov.u64 	%rd351, %rd354;
	@%p41 bra 	$L__BB2_150;
	setp.lt.s64 	%p42, %rd354, %rd349;
	selp.f64 	%fd335, %fd338, %fd193, %p42;
	min.s64 	%rd351, %rd354, %rd349;
$L__BB2_150:
	add.s32 	%r51, %r398, 256;
	cvt.u64.u32 	%rd251, %r51;
	add.s64 	%rd148, %rd198, %rd251;
	ld.global.f64 	%fd198, [%rd348+-4096];
	abs.f64 	%fd199, %fd335;
	abs.f64 	%fd200, %fd198;
	setp.lt.f64 	%p43, %fd199, %fd200;
	mov.f64 	%fd336, %fd198;
	mov.u64 	%rd352, %rd148;
	@%p43 bra 	$L__BB2_153;
	setp.lt.f64 	%p44, %fd200, %fd199;
	mov.f64 	%fd336, %fd335;
	mov.u64 	%rd352, %rd351;
	@%p44 bra 	$L__BB2_153;
	setp.lt.s64 	%p45, %rd351, %rd148;
	selp.f64 	%fd336, %fd335, %fd198, %p45;
	min.s64 	%rd352, %rd351, %rd148;
$L__BB2_153:
	add.s32 	%r52, %r398, 512;
	cvt.u64.u32 	%rd252, %r52;
	add.s64 	%rd151, %rd198, %rd252;
	ld.global.f64 	%fd203, [%rd348+-2048];
	abs.f64 	%fd204, %fd336;
	abs.f64 	%fd205, %fd203;
	setp.lt.f64 	%p46, %fd204, %fd205;
	mov.f64 	%fd337, %fd203;
	mov.u64 	%rd353, %rd151;
	@%p46 bra 	$L__BB2_156;
	setp.lt.f64 	%p47, %fd205, %fd204;
	mov.f64 	%fd337, %fd336;
	mov.u64 	%rd353, %rd352;
	@%p47 bra 	$L__BB2_156;
	setp.lt.s64 	%p48, %rd352, %rd151;
	selp.f64 	%fd337, %fd336, %fd203, %p48;
	min.s64 	%rd353, %rd352, %rd151;
$L__BB2_156:
	add.s32 	%r53, %r398, 768;
	cvt.u64.u32 	%rd253, %r53;
	add.s64 	%rd154, %rd198, %rd253;
	ld.global.f64 	%fd208, [%rd348];
	abs.f64 	%fd209, %fd337;
	abs.f64 	%fd210, %fd208;
	setp.lt.f64 	%p49, %fd209, %fd210;
	mov.f64 	%fd338, %fd208;
	mov.u64 	%rd354, %rd154;
	@%p49 bra 	$L__BB2_159;
	setp.lt.f64 	%p50, %fd210, %fd209;
	mov.f64 	%fd338, %fd337;
	mov.u64 	%rd354, %rd353;
	@%p50 bra 	$L__BB2_159;
	setp.lt.s64 	%p51, %rd353, %rd154;
	selp.f64 	%fd338, %fd337, %fd208, %p51;
	min.s64 	%rd354, %rd353, %rd154;
$L__BB2_159:
	add.s64 	%rd349, %rd349, 1024;
	add.s64 	%rd348, %rd348, 8192;
	add.s64 	%rd347, %rd347, 8192;
	add.s32 	%r399, %r32, 1024;
	add.s32 	%r54, %r32, 512;
	add.s32 	%r398, %r398, 1024;
	setp.lt.s32 	%p52, %r54, %r21;
	@%p52 bra 	$L__BB2_147;
$L__BB2_160:
	// begin inline asm
	mov.u32 %r55, %laneid;
	// end inline asm
	mov.b64 	%rd254, %fd338;
	mov.b64 	{%r57, %r62}, %rd254;
	mov.b32 	%r73, 1;
	mov.b32 	%r74, 31;
	mov.b32 	%r75, -1;
	// begin inline asm
	shfl.sync.down.b32 %r56, %r57, %r73, %r74, %r75;
	// end inline asm
	// begin inline asm
	shfl.sync.down.b32 %r61, %r62, %r73, %r74, %r75;
	// end inline asm
	mov.b64 	%rd255, {%r56, %r61};
	mov.b64 	%fd214, %rd255;
	mov.b64 	{%r67, %r72}, %rd354;
	// begin inline asm
	shfl.sync.down.b32 %r66, %r67, %r73, %r74, %r75;
	// end inline asm
	// begin inline asm
	shfl.sync.down.b32 %r71, %r72, %r73, %r74, %r75;
	// end inline asm
	mov.b64 	%rd161, {%r66, %r71};
	setp.gt.s32 	%p53, %r55, 30;
	mov.f64 	%fd340, %fd338;
	mov.u64 	%rd356, %rd354;
	@%p53 bra 	$L__BB2_164;
	abs.f64 	%fd215, %fd338;
	abs.f64 	%fd216, %fd214;
	setp.lt.f64 	%p54, %fd215, %fd216;
	mov.f64 	%fd340, %fd214;
	mov.u64 	%rd356, %rd161;
	@%p54 bra 	$L__BB2_164;
	setp.lt.f64 	%p55, %fd216, %fd215;
	mov.f64 	%fd340, %fd338;
	mov.u64 	%rd356, %rd354;
	@%p55 bra 	$L__BB2_164;
	setp.lt.s64 	%p56, %rd354, %rd161;
	selp.f64 	%fd340, %fd338, %fd214, %p56;
	min.s64 	%rd356, %rd354, %rd161;
$L__BB2_164:
	mov.b64 	%rd256, %fd340;
	mov.b64 	{%r77, %r82}, %rd256;
	mov.b32 	%r93, 2;
	mov.b32 	%r94, 31;
	mov.b32 	%r95, -1;
	// begin inline asm
	shfl.sync.down.b32 %r76, %r77, %r93, %r94, %r95;
	// end inline asm
	// begin inline asm
	shfl.sync.down.b32 %r81, %r82, %r93, %r94, %r95;
	// end inline asm
	mov.b64 	%rd257, {%r76, %r81};
	mov.b64 	%fd219, %rd257;
	mov.b64 	{%r87, %r92}, %rd356;
	// begin inline asm
	shfl.sync.down.b32 %r86, %r87, %r93, %r94, %r95;
	// end inline asm
	// begin inline asm
	shfl.sync.down.b32 %r91, %r92, %r93, %r94, %r95;
	// end inline asm
	mov.b64 	%rd164, {%r86, %r91};
	setp.gt.s32 	%p57, %r55, 29;
	mov.f64 	%fd341, %fd340;
	mov.u64 	%rd357, %rd356;
	@%p57 bra 	$L__BB2_168;
	abs.f64 	%fd220, %fd340;
	abs.f64 	%fd221, %fd219;
	setp.lt.f64 	%p58, %fd220, %fd221;
	mov.f64 	%fd341, %fd219;
	mov.u64 	%rd357, %rd164;
	@%p58 bra 	$L__BB2_168;
	setp.lt.f64 	%p59, %fd221, %fd220;
	mov.f64 	%fd341, %fd340;
	mov.u64 	%rd357, %rd356;
	@%p59 bra 	$L__BB2_168;
	setp.lt.s64 	%p60, %rd356, %rd164;
	selp.f64 	%fd341, %fd340, %fd219, %p60;
	min.s64 	%rd357, %rd356, %rd164;
$L__BB2_168:
	mov.b64 	%rd258, %fd341;
	mov.b64 	{%r97, %r102}, %rd258;
	mov.b32 	%r113, 4;
	mov.b32 	%r114, 31;
	mov.b32 	%r115, -1;
	// begin inline asm
	shfl.sync.down.b32 %r96, %r97, %r113, %r114, %r115;
	// end inline asm
	// begin inline asm
	shfl.sync.down.b32 %r101, %r102, %r113, %r114, %r115;
	// end inline asm
	mov.b64 	%rd259, {%r96, %r101};
	mov.b64 	%fd224, %rd259;
	mov.b64 	{%r107, %r112}, %rd357;
	// begin inline asm
	shfl.sync.down.b32 %r106, %r107, %r113, %r114, %r115;
	// end inline asm
	// begin inline asm
	shfl.sync.down.b32 %r111, %r112, %r113, %r114, %r115;
	// end inline asm
	mov.b64 	%rd167, {%r106, %r111};
	setp.gt.s32 	%p61, %r55, 27;
	mov.f64 	%fd342, %fd341;
	mov.u64 	%rd358, %rd357;
	@%p61 bra 	$L__BB2_172;
	abs.f64 	%fd225, %fd341;
	abs.f64 	%fd226, %fd224;
	setp.lt.f64 	%p62, %fd225, %fd226;
	mov.f64 	%fd342, %fd224;
	mov.u64 	%rd358, %rd167;
	@%p62 bra 	$L__BB2_172;
	setp.lt.f64 	%p63, %fd226, %fd225;
	mov.f64 	%fd342, %fd341;
	mov.u64 	%rd358, %rd357;
	@%p63 bra 	$L__BB2_172;
	setp.lt.s64 	%p64, %rd357, %rd167;
	selp.f64 	%fd342, %fd341, %fd224, %p64;
	min.s64 	%rd358, %rd357, %rd167;
$L__BB2_172:
	mov.b64 	%rd260, %fd342;
	mov.b64 	{%r117, %r122}, %rd260;
	mov.b32 	%r133, 8;
	mov.b32 	%r134, 31;
	mov.b32 	%r135, -1;
	// begin inline asm
	shfl.sync.down.b32 %r116, %r117, %r133, %r134, %r135;
	// end inline asm
	// begin inline asm
	shfl.sync.down.b32 %r121, %r122, %r133, %r134, %r135;
	// end inline asm
	mov.b64 	%rd261, {%r116, %r121};
	mov.b64 	%fd229, %rd261;
	mov.b64 	{%r127, %r132}, %rd358;
	// begin inline asm
	shfl.sync.down.b32 %r126, %r127, %r133, %r134, %r135;
	// end inline asm
	// begin inline asm
	shfl.sync.down.b32 %r131, %r132, %r133, %r134, %r135;
	// end inline asm
	mov.b64 	%rd170, {%r126, %r131};
	setp.gt.s32 	%p65, %r55, 23;
	mov.f64 	%fd343, %fd342;
	mov.u64 	%rd359, %rd358;
	@%p65 bra 	$L__BB2_176;
	abs.f64 	%fd230, %fd342;
	abs.f64 	%fd231, %fd229;
	setp.lt.f64 	%p66, %fd230, %fd231;
	mov.f64 	%fd343, %fd229;
	mov.u64 	%rd359, %rd170;
	@%p66 bra 	$L__BB2_176;
	setp.lt.f64 	%p67, %fd231, %fd230;
	mov.f64 	%fd343, %fd342;
	mov.u64 	%rd359, %rd358;
	@%p67 bra 	$L__BB2_176;
	setp.lt.s64 	%p68, %rd358, %rd170;
	selp.f64 	%fd343, %fd342, %fd229, %p68;
	min.s64 	%rd359, %rd358, %rd170;
$L__BB2_176:
	mov.b64 	%rd262, %fd343;
	mov.b64 	{%r137, %r142}, %rd262;
	mov.b32 	%r153, 16;
	mov.b32 	%r154, 31;
	mov.b32 	%r155, -1;
	// begin inline asm
	shfl.sync.down.b32 %r136, %r137, %r153, %r154, %r155;
	// end inline asm
	// begin inline asm
	shfl.sync.down.b32 %r141, %r142, %r153, %r154, %r155;
	// end inline asm
	mov.b64 	%rd263, {%r136, %r141};
	mov.b64 	%fd234, %rd263;
	mov.b64 	{%r147, %r152}, %rd359;
	// begin inline asm
	shfl.sync.down.b32 %r146, %r147, %r153, %r154, %r155;
	// end inline asm
	// begin inline asm
	shfl.sync.down.b32 %r151, %r152, %r153, %r154, %r155;
	// end inline asm
	mov.b64 	%rd173, {%r146, %r151};
	setp.gt.s32 	%p69, %r55, 15;
	mov.f64 	%fd351, %fd343;
	mov.u64 	%rd367, %rd359;
	@%p69 bra 	$L__BB2_180;
	abs.f64 	%fd235, %fd343;
	abs.f64 	%fd236, %fd234;
	setp.lt.f64 	%p70, %fd235, %fd236;
	mov.f64 	%fd351, %fd234;
	mov.u64 	%rd367, %rd173;
	@%p70 bra 	$L__BB2_180;
	setp.lt.f64 	%p71, %fd236, %fd235;
	mov.f64 	%fd351, %fd343;
	mov.u64 	%rd367, %rd359;
	@%p71 bra 	$L__BB2_180;
	setp.lt.s64 	%p72, %rd359, %rd173;
	selp.f64 	%fd351, %fd343, %fd234, %p72;
	min.s64 	%rd367, %rd359, %rd173;
$L__BB2_180:
	setp.ne.s32 	%p73, %r55, 0;
	@%p73 bra 	$L__BB2_182;
	shr.u32 	%r156, %r17, 1;
	and.b32  	%r157, %r156, 496;
	mov.u32 	%r158, _ZN6thrust24THRUST_300001_SM_1000_NS8cuda_cub4core6detail5shmemE;
	add.s32 	%r159, %r158, %r157;
	st.shared.f64 	[%r159+8], %fd351;
	st.shared.u64 	[%r159+16], %rd367;
$L__BB2_182:
	bar.sync 	0;
	setp.ne.s32 	%p74, %r17, 0;
	@%p74 bra 	$L__BB2_204;
	ld.shared.f64 	%fd239, [_ZN6thrust24THRUST_300001_SM_1000_NS8cuda_cub4core6detail5shmemE+24];
	ld.shared.u64 	%rd176, [_ZN6thrust24THRUST_300001_SM_1000_NS8cuda_cub4core6detail5shmemE+32];
	abs.f64 	%fd240, %fd351;
	abs.f64 	%fd241, %fd239;
	setp.lt.f64 	%p75, %fd240, %fd241;
	mov.f64 	%fd345, %fd239;
	mov.u64 	%rd361, %rd176;
	@%p75 bra 	$L__BB2_186;
	setp.lt.f64 	%p76, %fd241, %fd240;
	mov.f64 	%fd345, %fd351;
	mov.u64 	%rd361, %rd367;
	@%p76 bra 	$L__BB2_186;
	setp.lt.s64 	%p77, %rd367, %rd176;
	selp.f64 	%fd345, %fd351, %fd239, %p77;
	min.s64 	%rd361, %rd367, %rd176;
$L__BB2_186:
	ld.shared.f64 	%fd244, [_ZN6thrust24THRUST_300001_SM_1000_NS8cuda_cub4core6detail5shmemE+40];
	ld.shared.u64 	%rd179, [_ZN6thrust24THRUST_300001_SM_1000_NS8cuda_cub4core6detail5shmemE+48];
	abs.f64 	%fd245, %fd345;
	abs.f64 	%fd246, %fd244;
	setp.lt.f64 	%p78, %fd245, %fd246;
	mov.f64 	%fd346, %fd244;
	mov.u64 	%rd362, %rd179;
	@%p78 bra 	$L__BB2_189;
	setp.lt.f64 	%p79, %fd246, %fd245;
	mov.f64 	%fd346, %fd345;
	mov.u64 	%rd362, %rd361;
	@%p79 bra 	$L__BB2_189;
	setp.lt.s64 	%p80, %rd361, %rd179;
	selp.f64 	%fd346, %fd345, %fd244, %p80;
	min.s64 	%rd362, %rd361, %rd179;
$L__BB2_189:
	ld.shared.f64 	%fd249, [_ZN6thrust24THRUST_300001_SM_1000_NS8cuda_cub4core6detail5shmemE+56];
	ld.shared.u64 	%rd182, [_ZN6thrust24THRUST_300001_SM_1000_NS8cuda_cub4core6detail5shmemE+64];
	abs.f64 	%fd250, %fd346;
	abs.f64 	%fd251, %fd249;
	setp.lt.f64 	%p81, %fd250, %fd251;
	mov.f64 	%fd347, %fd249;
	mov.u64 	%rd363, %rd182;
	@%p81 bra 	$L__BB2_192;
	setp.lt.f64 	%p82, %fd251, %fd250;
	mov.f64 	%fd347, %fd346;
	mov.u64 	%rd363, %rd362;
	@%p82 bra 	$L__BB2_192;
	setp.lt.s64 	%p83, %rd362, %rd182;
	selp.f64 	%fd347, %fd346, %fd249, %p83;
	min.s64 	%rd363, %rd362, %rd182;
$L__BB2_192:
	ld.shared.f64 	%fd254, [_ZN6thrust24THRUST_300001_SM_1000_NS8cuda_cub4core6detail5shmemE+72];
	ld.shared.u64 	%rd185, [_ZN6thrust24THRUST_300001_SM_1000_NS8cuda_cub4core6detail5shmemE+80];
	abs.f64 	%fd255, %fd347;
	abs.f64 	%fd256, %fd254;
	setp.lt.f64 	%p84, %fd255, %fd256;
	mov.f64 	%fd348, %fd254;
	mov.u64 	%rd364, %rd185;
	@%p84 bra 	$L__BB2_195;
	setp.lt.f64 	%p85, %fd256, %fd255;
	mov.f64 	%fd348, %fd347;
	mov.u64 	%rd364, %rd363;
	@%p85 bra 	$L__BB2_195;
	setp.lt.s64 	%p86, %rd363, %rd185;
	selp.f64 	%fd348, %fd347, %fd254, %p86;
	min.s64 	%rd364, %rd363, %rd185;
$L__BB2_195:
	ld.shared.f64 	%fd259, [_ZN6thrust24THRUST_300001_SM_1000_NS8cuda_cub4core6detail5shmemE+88];
	ld.shared.u64 	%rd188, [_ZN6thrust24THRUST_300001_SM_1000_NS8cuda_cub4core6detail5shmemE+96];
	abs.f64 	%fd260, %fd348;
	abs.f64 	%fd261, %fd259;
	setp.lt.f64 	%p87, %fd260, %fd261;
	mov.f64 	%fd349, %fd259;
	mov.u64 	%rd365, %rd188;
	@%p87 bra 	$L__BB2_198;
	setp.lt.f64 	%p88, %fd261, %fd260;
	mov.f64 	%fd349, %fd348;
	mov.u64 	%rd365, %rd364;
	@%p88 bra 	$L__BB2_198;
	setp.lt.s64 	%p89, %rd364, %rd188;
	selp.f64 	%fd349, %fd348, %fd259, %p89;
	min.s64 	%rd365, %rd364, %rd188;
$L__BB2_198:
	ld.shared.f64 	%fd264, [_ZN6thrust24THRUST_300001_SM_1000_NS8cuda_cub4core6detail5shmemE+104];
	ld.shared.u64 	%rd191, [_ZN6thrust24THRUST_300001_SM_1000_NS8cuda_cub4core6detail5shmemE+112];
	abs.f64 	%fd265, %fd349;
	abs.f64 	%fd266, %fd264;
	setp.lt.f64 	%p90, %fd265, %fd266;
	mov.f64 	%fd350, %fd264;
	mov.u64 	%rd366, %rd191;
	@%p90 bra 	$L__BB2_201;
	setp.lt.f64 	%p91, %fd266, %fd265;
	mov.f64 	%fd350, %fd349;
	mov.u64 	%rd366, %rd365;
	@%p91 bra 	$L__BB2_201;
	setp.lt.s64 	%p92, %rd365, %rd191;
	selp.f64 	%fd350, %fd349, %fd264, %p92;
	min.s64 	%rd366, %rd365, %rd191;
$L__BB2_201:
	ld.shared.f64 	%fd269, [_ZN6thrust24THRUST_300001_SM_1000_NS8cuda_cub4core6detail5shmemE+120];
	ld.shared.u64 	%rd194, [_ZN6thrust24THRUST_300001_SM_1000_NS8cuda_cub4core6detail5shmemE+128];
	abs.f64 	%fd270, %fd350;
	abs.f64 	%fd271, %fd269;
	setp.lt.f64 	%p93, %fd270, %fd271;
	mov.u64 	%rd367, %rd194;
	mov.f64 	%fd351, %fd269;
	@%p93 bra 	$L__BB2_204;
	setp.lt.f64 	%p94, %fd271, %fd270;
	mov.u64 	%rd367, %rd366;
	mov.f64 	%fd351, %fd350;
	@%p94 bra 	$L__BB2_204;
	setp.lt.s64 	%p95, %rd366, %rd194;
	selp.f64 	%fd351, %fd350, %fd269, %p95;
	min.s64 	%rd367, %rd366, %rd194;
$L__BB2_204:
	mov.u32 	%r387, %tid.x;
	setp.ne.s32 	%p212, %r387, 0;
	@%p212 bra 	$L__BB2_206;
	ld.param.u64 	%rd297, [_ZN6thrust24THRUST_300001_SM_1000_NS8cuda_cub4core6detail13_kernel_agentINS1_8__reduce11ReduceAgentINS0_12zip_iteratorIN4cuda3std3__45tupleIJNS0_10device_ptrIdEENS0_17counting_iteratorIlNS0_11use_defaultESF_SF_EEEEEEEPNSB_IJdlEEESJ_iNS1_9__extrema9arg_max_fIdl10comparatorEEEEJSI_SK_iSO_EEEvDpT0__param_1];
	cvta.to.global.u64 	%rd296, %rd297;
	st.global.f64 	[%rd296], %fd351;
	st.global.u64 	[%rd296+8], %rd367;
$L__BB2_206:
	ret;

}
	// .globl	_ZN6thrust24THRUST_300001_SM_1000_NS8cuda_cub4core6detail13_kernel_agentINS1_8__reduce11ReduceAgentINS0_12zip_iteratorIN4cuda3std3__45tupleIJNS0_10device_ptrIdEENS0_17counting_iteratorIlNS0_11use_defaultESF_SF_EEEEEEEPNSB_IJdlEEESJ_iNS1_9__extrema9arg_max_fIdl10comparatorEEEEJSI_SK_iN3cub18CUB_300001_SM_100013GridEvenShareIiEENSR_9GridQueueIjEESO_EEEvDpT0_
.visible .entry _ZN6thrust24THRUST_300001_SM_1000_NS8cuda_cub4core6detail13_kernel_agentINS1_8__reduce11ReduceAgentINS0_12zip_iteratorIN4cuda3std3__45tupleIJNS0_10device_ptrIdEENS0_17counting_iteratorIlNS0_11use_defaultESF_SF_EEEEEEEPNSB_IJdlEEESJ_iNS1_9__extrema9arg_max_fIdl10comparatorEEEEJSI_SK_iN3cub18CUB_300001_SM_100013GridEvenShareIiEENSR_9GridQueueIjEESO_EEEvDpT0_(
	.param .align 8 .b8 _ZN6thrust24THRUST_300001_SM_1000_NS8cuda_cub4core6detail13_kernel_agentINS1_8__reduce11ReduceAgentINS0_12zip_iteratorIN4cuda3std3__45tupleIJNS0_10device_ptrIdEENS0_17counting_iteratorIlNS0_11use_defaultESF_SF_EEEEEEEPNSB_IJdlEEESJ_iNS1_9__extrema9arg_max_fIdl10comparatorEEEEJSI_SK_iN3cub18CUB_300001_SM_100013GridEvenShareIiEENSR_9GridQueueIjEESO_EEEvDpT0__param_0[16],
	.param .u64 .ptr .align 1 _ZN6thrust24THRUST_300001_SM_1000_NS8cuda_cub4core6detail13_kernel_agentINS1_8__reduce11ReduceAgentINS0_12zip_iteratorIN4cuda3std3__45tupleIJNS0_10device_ptrIdEENS0_17counting_iteratorIlNS0_11use_defaultESF_SF_EEEEEEEPNSB_IJdlEEESJ_iNS1_9__extrema9arg_max_fIdl10comparatorEEEEJSI_SK_iN3cub18CUB_300001_SM_100013GridEvenShareIiEENSR_9GridQueueIjEESO_EEEvDpT0__param_1,
	.param .u32 _ZN6thrust24THRUST_300001_SM_1000_NS8cuda_cub4core6detail13_kernel_agentINS1_8__reduce11ReduceAgentINS0_12zip_iteratorIN4cuda3std3__45tupleIJNS0_10device_ptrIdEENS0_17counting_iteratorIlNS0_11use_defaultESF_SF_EEEEEEEPNSB_IJdlEEESJ_iNS1_9__extrema9arg_max_fIdl10comparatorEEEEJSI_SK_iN3cub18CUB_300001_SM_100013GridEvenShareIiEENSR_9GridQueueIjEESO_EEEvDpT0__param_2,
	.param .align 4 .b8 _ZN6thrust24THRUST_300001_SM_1000_NS8cuda_cub4core6detail13_kernel_agentINS1_8__reduce11ReduceAgentINS0_12zip_iteratorIN4cuda3std3__45tupleIJNS0_10device_ptrIdEENS0_17counting_iteratorIlNS0_11use_defaultESF_SF_EEEEEEEPNSB_IJdlEEESJ_iNS1_9__extrema9arg_max_fIdl10comparatorEEEEJSI_SK_iN3cub18CUB_300001_SM_100013GridEvenShareIiEENSR_9GridQueueIjEESO_EEEvDpT0__param_3[40],
	.param .align 8 .b8 _ZN6thrust24THRUST_300001_SM_1000_NS8cuda_cub4core6detail13_kernel_agentINS1_8__reduce11ReduceAgentINS0_12zip_iteratorIN4cuda3std3__45tupleIJNS0_10device_ptrIdEENS0_17counting_iteratorIlNS0_11use_defaultESF_SF_EEEEEEEPNSB_IJdlEEESJ_iNS1_9__extrema9arg_max_fIdl10comparatorEEEEJSI_SK_iN3cub18CUB_300001_SM_100013GridEvenShareIiEENSR_9GridQueueIjEESO_EEEvDpT0__param_4[8],
	.param .align 1 .b8 _ZN6thrust24THRUST_300001_SM_1000_NS8cuda_cub4core6detail13_kernel_agentINS1_8__reduce11ReduceAgentINS0_12zip_iteratorIN4cuda3std3__45tupleIJNS0_10device_ptrIdEENS0_17counting_iteratorIlNS0_11use_defaultESF_SF_EEEEEEEPNSB_IJdlEEESJ_iNS1_9__extrema9arg_max_fIdl10comparatorEEEEJSI_SK_iN3cub18CUB_300001_SM_100013GridEvenShareIiEENSR_9GridQueueIjEESO_EEEvDpT0__param_5[1]
)
.maxntid 256
{
	.reg .pred 	%p<215>;
	.reg .b32 	%r<437>;
	.reg .b64 	%rd<318>;
	.reg .b64 	%fd<352>;

	ld.param.u64 	%rd3, [_ZN6thrust24THRUST_300001_SM_1000_NS8cuda_cub4core6detail13_kernel_agentINS1_8__reduce11ReduceAgentINS0_12zip_iteratorIN4cuda3std3__45tupleIJNS0_10device_ptrIdEENS0_17counting_iteratorIlNS0_11use_defaultESF_SF_EEEEEEEPNSB_IJdlEEESJ_iNS1_9__extrema9arg_max_fIdl10comparatorEEEEJSI_SK_iN3cub18CUB_300001_SM_100013GridEvenShareIiEENSR_9GridQueueIjEESO_EEEvDpT0__param_0+8];
	ld.param.u64 	%rd181, [_ZN6thrust24THRUST_300001_SM_1000_NS8cuda_cub4core6detail13_kernel_agentINS1_8__reduce11ReduceAgentINS0_12zip_iteratorIN4cuda3std3__45tupleIJNS0_10device_ptrIdEENS0_17counting_iteratorIlNS0_11use_defaultESF_SF_EEEEEEEPNSB_IJdlEEESJ_iNS1_9__extrema9arg_max_fIdl10comparatorEEEEJSI_SK_iN3cub18CUB_300001_SM_100013GridEvenShareIiEENSR_9GridQueueIjEESO_EEEvDpT0__param_0];
	ld.param.u64 	%rd182, [_ZN6thrust24THRUST_300001_SM_1000_NS8cuda_cub4core6detail13_kernel_agentINS1_8__reduce11ReduceAgentINS0_12zip_iteratorIN4cuda3std3__45tupleIJNS0_10device_ptrIdEENS0_17counting_iteratorIlNS0_11use_defaultESF_SF_EEEEEEEPNSB_IJdlEEESJ_iNS1_9__extrema9arg_max_fIdl10comparatorEEEEJSI_SK_iN3cub18CUB_300001_SM_100013GridEvenShareIiEENSR_9GridQueueIjEESO_EEEvDpT0__param_4];
	ld.param.u32 	%r66, [_ZN6thrust24THRUST_300001_SM_1000_NS8cuda_cub4core6detail13_kernel_agentINS1_8__reduce11ReduceAgentINS0_12zip_iteratorIN4cuda3std3__45tupleIJNS0_10device_ptrIdEENS0_17counting_iteratorIlNS0_11use_defaultESF_SF_EEEEEEEPNSB_IJdlEEESJ_iNS1_9__extrema9arg_max_fIdl10comparatorEEEEJSI_SK_iN3cub18CUB_300001_SM_100013GridEvenShareIiEENSR_9GridQueueIjEESO_EEEvDpT0__param_2];
	cvta.to.global.u64 	%rd1, %rd182;
	cvta.to.global.u64 	%rd2, %rd181;
	mov.u32 	%r1, %ctaid.x;
	mul.lo.s32 	%r2, %r1, 1280;
	mov.u32 	%r67, %nctaid.x;
	mul.lo.s32 	%r3, %r67, 1280;
	add.s32 	%r68, %r2, 1280;
	setp.le.s32 	%p1, %r68, %r66;
	@%p1 bra 	$L__BB3_121;
	sub.s32 	%r4, %r66, %r2;
	mov.u32 	%r5, %tid.x;
	setp.ge.s32 	%p98, %r5, %r4;
	mov.f64 	%fd298, 0d0000000000000000;
	mov.b64 	%rd264, 0;
	mov.u32 	%r420, %r5;
	@%p98 bra 	$L__BB3_3;
	add.s32 	%r190, %r2, %r5;
	cvt.s64.s32 	%rd219, %r190;
	mul.wide.s32 	%rd220, %r190, 8;
	add.s64 	%rd221, %rd2, %rd220;
	add.s64 	%rd264, %rd3, %rd219;
	ld.global.f64 	%fd298, [%rd221];
	add.s32 	%r420, %r5, 256;
$L__BB3_3:
	setp.ge.s32 	%p99, %r420, %r4;
	@%p99 bra 	$L__BB3_25;
	not.b32 	%r191, %r420;
	add.s32 	%r192, %r66, %r191;
	sub.s32 	%r8, %r192, %r2;
	and.b32  	%r193, %r8, 768;
	setp.eq.s32 	%p100, %r193, 768;
	@%p100 bra 	$L__BB3_10;
	add.s32 	%r418, %r420, %r2;
	shr.u32 	%r194, %r8, 8;
	add.s32 	%r195, %r194, 1;
	and.b32  	%r196, %r195, 3;
	neg.s32 	%r417, %r196;
$L__BB3_6:
	.pragma "nounroll";
	mov.u64 	%rd6, %rd264;
	mov.f64 	%fd3, %fd298;
	cvt.s64.s32 	%rd223, %r418;
	add.s64 	%rd7, %rd3, %rd223;
	mul.wide.s32 	%rd224, %r418, 8;
	add.s64 	%rd225, %rd2, %rd224;
	ld.global.f64 	%fd4, [%rd225];
	abs.f64 	%fd5, %fd3;
	abs.f64 	%fd6, %fd4;
	setp.lt.f64 	%p101, %fd5, %fd6;
	mov.u64 	%rd264, %rd7;
	mov.f64 	%fd298, %fd4;
	@%p101 bra 	$L__BB3_9;
	setp.lt.f64 	%p102, %fd6, %fd5;
	mov.u64 	%rd264, %rd6;
	mov.f64 	%fd298, %fd3;
	@%p102 bra 	$L__BB3_9;
	setp.lt.s64 	%p103, %rd6, %rd7;
	min.s64 	%rd264, %rd6, %rd7;
	selp.f64 	%fd298, %fd3, %fd4, %p103;
$L__BB3_9:
	add.s32 	%r420, %r420, 256;
	add.s32 	%r418, %r418, 256;
	add.s32 	%r417, %r417, 1;
	setp.ne.s32 	%p104, %r417, 0;
	@%p104 bra 	$L__BB3_6;
$L__BB3_10:
	setp.lt.u32 	%p105, %r8, 768;
	@%p105 bra 	$L__BB3_25;
	add.s32 	%r421, %r420, %r2;
	add.s32 	%r424, %r421, 256;
	add.s32 	%r423, %r421, 512;
	add.s32 	%r422, %r421, 768;
	add.s64 	%rd12, %rd2, 4096;
$L__BB3_12:
	cvt.s64.s32 	%rd226, %r424;
	add.s64 	%rd14, %rd3, %rd226;
	cvt.s64.s32 	%rd227, %r423;
	add.s64 	%rd15, %rd3, %rd227;
	cvt.s64.s32 	%rd228, %r422;
	add.s64 	%rd16, %rd3, %rd228;
	cvt.s64.s32 	%rd229, %r421;
	mul.wide.s32 	%rd230, %r421, 8;
	add.s64 	%rd17, %rd12, %rd230;
	add.s64 	%rd18, %rd3, %rd229;
	ld.global.f64 	%fd12, [%rd17+-4096];
	abs.f64 	%fd13, %fd298;
	abs.f64 	%fd14, %fd12;
	setp.lt.f64 	%p106, %fd13, %fd14;
	mov.u64 	%rd261, %rd18;
	mov.f64 	%fd295, %fd12;
	@%p106 bra 	$L__BB3_15;
	setp.lt.f64 	%p107, %fd14, %fd13;
	mov.u64 	%rd261, %rd264;
	mov.f64 	%fd295, %fd298;
	@%p107 bra 	$L__BB3_15;
	setp.lt.s64 	%p108, %rd264, %rd18;
	min.s64 	%rd261, %rd264, %rd18;
	selp.f64 	%fd295, %fd298, %fd12, %p108;
$L__BB3_15:
	ld.global.f64 	%fd17, [%rd17+-2048];
	abs.f64 	%fd18, %fd295;
	abs.f64 	%fd19, %fd17;
	setp.lt.f64 	%p109, %fd18, %fd19;
	mov.u64 	%rd262, %rd14;
	mov.f64 	%fd296, %fd17;
	@%p109 bra 	$L__BB3_18;
	setp.lt.f64 	%p110, %fd19, %fd18;
	mov.u64 	%rd262, %rd261;
	mov.f64 	%fd296, %fd295;
	@%p110 bra 	$L__BB3_18;
	setp.lt.s64 	%p111, %rd261, %rd14;
	min.s64 	%rd262, %rd261, %rd14;
	selp.f64 	%fd296, %fd295, %fd17, %p111;
$L__BB3_18:
	ld.global.f64 	%fd22, [%rd17];
	abs.f64 	%fd23, %fd296;
	abs.f64 	%fd24, %fd22;
	setp.lt.f64 	%p112, %fd23, %fd24;
	mov.u64 	%rd263, %rd15;
	mov.f64 	%fd297, %fd22;
	@%p112 bra 	$L__BB3_21;
	setp.lt.f64 	%p113, %fd24, %fd23;
	mov.u64 	%rd263, %rd262;
	mov.f64 	%fd297, %fd296;
	@%p113 bra 	$L__BB3_21;
	setp.lt.s64 	%p114, %rd262, %rd15;
	min.s64 	%rd263, %rd262, %rd15;
	selp.f64 	%fd297, %fd296, %fd22, %p114;
$L__BB3_21:
	ld.global.f64 	%fd27, [%rd17+2048];
	abs.f64 	%fd28, %fd297;
	abs.f64 	%fd29, %fd27;
	setp.lt.f64 	%p115, %fd28, %fd29;
	mov.u64 	%rd264, %rd16;
	mov.f64 	%fd298, %fd27;
	@%p115 bra 	$L__BB3_24;
	setp.lt.f64 	%p116, %fd29, %fd28;
	mov.u64 	%rd264, %rd263;
	mov.f64 	%fd298, %fd297;
	@%p116 bra 	$L__BB3_24;
	setp.lt.s64 	%p117, %rd263, %rd16;
	min.s64 	%rd264, %rd263, %rd16;
	selp.f64 	%fd298, %fd297, %fd27, %p117;
$L__BB3_24:
	add.s32 	%r420, %r420, 1024;
	add.s32 	%r424, %r424, 1024;
	add.s32 	%r423, %r423, 1024;
	add.s32 	%r422, %r422, 1024;
	add.s32 	%r421, %r421, 1024;
	setp.lt.s32 	%p118, %r420, %r4;
	@%p118 bra 	$L__BB3_12;
$L__BB3_25:
	setp.lt.s32 	%p119, %r4, 256;
	@%p119 bra 	$L__BB3_70;
	// begin inline asm
	mov.u32 %r310, %laneid;
	// end inline asm
	mov.b64 	%rd241, %fd298;
	mov.b64 	{%r312, %r317}, %rd241;
	mov.b32 	%r328, 1;
	mov.b32 	%r329, 31;
	mov.b32 	%r330, -1;
	// begin inline asm
	shfl.sync.down.b32 %r311, %r312, %r328, %r329, %r330;
	// end inline asm
	// begin inline asm
	shfl.sync.down.b32 %r316, %r317, %r328, %r329, %r330;
	// end inline asm
	mov.b64 	%rd242, {%r311, %r316};
	mov.b64 	%fd33, %rd242;
	mov.b64 	{%r322, %r327}, %rd264;
	// begin inline asm
	shfl.sync.down.b32 %r321, %r322, %r328, %r329, %r330;
	// end inline asm
	// begin inline asm
	shfl.sync.down.b32 %r326, %r327, %r328, %r329, %r330;
	// end inline asm
	mov.b64 	%rd28, {%r321, %r326};
	setp.gt.s32 	%p171, %r310, 30;
	mov.u64 	%rd266, %rd264;
	mov.f64 	%fd300, %fd298;
	@%p171 bra 	$L__BB3_30;
	abs.f64 	%fd34, %fd298;
	abs.f64 	%fd35, %fd33;
	setp.lt.f64 	%p172, %fd34, %fd35;
	mov.u64 	%rd266, %rd28;
	mov.f64 	%fd300, %fd33;
	@%p172 bra 	$L__BB3_30;
	setp.lt.f64 	%p173, %fd35, %fd34;
	mov.u64 	%rd266, %rd264;
	mov.f64 	%fd300, %fd298;
	@%p173 bra 	$L__BB3_30;
	setp.lt.s64 	%p174, %rd264, %rd28;
	min.s64 	%rd266, %rd264, %rd28;
	selp.f64 	%fd300, %fd298, %fd33, %p174;
$L__BB3_30:
	mov.b64 	%rd243, %fd300;
	mov.b64 	{%r332, %r337}, %rd243;
	mov.b32 	%r348, 2;
	mov.b32 	%r349, 31;
	mov.b32 	%r350, -1;
	// begin inline asm
	shfl.sync.down.b32 %r331, %r332, %r348, %r349, %r350;
	// end inline asm
	// begin inline asm
	shfl.sync.down.b32 %r336, %r337, %r348, %r349, %r350;
	// end inline asm
	mov.b64 	%rd244, {%r331, %r336};
	mov.b64 	%fd38, %rd244;
	mov.b64 	{%r342, %r347}, %rd266;
	// begin inline asm
	shfl.sync.down.b32 %r341, %r342, %r348, %r349, %r350;
	// end inline asm
	// begin inline asm
	shfl.sync.down.b32 %r346, %r347, %r348, %r349, %r350;
	// end inline asm
	mov.b64 	%rd31, {%r341, %r346};
	setp.gt.s32 	%p175, %r310, 29;
	mov.u64 	%rd267, %rd266;
	mov.f64 	%fd301, %fd300;
	@%p175 bra 	$L__BB3_34;
	abs.f64 	%fd39, %fd300;
	abs.f64 	%fd40, %fd38;
	setp.lt.f64 	%p176, %fd39, %fd40;
	mov.u64 	%rd267, %rd31;
	mov.f64 	%fd301, %fd38;
	@%p176 bra 	$L__BB3_34;
	setp.lt.f64 	%p177, %fd40, %fd39;
	mov.u64 	%rd267, %rd266;
	mov.f64 	%fd301, %fd300;
	@%p177 bra 	$L__BB3_34;
	setp.lt.s64 	%p178, %rd266, %rd31;
	min.s64 	%rd267, %rd266, %rd31;
	selp.f64 	%fd301, %fd300, %fd38, %p178;
$L__BB3_34:
	mov.b64 	%rd245, %fd301;
	mov.b64 	{%r352, %r357}, %rd245;
	mov.b32 	%r368, 4;
	mov.b32 	%r369, 31;
	mov.b32 	%r370, -1;
	// begin inline asm
	shfl.sync.down.b32 %r351, %r352, %r368, %r369, %r370;
	// end inline asm
	// begin inline asm
	shfl.sync.down.b32 %r356, %r357, %r368, %r369, %r370;
	// end inline asm
	mov.b64 	%rd246, {%r351, %r356};
	mov.b64 	%fd43, %rd246;
	mov.b64 	{%r362, %r367}, %rd267;
	// begin inline asm
	shfl.sync.down.b32 %r361, %r362, %r368, %r369, %r370;
	// end inline asm
	// begin inline asm
	shfl.sync.down.b32 %r366, %r367, %r368, %r369, %r370;
	// end inline asm
	mov.b64 	%rd34, {%r361, %r366};
	setp.gt.s32 	%p179, %r310, 27;
	mov.u64 	%rd268, %rd267;
	mov.f64 	%fd302, %fd301;
	@%p179 bra 	$L__BB3_38;
	abs.f64 	%fd44, %fd301;
	abs.f64 	%fd45, %fd43;
	setp.lt.f64 	%p180, %fd44, %fd45;
	mov.u64 	%rd268, %rd34;
	mov.f64 	%fd302, %fd43;
	@%p180 bra 	$L__BB3_38;
	setp.lt.f64 	%p181, %fd45, %fd44;
	mov.u64 	%rd268, %rd267;
	mov.f64 	%fd302, %fd301;
	@%p181 bra 	$L__BB3_38;
	setp.lt.s64 	%p182, %rd267, %rd34;
	min.s64 	%rd268, %rd267, %rd34;
	selp.f64 	%fd302, %fd301, %fd43, %p182;
$L__BB3_38:
	mov.b64 	%rd247, %fd302;
	mov.b64 	{%r372, %r377}, %rd247;
	mov.b32 	%r388, 8;
	mov.b32 	%r389, 31;
	mov.b32 	%r390, -1;
	// begin inline asm
	shfl.sync.down.b32 %r371, %r372, %r388, %r389, %r390;
	// end inline asm
	// begin inline asm
	shfl.sync.down.b32 %r376, %r377, %r388, %r389, %r390;
	// end inline asm
	mov.b64 	%rd248, {%r371, %r376};
	mov.b64 	%fd48, %rd248;
	mov.b64 	{%r382, %r387}, %rd268;
	// begin inline asm
	shfl.sync.down.b32 %r381, %r382, %r388, %r389, %r390;
	// end inline asm
	// begin inline asm
	shfl.sync.down.b32 %r386, %r387, %r388, %r389, %r390;
	// end inline asm
	mov.b64 	%rd37, {%r381, %r386};
	setp.gt.s32 	%p183, %r310, 23;
	mov.u64 	%rd269, %rd268;
	mov.f64 	%fd303, %fd302;
	@%p183 bra 	$L__BB3_42;
	abs.f64 	%fd49, %fd302;
	abs.f64 	%fd50, %fd48;
	setp.lt.f64 	%p184, %fd49, %fd50;
	mov.u64 	%rd269, %rd37;
	mov.f64 	%fd303, %fd48;
	@%p184 bra 	$L__BB3_42;
	setp.lt.f64 	%p185, %fd50, %fd49;
	mov.u64 	%rd269, %rd268;
	mov.f64 	%fd303, %fd302;
	@%p185 bra 	$L__BB3_42;
	setp.lt.s64 	%p186, %rd268, %rd37;
	min.s64 	%rd269, %rd268, %rd37;
	selp.f64 	%fd303, %fd302, %fd48, %p186;
$L__BB3_42:
	mov.b64 	%rd249, %fd303;
	mov.b64 	{%r392, %r397}, %rd249;
	mov.b32 	%r408, 16;
	mov.b32 	%r409, 31;
	mov.b32 	%r410, -1;
	// begin inline asm
	shfl.sync.down.b32 %r391, %r392, %r408, %r409, %r410;
	// end inline asm
	// begin inline asm
	shfl.sync.down.b32 %r396, %r397, %r408, %r409, %r410;
	// end inline asm
	mov.b64 	%rd250, {%r391, %r396};
	mov.b64 	%fd53, %rd250;
	mov.b64 	{%r402, %r407}, %rd269;
	// begin inline asm
	shfl.sync.down.b32 %r401, %r402, %r408, %r409, %r410;
	// end inline asm
	// begin inline asm
	shfl.sync.down.b32 %r406, %r407, %r408, %r409, %r410;
	// end inline asm
	mov.b64 	%rd40, {%r401, %r406};
	setp.gt.s32 	%p187, %r310, 15;
	mov.u64 	%rd317, %rd269;
	mov.f64 	%fd351, %fd303;
	@%p187 bra 	$L__BB3_46;
	abs.f64 	%fd54, %fd303;
	abs.f64 	%fd55, %fd53;
	setp.lt.f64 	%p188, %fd54, %fd55;
	mov.u64 	%rd317, %rd40;
	mov.f64 	%fd351, %fd53;
	@%p188 bra 	$L__BB3_46;
	setp.lt.f64 	%p189, %fd55, %fd54;
	mov.u64 	%rd317, %rd269;
	mov.f64 	%fd351, %fd303;
	@%p189 bra 	$L__BB3_46;
	setp.lt.s64 	%p190, %rd269, %rd40;
	min.s64 	%rd317, %rd269, %rd40;
	selp.f64 	%fd351, %fd303, %fd53, %p190;
$L__BB3_46:
	setp.ne.s32 	%p191, %r310, 0;
	@%p191 bra 	$L__BB3_48;
	shr.u32 	%r411, %r5, 1;
	and.b32  	%r412, %r411, 496;
	mov.u32 	%r413, _ZN6thrust24THRUST_300001_SM_1000_NS8cuda_cub4core6detail5shmemE;
	add.s32 	%r414, %r413, %r412;
	st.shared.f64 	[%r414+8], %fd351;
	st.shared.u64 	[%r414+16], %rd317;
$L__BB3_48:
	bar.sync 	0;
	setp.ne.s32 	%p192, %r5, 0;
	@%p192 bra 	$L__BB3_208;
	ld.shared.f64 	%fd58, [_ZN6thrust24THRUST_300001_SM_1000_NS8cuda_cub4core6detail5shmemE+24];
	ld.shared.u64 	%rd43, [_ZN6thrust24THRUST_300001_SM_1000_NS8cuda_cub4core6detail5shmemE+32];
	abs.f64 	%fd59, %fd351;
	abs.f64 	%fd60, %fd58;
	setp.lt.f64 	%p193, %fd59, %fd60;
	mov.u64 	%rd271, %rd43;
	mov.f64 	%fd305, %fd58;
	@%p193 bra 	$L__BB3_52;
	setp.lt.f64 	%p194, %fd60, %fd59;
	mov.u64 	%rd271, %rd317;
	mov.f64 	%fd305, %fd351;
	@%p194 bra 	$L__BB3_52;
	setp.lt.s64 	%p195, %rd317, %rd43;
	min.s64 	%rd271, %rd317, %rd43;
	selp.f64 	%fd305, %fd351, %fd58, %p195;
$L__BB3_52:
	ld.shared.f64 	%fd63, [_ZN6thrust24THRUST_300001_SM_1000_NS8cuda_cub4core6detail5shmemE+40];
	ld.shared.u64 	%rd46, [_ZN6thrust24THRUST_300001_SM_1000_NS8cuda_cub4core6detail5shmemE+48];
	abs.f64 	%fd64, %fd305;
	abs.f64 	%fd65, %fd63;
	setp.lt.f64 	%p196, %fd64, %fd65;
	mov.u64 	%rd272, %rd46;
	mov.f64 	%fd306, %fd63;
	@%p196 bra 	$L__BB3_55;
	setp.lt.f64 	%p197, %fd65, %fd64;
	mov.u64 	%rd272, %rd271;
	mov.f64 	%fd306, %fd305;
	@%p197 bra 	$L__BB3_55;
	setp.lt.s64 	%p198, %rd271, %rd46;
	min.s64 	%rd272, %rd271, %rd46;
	selp.f64 	%fd306, %fd305, %fd63, %p198;
$L__BB3_55:
	ld.shared.f64 	%fd68, [_ZN6thrust24THRUST_300001_SM_1000_NS8cuda_cub4core6detail5shmemE+56];
	ld.shared.u64 	%rd49, [_ZN6thrust24THRUST_300001_SM_1000_NS8cuda_cub4core6detail5shmemE+64];
	abs.f64 	%fd69, %fd306;
	abs.f64 	%fd70, %fd68;
	setp.lt.f64 	%p199, %fd69, %fd70;
	mov.u64 	%rd273, %rd49;
	mov.f64 	%fd307, %fd68;
	@%p199 bra 	$L__BB3_58;
	setp.lt.f64 	%p200, %fd70, %fd69;
	mov.u64 	%rd273, %rd272;
	mov.f64 	%fd307, %fd306;
	@%p200 bra 	$L__BB3_58;
	setp.lt.s64 	%p201, %rd272, %rd49;
	min.s64 	%rd273, %rd272, %rd49;
	selp.f64 	%fd307, %fd306, %fd68, %p201;
$L__BB3_58:
	ld.shared.f64 	%fd73, [_ZN6thrust24THRUST_300001_SM_1000_NS8cuda_cub4core6detail5shmemE+72];
	ld.shared.u64 	%rd52, [_ZN6thrust24THRUST_300001_SM_1000_NS8cuda_cub4core6detail5shmemE+80];
	abs.f64 	%fd74, %fd307;
	abs.f64 	%fd75, %fd73;
	setp.lt.f64 	%p202, %fd74, %fd75;
	mov.u64 	%rd274, %rd52;
	mov.f64 	%fd308, %fd73;
	@%p202 bra 	$L__BB3_61;
	setp.lt.f64 	%p203, %fd75, %fd74;
	mov.u64 	%rd274, %rd273;
	mov.f64 	%fd308, %fd307;
	@%p203 bra 	$L__BB3_61;
	setp.lt.s64 	%p204, %rd273, %rd52;
	min.s64 	%rd274, %rd273, %rd52;
	selp.f64 	%fd308, %fd307, %fd73, %p204;
$L__BB3_61:
	ld.shared.f64 	%fd78, [_ZN6thrust24THRUST_300001_SM_1000_NS8cuda_cub4core6detail5shmemE+88];
	ld.shared.u64 	%rd55, [_ZN6thrust24THRUST_300001_SM_1000_NS8cuda_cub4core6detail5shmemE+96];
	abs.f64 	%fd79, %fd308;
	abs.f64 	%fd80, %fd78;
	setp.lt.f64 	%p205, %fd79, %fd80;
	mov.u64 	%rd275, %rd55;
	mov.f64 	%fd309, %fd78;
	@%p205 bra 	$L__BB3_64;
	setp.lt.f64 	%p206, %fd80, %fd79;
	mov.u64 	%rd275, %rd274;
	mov.f64 	%fd309, %fd308;
	@%p206 bra 	$L__BB3_64;
	setp.lt.s64 	%p207, %rd274, %rd55;
	min.s64 	%rd275, %rd274, %rd55;
	selp.f64 	%fd309, %fd308, %fd78, %p207;
$L__BB3_64:
	ld.shared.f64 	%fd83, [_ZN6thrust24THRUST_300001_SM_1000_NS8cuda_cub4core6detail5shmemE+104];
	ld.shared.u64 	%rd58, [_ZN6thrust24THRUST_300001_SM_1000_NS8cuda_cub4core6detail5shmemE+112];
	abs.f64 	%fd84, %fd309;
	abs.f64 	%fd85, %fd83;
	setp.lt.f64 	%p208, %fd84, %fd85;
	mov.u64 	%rd276, %rd58;
	mov.f64 	%fd310, %fd83;
	@%p208 bra 	$L__BB3_67;
	setp.lt.f64 	%p209, %fd85, %fd84;
	mov.u64 	%rd276, %rd275;
	mov.f64 	%fd310, %fd309;
	@%p209 bra 	$L__BB3_67;
	setp.lt.s64 	%p210, %rd275, %rd58;
	min.s64 	%rd276, %rd275, %rd58;
	selp.f64 	%fd310, %fd309, %fd83, %p210;
$L__BB3_67:
	ld.shared.f64 	%fd88, [_ZN6thrust24THRUST_300001_SM_1000_NS8cuda_cub4core6detail5shmemE+120];
	ld.shared.u64 	%rd61, [_ZN6thrust24THRUST_300001_SM_1000_NS8cuda_cub4core6detail5shmemE+128];
	abs.f64 	%fd89, %fd310;
	abs.f64 	%fd90, %fd88;
	setp.lt.f64 	%p211, %fd89, %fd90;
	mov.u64 	%rd317, %rd61;
	mov.f64 	%fd351, %fd88;
	@%p211 bra 	$L__BB3_208;
	setp.lt.f64 	%p212, %fd90, %fd89;
	mov.u64 	%rd317, %rd276;
	mov.f64 	%fd351, %fd310;
	@%p212 bra 	$L__BB3_208;
	setp.lt.s64 	%p213, %rd276, %rd61;
	min.s64 	%rd317, %rd276, %rd61;
	selp.f64 	%fd351, %fd310, %fd88, %p213;
	bra.uni 	$L__BB3_208;
$L__BB3_70:
	// begin inline asm
	mov.u32 %r197, %laneid;
	// end inline asm
	and.b32  	%r218, %r5, 992;
	add.s32 	%r219, %r218, 32;
	setp.gt.s32 	%p120, %r219, %r4;
	not.b32 	%r220, %r218;
	add.s32 	%r221, %r4, %r220;
	selp.b32 	%r216, %r221, 31, %p120;
	mov.b64 	%rd231, %fd298;
	mov.b64 	{%r199, %r204}, %rd231;
	mov.b32 	%r215, 1;
	mov.b32 	%r217, -1;
	// begin inline asm
	shfl.sync.down.b32 %r198, %r199, %r215, %r216, %r217;
	// end inline asm
	// begin inline asm
	shfl.sync.down.b32 %r203, %r204, %r215, %r216, %r217;
	// end inline asm
	mov.b64 	%rd232, {%r198, %r203};
	mov.b64 	%fd92, %rd232;
	mov.b64 	{%r209, %r214}, %rd264;
	// begin inline asm
	shfl.sync.down.b32 %r208, %r209, %r215, %r216, %r217;
	// end inline asm
	// begin inline asm
	shfl.sync.down.b32 %r213, %r214, %r215, %r216, %r217;
	// end inline asm
	mov.b64 	%rd63, {%r208, %r213};
	setp.ge.s32 	%p121, %r197, %r216;
	mov.u64 	%rd277, %rd264;
	mov.f64 	%fd311, %fd298;
	@%p121 bra 	$L__BB3_74;
	abs.f64 	%fd93, %fd298;
	abs.f64 	%fd94, %fd92;
	setp.lt.f64 	%p122, %fd93, %fd94;
	mov.u64 	%rd277, %rd63;
	mov.f64 	%fd311, %fd92;
	@%p122 bra 	$L__BB3_74;
	setp.lt.f64 	%p123, %fd94, %fd93;
	mov.u64 	%rd277, %rd264;
	mov.f64 	%fd311, %fd298;
	@%p123 bra 	$L__BB3_74;
	setp.lt.s64 	%p124, %rd264, %rd63;
	min.s64 	%rd277, %rd264, %rd63;
	selp.f64 	%fd311, %fd298, %fd92, %p124;
$L__BB3_74:
	mov.b64 	%rd233, %fd311;
	mov.b64 	{%r223, %r228}, %rd233;
	mov.b32 	%r239, 2;
	mov.b32 	%r241, -1;
	// begin inline asm
	shfl.sync.down.b32 %r222, %r223, %r239, %r216, %r241;
	// end inline asm
	// begin inline asm
	shfl.sync.down.b32 %r227, %r228, %r239, %r216, %r241;
	// end inline asm
	mov.b64 	%rd234, {%r222, %r227};
	mov.b64 	%fd97, %rd234;
	mov.b64 	{%r233, %r238}, %rd277;
	// begin inline asm
	shfl.sync.down.b32 %r232, %r233, %r239, %r216, %r241;
	// end inline asm
	// begin inline asm
	shfl.sync.down.b32 %r237, %r238, %r239, %r216, %r241;
	// end inline asm
	mov.b64 	%rd66, {%r232, %r237};
	add.s32 	%r242, %r197, 2;
	setp.gt.s32 	%p125, %r242, %r216;
	mov.u64 	%rd278, %rd277;
	mov.f64 	%fd312, %fd311;
	@%p125 bra 	$L__BB3_78;
	abs.f64 	%fd98, %fd311;
	abs.f64 	%fd99, %fd97;
	setp.lt.f64 	%p126, %fd98, %fd99;
	mov.u64 	%rd278, %rd66;
	mov.f64 	%fd312, %fd97;
	@%p126 bra 	$L__BB3_78;
	setp.lt.f64 	%p127, %fd99, %fd98;
	mov.u64 	%rd278, %rd277;
	mov.f64 	%fd312, %fd311;
	@%p127 bra 	$L__BB3_78;
	setp.lt.s64 	%p128, %rd277, %rd66;
	min.s64 	%rd278, %rd277, %rd66;
	selp.f64 	%fd312, %fd311, %fd97, %p128;
$L__BB3_78:
	mov.b64 	%rd235, %fd312;
	mov.b64 	{%r244, %r249}, %rd235;
	mov.b32 	%r260, 4;
	mov.b32 	%r262, -1;
	// begin inline asm
	shfl.sync.down.b32 %r243, %r244, %r260, %r216, %r262;
	// end inline asm
	// begin inline asm
	shfl.sync.down.b32 %r248, %r249, %r260, %r216, %r262;
	// end inline asm
	mov.b64 	%rd236, {%r243, %r248};
	mov.b64 	%fd102, %rd236;
	mov.b64 	{%r254, %r259}, %rd278;
	// begin inline asm
	shfl.sync.down.b32 %r253, %r254, %r260, %r216, %r262;
	// end inline asm
	// begin inline asm
	shfl.sync.down.b32 %r258, %r259, %r260, %r216, %r262;
	// end inline asm
	mov.b64 	%rd69, {%r253, %r258};
	add.s32 	%r263, %r197, 4;
	setp.gt.s32 	%p129, %r263, %r216;
	mov.u64 	%rd279, %rd278;
	mov.f64 	%fd313, %fd312;
	@%p129 bra 	$L__BB3_82;
	abs.f64 	%fd103, %fd312;
	abs.f64 	%fd104, %fd102;
	setp.lt.f64 	%p130, %fd103, %fd104;
	mov.u64 	%rd279, %rd69;
	mov.f64 	%fd313, %fd102;
	@%p130 bra 	$L__BB3_82;
	setp.lt.f64 	%p131, %fd104, %fd103;
	mov.u64 	%rd279, %rd278;
	mov.f64 	%fd313, %fd312;
	@%p131 bra 	$L__BB3_82;
	setp.lt.s64 	%p132, %rd278, %rd69;
	min.s64 	%rd279, %rd278, %rd69;
	selp.f64 	%fd313, %fd312, %fd102, %p132;
$L__BB3_82:
	mov.b64 	%rd237, %fd313;
	mov.b64 	{%r265, %r270}, %rd237;
	mov.b32 	%r281, 8;
	mov.b32 	%r283, -1;
	// begin inline asm
	shfl.sync.down.b32 %r264, %r265, %r281, %r216, %r283;
	// end inline asm
	// begin inline asm
	shfl.sync.down.b32 %r269, %r270, %r281, %r216, %r283;
	// end inline asm
	mov.b64 	%rd238, {%r264, %r269};
	mov.b64 	%fd107, %rd238;
	mov.b64 	{%r275, %r280}, %rd279;
	// begin inline asm
	shfl.sync.down.b32 %r274, %r275, %r281, %r216, %r283;
	// end inline asm
	// begin inline asm
	shfl.sync.down.b32 %r279, %r280, %r281, %r216, %r283;
	// end inline asm
	mov.b64 	%rd72, {%r274, %r279};
	add.s32 	%r284, %r197, 8;
	setp.gt.s32 	%p133, %r284, %r216;
	mov.u64 	%rd280, %rd279;
	mov.f64 	%fd314, %fd313;
	@%p133 bra 	$L__BB3_86;
	abs.f64 	%fd108, %fd313;
	abs.f64 	%fd109, %fd107;
	setp.lt.f64 	%p134, %fd108, %fd109;
	mov.u64 	%rd280, %rd72;
	mov.f64 	%fd314, %fd107;
	@%p134 bra 	$L__BB3_86;
	setp.lt.f64 	%p135, %fd109, %fd108;
	mov.u64 	%rd280, %rd279;
	mov.f64 	%fd314, %fd313;
	@%p135 bra 	$L__BB3_86;
	setp.lt.s64 	%p136, %rd279, %rd72;
	min.s64 	%rd280, %rd279, %rd72;
	selp.f64 	%fd314, %fd313, %fd107, %p136;
$L__BB3_86:
	mov.b64 	%rd239, %fd314;
	mov.b64 	{%r286, %r291}, %rd239;
	mov.b32 	%r302, 16;
	mov.b32 	%r304, -1;
	// begin inline asm
	shfl.sync.down.b32 %r285, %r286, %r302, %r216, %r304;
	// end inline asm
	// begin inline asm
	shfl.sync.down.b32 %r290, %r291, %r302, %r216, %r304;
	// end inline asm
	mov.b64 	%rd240, {%r285, %r290};
	mov.b64 	%fd112, %rd240;
	mov.b64 	{%r296, %r301}, %rd280;
	// begin inline asm
	shfl.sync.down.b32 %r295, %r296, %r302, %r216, %r304;
	// end inline asm
	// begin inline asm
	shfl.sync.down.b32 %r300, %r301, %r302, %r216, %r304;
	// end inline asm
	mov.b64 	%rd75, {%r295, %r300};
	add.s32 	%r305, %r197, 16;
	setp.gt.s32 	%p137, %r305, %r216;
	mov.u64 	%rd317, %rd280;
	mov.f64 	%fd351, %fd314;
	@%p137 bra 	$L__BB3_90;
	abs.f64 	%fd113, %fd314;
	abs.f64 	%fd114, %fd112;
	setp.lt.f64 	%p138, %fd113, %fd114;
	mov.u64 	%rd317, %rd75;
	mov.f64 	%fd351, %fd112;
	@%p138 bra 	$L__BB3_90;
	setp.lt.f64 	%p139, %fd114, %fd113;
	mov.u64 	%rd317, %rd280;
	mov.f64 	%fd351, %fd314;
	@%p139 bra 	$L__BB3_90;
	setp.lt.s64 	%p140, %rd280, %rd75;
	min.s64 	%rd317, %rd280, %rd75;
	selp.f64 	%fd351, %fd314, %fd112, %p140;
$L__BB3_90:
	setp.ne.s32 	%p141, %r197, 0;
	@%p141 bra 	$L__BB3_92;
	shr.u32 	%r306, %r5, 1;
	and.b32  	%r307, %r306, 496;
	mov.u32 	%r308, _ZN6thrust24THRUST_300001_SM_1000_NS8cuda_cub4core6detail5shmemE;
	add.s32 	%r309, %r308, %r307;
	st.shared.f64 	[%r309+8], %fd351;
	st.shared.u64 	[%r309+16], %rd317;
$L__BB3_92:
	bar.sync 	0;
	setp.ne.s32 	%p142, %r5, 0;
	@%p142 bra 	$L__BB3_208;
	setp.lt.s32 	%p143, %r4, 33;
	mov.f64 	%fd316, %fd351;
	mov.u64 	%rd282, %rd317;
	@%p143 bra 	$L__BB3_97;
	ld.shared.f64 	%fd117, [_ZN6thrust24THRUST_300001_SM_1000_NS8cuda_cub4core6detail5shmemE+24];
	ld.shared.u64 	%rd78, [_ZN6thrust24THRUST_300001_SM_1000_NS8cuda_cub4core6detail5shmemE+32];
	abs.f64 	%fd118, %fd351;
	abs.f64 	%fd119, %fd117;
	setp.lt.f64 	%p144, %fd118, %fd119;
	mov.f64 	%fd316, %fd117;
	mov.u64 	%rd282, %rd78;
	@%p144 bra 	$L__BB3_97;
	setp.lt.f64 	%p145, %fd119, %fd118;
	mov.f64 	%fd316, %fd351;
	mov.u64 	%rd282, %rd317;
	@%p145 bra 	$L__BB3_97;
	setp.lt.s64 	%p146, %rd317, %rd78;
	min.s64 	%rd282, %rd317, %rd78;
	selp.f64 	%fd316, %fd351, %fd117, %p146;
$L__BB3_97:
	setp.lt.s32 	%p147, %r4, 65;
	mov.f64 	%fd317, %fd316;
	mov.u64 	%rd283, %rd282;
	@%p147 bra 	$L__BB3_101;
	ld.shared.f64 	%fd122, [_ZN6thrust24THRUST_300001_SM_1000_NS8cuda_cub4core6detail5shmemE+40];
	ld.shared.u64 	%rd81, [_ZN6thrust24THRUST_300001_SM_1000_NS8cuda_cub4core6detail5shmemE+48];
	abs.f64 	%fd123, %fd316;
	abs.f64 	%fd124, %fd122;
	setp.lt.f64 	%p148, %fd123, %fd124;
	mov.f64 	%fd317, %fd122;
	mov.u64 	%rd283, %rd81;
	@%p148 bra 	$L__BB3_101;
	setp.lt.f64 	%p149, %fd124, %fd123;
	mov.f64 	%fd317, %fd316;
	mov.u64 	%rd283, %rd282;
	@%p149 bra 	$L__BB3_101;
	setp.lt.s64 	%p150, %rd282, %rd81;
	selp.f64 	%fd317, %fd316, %fd122, %p150;
	min.s64 	%rd283, %rd282, %rd81;
$L__BB3_101:
	setp.lt.s32 	%p151, %r4, 97;
	mov.f64 	%fd318, %fd317;
	mov.u64 	%rd284, %rd283;
	@%p151 bra 	$L__BB3_105;
	ld.shared.f64 	%fd127, [_ZN6thrust24THRUST_300001_SM_1000_NS8cuda_cub4core6detail5shmemE+56];
	ld.shared.u64 	%rd84, [_ZN6thrust24THRUST_300001_SM_1000_NS8cuda_cub4core6detail5shmemE+64];
	abs.f64 	%fd128, %fd317;
	abs.f64 	%fd129, %fd127;
	setp.lt.f64 	%p152, %fd128, %fd129;
	mov.f64 	%fd318, %fd127;
	mov.u64 	%rd284, %rd84;
	@%p152 bra 	$L__BB3_105;
	setp.lt.f64 	%p153, %fd129, %fd128;
	mov.f64 	%fd318, %fd317;
	mov.u64 	%rd284, %rd283;
	@%p153 bra 	$L__BB3_105;
	setp.lt.s64 	%p154, %rd283, %rd84;
	selp.f64 	%fd318, %fd317, %fd127, %p154;
	min.s64 	%rd284, %rd283, %rd84;
$L__BB3_105:
	setp.lt.s32 	%p155, %r4, 129;
	mov.f64 	%fd319, %fd318;
	mov.u64 	%rd285, %rd284;
	@%p155 bra 	$L__BB3_109;
	ld.shared.f64 	%fd132, [_ZN6thrust24THRUST_300001_SM_1000_NS8cuda_cub4core6detail5shmemE+72];
	ld.shared.u64 	%rd87, [_ZN6thrust24THRUST_300001_SM_1000_NS8cuda_cub4core6detail5shmemE+80];
	abs.f64 	%fd133, %fd318;
	abs.f64 	%fd134, %fd132;
	setp.lt.f64 	%p156, %fd133, %fd134;
	mov.f64 	%fd319, %fd132;
	mov.u64 	%rd285, %rd87;
	@%p156 bra 	$L__BB3_109;
	setp.lt.f64 	%p157, %fd134, %fd133;
	mov.f64 	%fd319, %fd318;
	mov.u64 	%rd285, %rd284;
	@%p157 bra 	$L__BB3_109;
	setp.lt.s64 	%p158, %rd284, %rd87;
	selp.f64 	%fd319, %fd318, %fd132, %p158;
	min.s64 	%rd285, %rd284, %rd87;
$L__BB3_109:
	setp.lt.s32 	%p159, %r4, 161;
	mov.f64 	%fd320, %fd319;
	mov.u64 	%rd286, %rd285;
	@%p159 bra 	$L__BB3_113;
	ld.shared.f64 	%fd137, [_ZN6thrust24THRUST_300001_SM_1000_NS8cuda_cub4core6detail5shmemE+88];
	ld.shared.u64 	%rd90, [_ZN6thrust24THRUST_300001_SM_1000_NS8cuda_cub4core6detail5shmemE+96];
	abs.f64 	%fd138, %fd319;
	abs.f64 	%fd139, %fd137;
	setp.lt.f64 	%p160, %fd138, %fd139;
	mov.f64 	%fd320, %fd137;
	mov.u64 	%rd286, %rd90;
	@%p160 bra 	$L__BB3_113;
	setp.lt.f64 	%p161, %fd139, %fd138;
	mov.f64 	%fd320, %fd319;
	mov.u64 	%rd286, %rd285;
	@%p161 bra 	$L__BB3_113;
	setp.lt.s64 	%p162, %rd285, %rd90;
	selp.f64 	%fd320, %fd319, %fd137, %p162;
	min.s64 	%rd286, %rd285, %rd90;
$L__BB3_113:
	setp.lt.s32 	%p163, %r4, 193;
	mov.f64 	%fd321, %fd320;
	mov.u64 	%rd287, %rd286;
	@%p163 bra 	$L__BB3_117;
	ld.shared.f64 	%fd142, [_ZN6thrust24THRUST_300001_SM_1000_NS8cuda_cub4core6detail5shmemE+104];
	ld.shared.u64 	%rd93, [_ZN6thrust24THRUST_300001_SM_1000_NS8cuda_cub4core6detail5shmemE+112];
	abs.f64 	%fd143, %fd320;
	abs.f64 	%fd144, %fd142;
	setp.lt.f64 	%p164, %fd143, %fd144;
	mov.f64 	%fd321, %fd142;
	mov.u64 	%rd287, %rd93;
	@%p164 bra 	$L__BB3_117;
	setp.lt.f64 	%p165, %fd144, %fd143;
	mov.f64 	%fd321, %fd320;
	mov.u64 	%rd287, %rd286;
	@%p165 bra 	$L__BB3_117;
	setp.lt.s64 	%p166, %rd286, %rd93;
	selp.f64 	%fd321, %fd320, %fd142, %p166;
	min.s64 	%rd287, %rd286, %rd93;
$L__BB3_117:
	setp.lt.s32 	%p167, %r4, 225;
	mov.u64 	%rd317, %rd287;
	mov.f64 	%fd351, %fd321;
	@%p167 bra 	$L__BB3_208;
	ld.shared.f64 	%fd147, [_ZN6thrust24THRUST_300001_SM_1000_NS8cuda_cub4core6detail5shmemE+120];
	ld.shared.u64 	%rd96, [_ZN6thrust24THRUST_300001_SM_1000_NS8cuda_cub4core6detail5shmemE+128];
	abs.f64 	%fd148, %fd321;
	abs.f64 	%fd149, %fd147;
	setp.lt.f64 	%p168, %fd148, %fd149;
	mov.u64 	%rd317, %rd96;
	mov.f64 	%fd351, %fd147;
	@%p168 bra 	$L__BB3_208;
	setp.lt.f64 	%p169, %fd149, %fd148;
	mov.u64 	%rd317, %rd287;
	mov.f64 	%fd351, %fd321;
	@%p169 bra 	$L__BB3_208;
	setp.lt.s64 	%p170, %rd287, %rd96;
	selp.f64 	%fd351, %fd321, %fd147, %p170;
	min.s64 	%rd317, %rd287, %rd96;
	bra.uni 	$L__BB3_208;
$L__BB3_121:
	mov.u32 	%r35, %tid.x;
	cvt.s64.s32 	%rd183, %r2;
	add.s64 	%rd98, %rd3, %rd183;
	cvt.u64.u32 	%rd99, %r35;
	add.s64 	%rd184, %rd99, %rd183;
	shl.b64 	%rd185, %rd184, 3;
	add.s64 	%rd186, %rd2, %rd185;
	ld.global.f64 	%fd274, [%rd186];
	add.s32 	%r69, %r35, 256;
	cvt.u64.u32 	%rd187, %r69;
	ld.global.f64 	%fd275, [%rd186+2048];
	add.s32 	%r70, %r35, 512;
	cvt.u64.u32 	%rd188, %r70;
	ld.global.f64 	%fd276, [%rd186+4096];
	add.s32 	%r71, %r35, 768;
	cvt.u64.u32 	%rd189, %r71;
	ld.global.f64 	%fd277, [%rd186+6144];
	or.b32  	%r72, %r35, 1024;
	cvt.u64.u32 	%rd100, %r72;
	add.s64 	%rd305, %rd98, %rd100;
	ld.global.f64 	%fd339, [%rd186+8192];
	abs.f64 	%fd278, %fd274;
	abs.f64 	%fd279, %fd275;
	setp.geu.f64 	%p2, %fd278, %fd279;
	selp.f64 	%fd280, %fd274, %fd275, %p2;
	selp.b64 	%rd190, %rd99, %rd187, %p2;
	abs.f64 	%fd281, %fd280;
	abs.f64 	%fd282, %fd276;
	setp.geu.f64 	%p3, %fd281, %fd282;
	selp.f64 	%fd283, %fd280, %fd276, %p3;
	selp.b64 	%rd191, %rd190, %rd188, %p3;
	abs.f64 	%fd284, %fd283;
	abs.f64 	%fd285, %fd277;
	setp.geu.f64 	%p4, %fd284, %fd285;
	selp.f64 	%fd152, %fd283, %fd277, %p4;
	selp.b64 	%rd102, %rd191, %rd189, %p4;
	abs.f64 	%fd153, %fd152;
	abs.f64 	%fd154, %fd339;
	setp.lt.f64 	%p5, %fd153, %fd154;
	@%p5 bra 	$L__BB3_123;
	setp.lt.f64 	%p6, %fd154, %fd153;
	setp.lt.u64 	%p7, %rd102, %rd100;
	or.pred  	%p8, %p6, %p7;
	selp.f64 	%fd339, %fd152, %fd339, %p8;
	add.s64 	%rd194, %rd98, %rd102;
	selp.b64 	%rd305, %rd194, %rd305, %p8;
$L__BB3_123:
	setp.le.s32 	%p9, %r66, %r3;
	@%p9 bra 	$L__BB3_164;
	setp.ne.s32 	%p10, %r35, 0;
	@%p10 bra 	$L__BB3_126;
	atom.global.add.u32 	%r73, [%rd1+4], 1280;
	add.s32 	%r74, %r73, %r3;
	st.shared.u32 	[_ZN6thrust24THRUST_300001_SM_1000_NS8cuda_cub4core6detail5shmemE+152], %r74;
$L__BB3_126:
	bar.sync 	0;
	ld.shared.u32 	%r427, [_ZN6thrust24THRUST_300001_SM_1000_NS8cuda_cub4core6detail5shmemE+152];
	add.s32 	%r75, %r427, 1280;
	setp.gt.s32 	%p11, %r75, %r66;
	@%p11 bra 	$L__BB3_141;
	mov.f64 	%fd323, %fd339;
	mov.u64 	%rd289, %rd305;
$L__BB3_128:
	cvt.s64.s32 	%rd195, %r427;
	add.s64 	%rd196, %rd99, %rd195;
	shl.b64 	%rd197, %rd196, 3;
	add.s64 	%rd198, %rd2, %rd197;
	add.s64 	%rd290, %rd196, %rd3;
	ld.global.f64 	%fd324, [%rd198];
	add.s64 	%rd291, %rd290, 256;
	ld.global.f64 	%fd325, [%rd198+2048];
	add.s64 	%rd292, %rd290, 512;
	ld.global.f64 	%fd326, [%rd198+4096];
	add.s64 	%rd293, %rd290, 768;
	ld.global.f64 	%fd327, [%rd198+6144];
	add.s64 	%rd305, %rd290, 1024;
	ld.global.f64 	%fd339, [%rd198+8192];
	abs.f64 	%fd163, %fd323;
	abs.f64 	%fd164, %fd324;
	setp.lt.f64 	%p12, %fd163, %fd164;
	@%p12 bra 	$L__BB3_130;
	setp.lt.f64 	%p13, %fd164, %fd163;
	setp.lt.s64 	%p14, %rd289, %rd290;
	or.pred  	%p15, %p13, %p14;
	selp.f64 	%fd324, %fd323, %fd324, %p15;
	selp.b64 	%rd290, %rd289, %rd290, %p15;
$L__BB3_130:
	abs.f64 	%fd167, %fd324;
	abs.f64 	%fd168, %fd325;
	setp.lt.f64 	%p16, %fd167, %fd168;
	@%p16 bra 	$L__BB3_132;
	setp.lt.f64 	%p17, %fd168, %fd167;
	setp.lt.s64 	%p18, %rd290, %rd291;
	or.pred  	%p19, %p17, %p18;
	selp.f64 	%fd325, %fd324, %fd325, %p19;
	selp.b64 	%rd291, %rd290, %rd291, %p19;
$L__BB3_132:
	abs.f64 	%fd171, %fd325;
	abs.f64 	%fd172, %fd326;
	setp.lt.f64 	%p20, %fd171, %fd172;
	@%p20 bra 	$L__BB3_134;
	setp.lt.f64 	%p21, %fd172, %fd171;
	setp.lt.s64 	%p22, %rd291, %rd292;
	or.pred  	%p23, %p21, %p22;
	selp.f64 	%fd326, %fd325, %fd326, %p23;
	selp.b64 	%rd292, %rd291, %rd292, %p23;
$L__BB3_134:
	abs.f64 	%fd175, %fd326;
	abs.f64 	%fd176, %fd327;
	setp.lt.f64 	%p24, %fd175, %fd176;
	@%p24 bra 	$L__BB3_136;
	setp.lt.f64 	%p25, %fd176, %fd175;
	setp.lt.s64 	%p26, %rd292, %rd293;
	or.pred  	%p27, %p25, %p26;
	selp.f64 	%fd327, %fd326, %fd327, %p27;
	selp.b64 	%rd293, %rd292, %rd293, %p27;
$L__BB3_136:
	abs.f64 	%fd179, %fd327;
	abs.f64 	%fd180, %fd339;
	setp.lt.f64 	%p28, %fd179, %fd180;
	@%p28 bra 	$L__BB3_138;
	setp.lt.f64 	%p29, %fd180, %fd179;
	setp.lt.s64 	%p30, %rd293, %rd305;
	or.pred  	%p31, %p29, %p30;
	selp.f64 	%fd339, %fd327, %fd339, %p31;
	selp.b64 	%rd305, %rd293, %rd305, %p31;
$L__BB3_138:
	setp.ne.s32 	%p32, %r35, 0;
	bar.sync 	0;
	@%p32 bra 	$L__BB3_140;
	atom.global.add.u32 	%r76, [%rd1+4], 1280;
	add.s32 	%r77, %r76, %r3;
	st.shared.u32 	[_ZN6thrust24THRUST_300001_SM_1000_NS8cuda_cub4core6detail5shmemE+152], %r77;
$L__BB3_140:
	bar.sync 	0;
	ld.shared.u32 	%r427, [_ZN6thrust24THRUST_300001_SM_1000_NS8cuda_cub4core6detail5shmemE+152];
	add.s32 	%r78, %r427, 1280;
	setp.le.s32 	%p33, %r78, %r66;
	mov.f64 	%fd323, %fd339;
	mov.u64 	%rd289, %rd305;
	@%p33 bra 	$L__BB3_128;
$L__BB3_141:
	setp.le.s32 	%p34, %r66, %r427;
	@%p34 bra 	$L__BB3_164;
	sub.s32 	%r40, %r66, %r427;
	setp.ge.s32 	%p35, %r35, %r40;
	@%p35 bra 	$L__BB3_164;
	not.b32 	%r79, %r35;
	add.s32 	%r80, %r66, %r79;
	sub.s32 	%r41, %r80, %r427;
	and.b32  	%r81, %r41, 768;
	setp.eq.s32 	%p36, %r81, 768;
	mov.u32 	%r431, %r35;
	@%p36 bra 	$L__BB3_149;
	add.s32 	%r429, %r35, %r427;
	shr.u32 	%r82, %r41, 8;
	add.s32 	%r83, %r82, 1;
	and.b32  	%r84, %r83, 3;
	neg.s32 	%r428, %r84;
	mov.u32 	%r431, %r35;
$L__BB3_145:
	.pragma "nounroll";
	mov.u64 	%rd122, %rd305;
	mov.f64 	%fd184, %fd339;
	cvt.s64.s32 	%rd200, %r429;
	add.s64 	%rd123, %rd3, %rd200;
	mul.wide.s32 	%rd201, %r429, 8;
	add.s64 	%rd202, %rd2, %rd201;
	ld.global.f64 	%fd185, [%rd202];
	abs.f64 	%fd186, %fd184;
	abs.f64 	%fd187, %fd185;
	setp.lt.f64 	%p37, %fd186, %fd187;
	mov.f64 	%fd339, %fd185;
	mov.u64 	%rd305, %rd123;
	@%p37 bra 	$L__BB3_148;
	setp.lt.f64 	%p38, %fd187, %fd186;
	mov.f64 	%fd339, %fd184;
	mov.u64 	%rd305, %rd122;
	@%p38 bra 	$L__BB3_148;
	setp.lt.s64 	%p39, %rd122, %rd123;
	selp.f64 	%fd339, %fd184, %fd185, %p39;
	min.s64 	%rd305, %rd122, %rd123;
$L__BB3_148:
	add.s32 	%r431, %r431, 256;
	add.s32 	%r429, %r429, 256;
	add.s32 	%r428, %r428, 1;
	setp.ne.s32 	%p40, %r428, 0;
	@%p40 bra 	$L__BB3_145;
$L__BB3_149:
	setp.lt.u32 	%p41, %r41, 768;
	@%p41 bra 	$L__BB3_164;
	add.s32 	%r432, %r431, %r427;
	add.s32 	%r435, %r432, 256;
	add.s32 	%r434, %r432, 512;
	add.s32 	%r433, %r432, 768;
	add.s64 	%rd128, %rd2, 4096;
$L__BB3_151:
	cvt.s64.s32 	%rd203, %r435;
	add.s64 	%rd130, %rd3, %rd203;
	cvt.s64.s32 	%rd204, %r434;
	add.s64 	%rd131, %rd3, %rd204;
	cvt.s64.s32 	%rd205, %r433;
	add.s64 	%rd132, %rd3, %rd205;
	cvt.s64.s32 	%rd206, %r432;
	mul.wide.s32 	%rd207, %r432, 8;
	add.s64 	%rd133, %rd128, %rd207;
	add.s64 	%rd134, %rd3, %rd206;
	ld.global.f64 	%fd193, [%rd133+-4096];
	abs.f64 	%fd194, %fd339;
	abs.f64 	%fd195, %fd193;
	setp.lt.f64 	%p42, %fd194, %fd195;
	mov.f64 	%fd335, %fd193;
	mov.u64 	%rd301, %rd134;
	@%p42 bra 	$L__BB3_154;
	setp.lt.f64 	%p43, %fd195, %fd194;
	mov.f64 	%fd335, %fd339;
	mov.u64 	%rd301, %rd305;
	@%p43 bra 	$L__BB3_154;
	setp.lt.s64 	%p44, %rd305, %rd134;
	selp.f64 	%fd335, %fd339, %fd193, %p44;
	min.s64 	%rd301, %rd305, %rd134;
$L__BB3_154:
	ld.global.f64 	%fd198, [%rd133+-2048];
	abs.f64 	%fd199, %fd335;
	abs.f64 	%fd200, %fd198;
	setp.lt.f64 	%p45, %fd199, %fd200;
	mov.f64 	%fd336, %fd198;
	mov.u64 	%rd302, %rd130;
	@%p45 bra 	$L__BB3_157;
	setp.lt.f64 	%p46, %fd200, %fd199;
	mov.f64 	%fd336, %fd335;
	mov.u64 	%rd302, %rd301;
	@%p46 bra 	$L__BB3_157;
	setp.lt.s64 	%p47, %rd301, %rd130;
	selp.f64 	%fd336, %fd335, %fd198, %p47;
	min.s64 	%rd302, %rd301, %rd130;
$L__BB3_157:
	ld.global.f64 	%fd203, [%rd133];
	abs.f64 	%fd204, %fd336;
	abs.f64 	%fd205, %fd203;
	setp.lt.f64 	%p48, %fd204, %fd205;
	mov.f64 	%fd337, %fd203;
	mov.u64 	%rd303, %rd131;
	@%p48 bra 	$L__BB3_160;
	setp.lt.f64 	%p49, %fd205, %fd204;
	mov.f64 	%fd337, %fd336;
	mov.u64 	%rd303, %rd302;
	@%p49 bra 	$L__BB3_160;
	setp.lt.s64 	%p50, %rd302, %rd131;
	selp.f64 	%fd337, %fd336, %fd203, %p50;
	min.s64 	%rd303, %rd302, %rd131;
$L__BB3_160:
	ld.global.f64 	%fd208, [%rd133+2048];
	abs.f64 	%fd209, %fd337;
	abs.f64 	%fd210, %fd208;
	setp.lt.f64 	%p51, %fd209, %fd210;
	mov.f64 	%fd339, %fd208;
	mov.u64 	%rd305, %rd132;
	@%p51 bra 	$L__BB3_163;
	setp.lt.f64 	%p52, %fd210, %fd209;
	mov.f64 	%fd339, %fd337;
	mov.u64 	%rd305, %rd303;
	@%p52 bra 	$L__BB3_163;
	setp.lt.s64 	%p53, %rd303, %rd132;
	selp.f64 	%fd339, %fd337, %fd208, %p53;
	min.s64 	%rd305, %rd303, %rd132;
$L__BB3_163:
	add.s32 	%r431, %r431, 1024;
	add.s32 	%r435, %r435, 1024;
	add.s32 	%r434, %r434, 1024;
	add.s32 	%r433, %r433, 1024;
	add.s32 	%r432, %r432, 1024;
	setp.lt.s32 	%p54, %r431, %r40;
	@%p54 bra 	$L__BB3_151;
$L__BB3_164:
	// begin inline asm
	mov.u32 %r85, %laneid;
	// end inline asm
	mov.b64 	%rd208, %fd339;
	mov.b64 	{%r87, %r92}, %rd208;
	mov.b32 	%r103, 1;
	mov.b32 	%r104, 31;
	mov.b32 	%r105, -1;
	// begin inline asm
	shfl.sync.down.b32 %r86, %r87, %r103, %r104, %r105;
	// end inline asm
	// begin inline asm
	shfl.sync.down.b32 %r91, %r92, %r103, %r104, %r105;
	// end inline asm
	mov.b64 	%rd209, {%r86, %r91};
	mov.b64 	%fd214, %rd209;
	mov.b64 	{%r97, %r102}, %rd305;
	// begin inline asm
	shfl.sync.down.b32 %r96, %r97, %r103, %r104, %r105;
	// end inline asm
	// begin inline asm
	shfl.sync.down.b32 %r101, %r102, %r103, %r104, %r105;
	// end inline asm
	mov.b64 	%rd144, {%r96, %r101};
	setp.gt.s32 	%p55, %r85, 30;
	mov.f64 	%fd340, %fd339;
	mov.u64 	%rd306, %rd305;
	@%p55 bra 	$L__BB3_168;
	abs.f64 	%fd215, %fd339;
	abs.f64 	%fd216, %fd214;
	setp.lt.f64 	%p56, %fd215, %fd216;
	mov.f64 	%fd340, %fd214;
	mov.u64 	%rd306, %rd144;
	@%p56 bra 	$L__BB3_168;
	setp.lt.f64 	%p57, %fd216, %fd215;
	mov.f64 	%fd340, %fd339;
	mov.u64 	%rd306, %rd305;
	@%p57 bra 	$L__BB3_168;
	setp.lt.s64 	%p58, %rd305, %rd144;
	selp.f64 	%fd340, %fd339, %fd214, %p58;
	min.s64 	%rd306, %rd305, %rd144;
$L__BB3_168:
	mov.b64 	%rd210, %fd340;
	mov.b64 	{%r107, %r112}, %rd210;
	mov.b32 	%r123, 2;
	mov.b32 	%r124, 31;
	mov.b32 	%r125, -1;
	// begin inline asm
	shfl.sync.down.b32 %r106, %r107, %r123, %r124, %r125;
	// end inline asm
	// begin inline asm
	shfl.sync.down.b32 %r111, %r112, %r123, %r124, %r125;
	// end inline asm
	mov.b64 	%rd211, {%r106, %r111};
	mov.b64 	%fd219, %rd211;
	mov.b64 	{%r117, %r122}, %rd306;
	// begin inline asm
	shfl.sync.down.b32 %r116, %r117, %r123, %r124, %r125;
	// end inline asm
	// begin inline asm
	shfl.sync.down.b32 %r121, %r122, %r123, %r124, %r125;
	// end inline asm
	mov.b64 	%rd147, {%r116, %r121};
	setp.gt.s32 	%p59, %r85, 29;
	mov.f64 	%fd341, %fd340;
	mov.u64 	%rd307, %rd306;
	@%p59 bra 	$L__BB3_172;
	abs.f64 	%fd220, %fd340;
	abs.f64 	%fd221, %fd219;
	setp.lt.f64 	%p60, %fd220, %fd221;
	mov.f64 	%fd341, %fd219;
	mov.u64 	%rd307, %rd147;
	@%p60 bra 	$L__BB3_172;
	setp.lt.f64 	%p61, %fd221, %fd220;
	mov.f64 	%fd341, %fd340;
	mov.u64 	%rd307, %rd306;
	@%p61 bra 	$L__BB3_172;
	setp.lt.s64 	%p62, %rd306, %rd147;
	selp.f64 	%fd341, %fd340, %fd219, %p62;
	min.s64 	%rd307, %rd306, %rd147;
$L__BB3_172:
	mov.b64 	%rd212, %fd341;
	mov.b64 	{%r127, %r132}, %rd212;
	mov.b32 	%r143, 4;
	mov.b32 	%r144, 31;
	mov.b32 	%r145, -1;
	// begin inline asm
	shfl.sync.down.b32 %r126, %r127, %r143, %r144, %r145;
	// end inline asm
	// begin inline asm
	shfl.sync.down.b32 %r131, %r132, %r143, %r144, %r145;
	// end inline asm
	mov.b64 	%rd213, {%r126, %r131};
	mov.b64 	%fd224, %rd213;
	mov.b64 	{%r137, %r142}, %rd307;
	// begin inline asm
	shfl.sync.down.b32 %r136, %r137, %r143, %r144, %r145;
	// end inline asm
	// begin inline asm
	shfl.sync.down.b32 %r141, %r142, %r143, %r144, %r145;
	// end inline asm
	mov.b64 	%rd150, {%r136, %r141};
	setp.gt.s32 	%p63, %r85, 27;
	mov.f64 	%fd342, %fd341;
	mov.u64 	%rd308, %rd307;
	@%p63 bra 	$L__BB3_176;
	abs.f64 	%fd225, %fd341;
	abs.f64 	%fd226, %fd224;
	setp.lt.f64 	%p64, %fd225, %fd226;
	mov.f64 	%fd342, %fd224;
	mov.u64 	%rd308, %rd150;
	@%p64 bra 	$L__BB3_176;
	setp.lt.f64 	%p65, %fd226, %fd225;
	mov.f64 	%fd342, %fd341;
	mov.u64 	%rd308, %rd307;
	@%p65 bra 	$L__BB3_176;
	setp.lt.s64 	%p66, %rd307, %rd150;
	selp.f64 	%fd342, %fd341, %fd224, %p66;
	min.s64 	%rd308, %rd307, %rd150;
$L__BB3_176:
	mov.b64 	%rd214, %fd342;
	mov.b64 	{%r147, %r152}, %rd214;
	mov.b32 	%r163, 8;
	mov.b32 	%r164, 31;
	mov.b32 	%r165, -1;
	// begin inline asm
	shfl.sync.down.b32 %r146, %r147, %r163, %r164, %r165;
	// end inline asm
	// begin inline asm
	shfl.sync.down.b32 %r151, %r152, %r163, %r164, %r165;
	// end inline asm
	mov.b64 	%rd215, {%r146, %r151};
	mov.b64 	%fd229, %rd215;
	mov.b64 	{%r157, %r162}, %rd308;
	// begin inline asm
	shfl.sync.down.b32 %r156, %r157, %r163, %r164, %r165;
	// end inline asm
	// begin inline asm
	shfl.sync.down.b32 %r161, %r162, %r163, %r164, %r165;
	// end inline asm
	mov.b64 	%rd153, {%r156, %r161};
	setp.gt.s32 	%p67, %r85, 23;
	mov.f64 	%fd343, %fd342;
	mov.u64 	%rd309, %rd308;
	@%p67 bra 	$L__BB3_180;
	abs.f64 	%fd230, %fd342;
	abs.f64 	%fd231, %fd229;
	setp.lt.f64 	%p68, %fd230, %fd231;
	mov.f64 	%fd343, %fd229;
	mov.u64 	%rd309, %rd153;
	@%p68 bra 	$L__BB3_180;
	setp.lt.f64 	%p69, %fd231, %fd230;
	mov.f64 	%fd343, %fd342;
	mov.u64 	%rd309, %rd308;
	@%p69 bra 	$L__BB3_180;
	setp.lt.s64 	%p70, %rd308, %rd153;
	selp.f64 	%fd343, %fd342, %fd229, %p70;
	min.s64 	%rd309, %rd308, %rd153;
$L__BB3_180:
	mov.b64 	%rd216, %fd343;
	mov.b64 	{%r167, %r172}, %rd216;
	mov.b32 	%r183, 16;
	mov.b32 	%r184, 31;
	mov.b32 	%r185, -1;
	// begin inline asm
	shfl.sync.down.b32 %r166, %r167, %r183, %r184, %r185;
	// end inline asm
	// begin inline asm
	shfl.sync.down.b32 %r171, %r172, %r183, %r184, %r185;
	// end inline asm
	mov.b64 	%rd217, {%r166, %r171};
	mov.b64 	%fd234, %rd217;
	mov.b64 	{%r177, %r182}, %rd309;
	// begin inline asm
	shfl.sync.down.b32 %r176, %r177, %r183, %r184, %r185;
	// end inline asm
	// begin inline asm
	shfl.sync.down.b32 %r181, %r182, %r183, %r184, %r185;
	// end inline asm
	mov.b64 	%rd156, {%r176, %r181};
	setp.gt.s32 	%p71, %r85, 15;
	mov.f64 	%fd351, %fd343;
	mov.u64 	%rd317, %rd309;
	@%p71 bra 	$L__BB3_184;
	abs.f64 	%fd235, %fd343;
	abs.f64 	%fd236, %fd234;
	setp.lt.f64 	%p72, %fd235, %fd236;
	mov.f64 	%fd351, %fd234;
	mov.u64 	%rd317, %rd156;
	@%p72 bra 	$L__BB3_184;
	setp.lt.f64 	%p73, %fd236, %fd235;
	mov.f64 	%fd351, %fd343;
	mov.u64 	%rd317, %rd309;
	@%p73 bra 	$L__BB3_184;
	setp.lt.s64 	%p74, %rd309, %rd156;
	selp.f64 	%fd351, %fd343, %fd234, %p74;
	min.s64 	%rd317, %rd309, %rd156;
$L__BB3_184:
	setp.ne.s32 	%p75, %r85, 0;
	@%p75 bra 	$L__BB3_186;
	shr.u32 	%r186, %r35, 1;
	and.b32  	%r187, %r186, 496;
	mov.u32 	%r188, _ZN6thrust24THRUST_300001_SM_1000_NS8cuda_cub4core6detail5shmemE;
	add.s32 	%r189, %r188, %r187;
	st.shared.f64 	[%r189+8], %fd351;
	st.shared.u64 	[%r189+16], %rd317;
$L__BB3_186:
	bar.sync 	0;
	setp.ne.s32 	%p76, %r35, 0;
	@%p76 bra 	$L__BB3_208;
	ld.shared.f64 	%fd239, [_ZN6thrust24THRUST_300001_SM_1000_NS8cuda_cub4core6detail5shmemE+24];
	ld.shared.u64 	%rd159, [_ZN6thrust24THRUST_300001_SM_1000_NS8cuda_cub4core6detail5shmemE+32];
	abs.f64 	%fd240, %fd351;
	abs.f64 	%fd241, %fd239;
	setp.lt.f64 	%p77, %fd240, %fd241;
	mov.f64 	%fd345, %fd239;
	mov.u64 	%rd311, %rd159;
	@%p77 bra 	$L__BB3_190;
	setp.lt.f64 	%p78, %fd241, %fd240;
	mov.f64 	%fd345, %fd351;
	mov.u64 	%rd311, %rd317;
	@%p78 bra 	$L__BB3_190;
	setp.lt.s64 	%p79, %rd317, %rd159;
	selp.f64 	%fd345, %fd351, %fd239, %p79;
	min.s64 	%rd311, %rd317, %rd159;
$L__BB3_190:
	ld.shared.f64 	%fd244, [_ZN6thrust24THRUST_300001_SM_1000_NS8cuda_cub4core6detail5shmemE+40];
	ld.shared.u64 	%rd162, [_ZN6thrust24THRUST_300001_SM_1000_NS8cuda_cub4core6detail5shmemE+48];
	abs.f64 	%fd245, %fd345;
	abs.f64 	%fd246, %fd244;
	setp.lt.f64 	%p80, %fd245, %fd246;
	mov.f64 	%fd346, %fd244;
	mov.u64 	%rd312, %rd162;
	@%p80 bra 	$L__BB3_193;
	setp.lt.f64 	%p81, %fd246, %fd245;
	mov.f64 	%fd346, %fd345;
	mov.u64 	%rd312, %rd311;
	@%p81 bra 	$L__BB3_193;
	setp.lt.s64 	%p82, %rd311, %rd162;
	selp.f64 	%fd346, %fd345, %fd244, %p82;
	min.s64 	%rd312, %rd311, %rd162;
$L__BB3_193:
	ld.shared.f64 	%fd249, [_ZN6thrust24THRUST_300001_SM_1000_NS8cuda_cub4core6detail5shmemE+56];
	ld.shared.u64 	%rd165, [_ZN6thrust24THRUST_300001_SM_1000_NS8cuda_cub4core6detail5shmemE+64];
	abs.f64 	%fd250, %fd346;
	abs.f64 	%fd251, %fd249;
	setp.lt.f64 	%p83, %fd250, %fd251;
	mov.f64 	%fd347, %fd249;
	mov.u64 	%rd313, %rd165;
	@%p83 bra 	$L__BB3_196;
	setp.lt.f64 	%p84, %fd251, %fd250;
	mov.f64 	%fd347, %fd346;
	mov.u64 	%rd313, %rd312;
	@%p84 bra 	$L__BB3_196;
	setp.lt.s64 	%p85, %rd312, %rd165;
	selp.f64 	%fd347, %fd346, %fd249, %p85;
	min.s64 	%rd313, %rd312, %rd165;
$L__BB3_196:
	ld.shared.f64 	%fd254, [_ZN6thrust24THRUST_300001_SM_1000_NS8cuda_cub4core6detail5shmemE+72];
	ld.shared.u64 	%rd168, [_ZN6thrust24THRUST_300001_SM_1000_NS8cuda_cub4core6detail5shmemE+80];
	abs.f64 	%fd255, %fd347;
	abs.f64 	%fd256, %fd254;
	setp.lt.f64 	%p86, %fd255, %fd256;
	mov.f64 	%fd348, %fd254;
	mov.u64 	%rd314, %rd168;
	@%p86 bra 	$L__BB3_199;
	setp.lt.f64 	%p87, %fd256, %fd255;
	mov.f64 	%fd348, %fd347;
	mov.u64 	%rd314, %rd313;
	@%p87 bra 	$L__BB3_199;
	setp.lt.s64 	%p88, %rd313, %rd168;
	selp.f64 	%fd348, %fd347, %fd254, %p88;
	min.s64 	%rd314, %rd313, %rd168;
$L__BB3_199:
	ld.shared.f64 	%fd259, [_ZN6thrust24THRUST_300001_SM_1000_NS8cuda_cub4core6detail5shmemE+88];
	ld.shared.u64 	%rd171, [_ZN6thrust24THRUST_300001_SM_1000_NS8cuda_cub4core6detail5shmemE+96];
	abs.f64 	%fd260, %fd348;
	abs.f64 	%fd261, %fd259;
	setp.lt.f64 	%p89, %fd260, %fd261;
	mov.f64 	%fd349, %fd259;
	mov.u64 	%rd315, %rd171;
	@%p89 bra 	$L__BB3_202;
	setp.lt.f64 	%p90, %fd261, %fd260;
	mov.f64 	%fd349, %fd348;
	mov.u64 	%rd315, %rd314;
	@%p90 bra 	$L__BB3_202;
	setp.lt.s64 	%p91, %rd314, %rd171;
	selp.f64 	%fd349, %fd348, %fd259, %p91;
	min.s64 	%rd315, %rd314, %rd171;
$L__BB3_202:
	ld.shared.f64 	%fd264, [_ZN6thrust24THRUST_300001_SM_1000_NS8cuda_cub4core6detail5shmemE+104];
	ld.shared.u64 	%rd174, [_ZN6thrust24THRUST_300001_SM_1000_NS8cuda_cub4core6detail5shmemE+112];
	abs.f64 	%fd265, %fd349;
	abs.f64 	%fd266, %fd264;
	setp.lt.f64 	%p92, %fd265, %fd266;
	mov.f64 	%fd350, %fd264;
	mov.u64 	%rd316, %rd174;
	@%p92 bra 	$L__BB3_205;
	setp.lt.f64 	%p93, %fd266, %fd265;
	mov.f64 	%fd350, %fd349;
	mov.u64 	%rd316, %rd315;
	@%p93 bra 	$L__BB3_205;
	setp.lt.s64 	%p94, %rd315, %rd174;
	selp.f64 	%fd350, %fd349, %fd264, %p94;
	min.s64 	%rd316, %rd315, %rd174;
$L__BB3_205:
	ld.shared.f64 	%fd269, [_ZN6thrust24THRUST_300001_SM_1000_NS8cuda_cub4core6detail5shmemE+120];
	ld.shared.u64 	%rd177, [_ZN6thrust24THRUST_300001_SM_1000_NS8cuda_cub4core6detail5shmemE+128];
	abs.f64 	%fd270, %fd350;
	abs.f64 	%fd271, %fd269;
	setp.lt.f64 	%p95, %fd270, %fd271;
	mov.u64 	%rd317, %rd177;
	mov.f64 	%fd351, %fd269;
	@%p95 bra 	$L__BB3_208;
	setp.lt.f64 	%p96, %fd271, %fd270;
	mov.u64 	%rd317, %rd316;
	mov.f64 	%fd351, %fd350;
	@%p96 bra 	$L__BB3_208;
	setp.lt.s64 	%p97, %rd316, %rd177;
	selp.f64 	%fd351, %fd350, %fd269, %p97;
	min.s64 	%rd317, %rd316, %rd177;
$L__BB3_208:
	mov.u32 	%r415, %tid.x;
	setp.ne.s32 	%p214, %r415, 0;
	@%p214 bra 	$L__BB3_210;
	ld.param.u64 	%rd254, [_ZN6thrust24THRUST_300001_SM_1000_NS8cuda_cub4core6detail13_kernel_agentINS1_8__reduce11ReduceAgentINS0_12zip_iteratorIN4cuda3std3__45tupleIJNS0_10device_ptrIdEENS0_17counting_iteratorIlNS0_11use_defaultESF_SF_EEEEEEEPNSB_IJdlEEESJ_iNS1_9__extrema9arg_max_fIdl10comparatorEEEEJSI_SK_iN3cub18CUB_300001_SM_100013GridEvenShareIiEENSR_9GridQueueIjEESO_EEEvDpT0__param_1];
	cvta.to.global.u64 	%rd251, %rd254;
	mul.wide.u32 	%rd252, %r1, 16;
	add.s64 	%rd253, %rd251, %rd252;
	st.global.f64 	[%rd253], %fd351;
	st.global.u64 	[%rd253+8], %rd317;
$L__BB3_210:
	ret;

}
	// .globl	_ZN6thrust24THRUST_300001_SM_1000_NS8cuda_cub4core6detail13_kernel_agentINS1_8__reduce10DrainAgentIiEEJN3cub18CUB_300001_SM_10009GridQueueIjEEiEEEvDpT0_
.visible .entry _ZN6thrust24THRUST_300001_SM_1000_NS8cuda_cub4core6detail13_kernel_agentINS1_8__reduce10DrainAgentIiEEJN3cub18CUB_300001_SM_10009GridQueueIjEEiEEEvDpT0_(
	.param .align 8 .b8 _ZN6thrust24THRUST_300001_SM_1000_NS8cuda_cub4core6detail13_kernel_agentINS1_8__reduce10DrainAgentIiEEJN3cub18CUB_300001_SM_10009GridQueueIjEEiEEEvDpT0__param_0[8],
	.param .u32 _ZN6thrust24THRUST_300001_SM_1000_NS8cuda_cub4core6detail13_kernel_agentINS1_8__reduce10DrainAgentIiEEJN3cub18CUB_300001_SM_10009GridQueueIjEEiEEEvDpT0__param_1
)
.maxntid 1
{
	.reg .b32 	%r<3>;
	.reg .b64 	%rd<3>;

	ld.param.u64 	%rd1, [_ZN6thrust24THRUST_300001_SM_1000_NS8cuda_cub4core6detail13_kernel_agentINS1_8__reduce10DrainAgentIiEEJN3cub18CUB_300001_SM_10009GridQueueIjEEiEEEvDpT0__param_0];
	ld.param.u32 	%r1, [_ZN6thrust24THRUST_300001_SM_1000_NS8cuda_cub4core6detail13_kernel_agentINS1_8__reduce10DrainAgentIiEEJN3cub18CUB_300001_SM_10009GridQueueIjEEiEEEvDpT0__param_1];
	cvta.to.global.u64 	%rd2, %rd1;
	st.global.u32 	[%rd2], %r1;
	mov.b32 	%r2, 0;
	st.global.u32 	[%rd2+4], %r2;
	ret;

}
	// .globl	_ZN6thrust24THRUST_300001_SM_1000_NS8cuda_cub4core6detail13_kernel_agentINS1_8__reduce11ReduceAgentIPN4cuda3std3__45tupleIJdlEEESC_SB_iNS1_9__extrema9arg_max_fIdl10comparatorEEEEJSC_SC_iSG_EEEvDpT0_
.visible .entry _ZN6thrust24THRUST_300001_SM_1000_NS8cuda_cub4core6detail13_kernel_agentINS1_8__reduce11ReduceAgentIPN4cuda3std3__45tupleIJdlEEESC_SB_iNS1_9__extrema9arg_max_fIdl10comparatorEEEEJSC_SC_iSG_EEEvDpT0_(
	.param .u64 .ptr .align 1 _ZN6thrust24THRUST_300001_SM_1000_NS8cuda_cub4core6detail13_kernel_agentINS1_8__reduce11ReduceAgentIPN4cuda3std3__45tupleIJdlEEESC_SB_iNS1_9__extrema9arg_max_fIdl10comparatorEEEEJSC_SC_iSG_EEEvDpT0__param_0,
	.param .u64 .ptr .align 1 _ZN6thrust24THRUST_300001_SM_1000_NS8cuda_cub4core6detail13_kernel_agentINS1_8__reduce11ReduceAgentIPN4cuda3std3__45tupleIJdlEEESC_SB_iNS1_9__extrema9arg_max_fIdl10comparatorEEEEJSC_SC_iSG_EEEvDpT0__param_1,
	.param .u32 _ZN6thrust24THRUST_300001_SM_1000_NS8cuda_cub4core6detail13_kernel_agentINS1_8__reduce11ReduceAgentIPN4cuda3std3__45tupleIJdlEEESC_SB_iNS1_9__extrema9arg_max_fIdl10comparatorEEEEJSC_SC_iSG_EEEvDpT0__param_2,
	.param .align 1 .b8 _ZN6thrust24THRUST_300001_SM_1000_NS8cuda_cub4core6detail13_kernel_agentINS1_8__reduce11ReduceAgentIPN4cuda3std3__45tupleIJdlEEESC_SB_iNS1_9__extrema9arg_max_fIdl10comparatorEEEEJSC_SC_iSG_EEEvDpT0__param_3[1]
)
.maxntid 256
{
	.reg .pred 	%p<222>;
	.reg .b32 	%r<390>;
	.reg .b64 	%rd<395>;
	.reg .b64 	%fd<358>;

	ld.param.u32 	%r37, [_ZN6thrust24THRUST_300001_SM_1000_NS8cuda_cub4core6detail13_kernel_agentINS1_8__reduce11ReduceAgentIPN4cuda3std3__45tupleIJdlEEESC_SB_iNS1_9__extrema9arg_max_fIdl10comparatorEEEEJSC_SC_iSG_EEEvDpT0__param_2];
	setp.eq.s32 	%p1, %r37, 0;
	@%p1 bra 	$L__BB5_211;
	setp.gt.s32 	%p2, %r37, 1279;
	@%p2 bra 	$L__BB5_121;
	mov.u32 	%r1, %tid.x;
	setp.ge.s32 	%p105, %r1, %r37;
	mov.f64 	%fd301, 0d0000000000000000;
	mov.b64 	%rd337, 0;
	mov.u32 	%r380, %r1;
	@%p105 bra 	$L__BB5_4;
	ld.param.u64 	%rd323, [_ZN6thrust24THRUST_300001_SM_1000_NS8cuda_cub4core6detail13_kernel_agentINS1_8__reduce11ReduceAgentIPN4cuda3std3__45tupleIJdlEEESC_SB_iNS1_9__extrema9arg_max_fIdl10comparatorEEEEJSC_SC_iSG_EEEvDpT0__param_0];
	mul.wide.u32 	%rd273, %r1, 16;
	add.s64 	%rd270, %rd323, %rd273;
	// begin inline asm
	ld.global.nc.u64 %rd269, [%rd270];
	// end inline asm
	add.s64 	%rd272, %rd270, 8;
	// begin inline asm
	ld.global.nc.u64 %rd337, [%rd272];
	// end inline asm
	mov.b64 	%fd301, %rd269;
	add.s32 	%r380, %r1, 256;
$L__BB5_4:
	setp.ge.s32 	%p106, %r380, %r37;
	@%p106 bra 	$L__BB5_25;
	not.b32 	%r153, %r380;
	add.s32 	%r4, %r37, %r153;
	and.b32  	%r154, %r4, 768;
	setp.eq.s32 	%p107, %r154, 768;
	@%p107 bra 	$L__BB5_11;
	ld.param.u64 	%rd324, [_ZN6thrust24THRUST_300001_SM_1000_NS8cuda_cub4core6detail13_kernel_agentINS1_8__reduce11ReduceAgentIPN4cuda3std3__45tupleIJdlEEESC_SB_iNS1_9__extrema9arg_max_fIdl10comparatorEEEEJSC_SC_iSG_EEEvDpT0__param_0];
	mul.wide.u32 	%rd275, %r380, 16;
	add.s64 	%rd328, %rd324, %rd275;
	shr.u32 	%r155, %r4, 8;
	add.s32 	%r156, %r155, 1;
	and.b32  	%r157, %r156, 3;
	neg.s32 	%r378, %r157;
$L__BB5_7:
	.pragma "nounroll";
	mov.u64 	%rd5, %rd337;
	mov.f64 	%fd3, %fd301;
	// begin inline asm
	ld.global.nc.u64 %rd276, [%rd328];
	// end inline asm
	add.s64 	%rd279, %rd328, 8;
	// begin inline asm
	ld.global.nc.u64 %rd278, [%rd279];
	// end inline asm
	mov.b64 	%fd4, %rd276;
	abs.f64 	%fd5, %fd3;
	abs.f64 	%fd6, %fd4;
	setp.lt.f64 	%p108, %fd5, %fd6;
	mov.u64 	%rd337, %rd278;
	mov.f64 	%fd301, %fd4;
	@%p108 bra 	$L__BB5_10;
	setp.lt.f64 	%p109, %fd6, %fd5;
	mov.u64 	%rd337, %rd5;
	mov.f64 	%fd301, %fd3;
	@%p109 bra 	$L__BB5_10;
	setp.lt.s64 	%p110, %rd5, %rd278;
	min.s64 	%rd337, %rd5, %rd278;
	selp.f64 	%fd301, %fd3, %fd4, %p110;
$L__BB5_10:
	add.s32 	%r380, %r380, 256;
	add.s64 	%rd328, %rd328, 4096;
	add.s32 	%r378, %r378, 1;
	setp.ne.s32 	%p111, %r378, 0;
	@%p111 bra 	$L__BB5_7;
$L__BB5_11:
	setp.lt.u32 	%p112, %r4, 768;
	@%p112 bra 	$L__BB5_25;
$L__BB5_12:
	ld.param.u64 	%rd325, [_ZN6thrust24THRUST_300001_SM_1000_NS8cuda_cub4core6detail13_kernel_agentINS1_8__reduce11ReduceAgentIPN4cuda3std3__45tupleIJdlEEESC_SB_iNS1_9__extrema9arg_max_fIdl10comparatorEEEEJSC_SC_iSG_EEEvDpT0__param_0];
	mul.wide.s32 	%rd284, %r380, 16;
	add.s64 	%rd281, %rd325, %rd284;
	// begin inline asm
	ld.global.nc.u64 %rd280, [%rd281];
	// end inline asm
	add.s64 	%rd283, %rd281, 8;
	// begin inline asm
	ld.global.nc.u64 %rd282, [%rd283];
	// end inline asm
	mov.b64 	%fd12, %rd280;
	abs.f64 	%fd13, %fd301;
	abs.f64 	%fd14, %fd12;
	setp.lt.f64 	%p113, %fd13, %fd14;
	mov.u64 	%rd334, %rd282;
	mov.f64 	%fd298, %fd12;
	@%p113 bra 	$L__BB5_15;
	setp.lt.f64 	%p114, %fd14, %fd13;
	mov.u64 	%rd334, %rd337;
	mov.f64 	%fd298, %fd301;
	@%p114 bra 	$L__BB5_15;
	setp.lt.s64 	%p115, %rd337, %rd282;
	min.s64 	%rd334, %rd337, %rd282;
	selp.f64 	%fd298, %fd301, %fd12, %p115;
$L__BB5_15:
	add.s64 	%rd286, %rd281, 4096;
	// begin inline asm
	ld.global.nc.u64 %rd285, [%rd286];
	// end inline asm
	add.s64 	%rd288, %rd281, 4104;
	// begin inline asm
	ld.global.nc.u64 %rd287, [%rd288];
	// end inline asm
	mov.b64 	%fd17, %rd285;
	abs.f64 	%fd18, %fd298;
	abs.f64 	%fd19, %fd17;
	setp.lt.f64 	%p116, %fd18, %fd19;
	mov.u64 	%rd335, %rd287;
	mov.f64 	%fd299, %fd17;
	@%p116 bra 	$L__BB5_18;
	setp.lt.f64 	%p117, %fd19, %fd18;
	mov.u64 	%rd335, %rd334;
	mov.f64 	%fd299, %fd298;
	@%p117 bra 	$L__BB5_18;
	setp.lt.s64 	%p118, %rd334, %rd287;
	min.s64 	%rd335, %rd334, %rd287;
	selp.f64 	%fd299, %fd298, %fd17, %p118;
$L__BB5_18:
	add.s64 	%rd290, %rd281, 8192;
	// begin inline asm
	ld.global.nc.u64 %rd289, [%rd290];
	// end inline asm
	add.s64 	%rd292, %rd281, 8200;
	// begin inline asm
	ld.global.nc.u64 %rd291, [%rd292];
	// end inline asm
	mov.b64 	%fd22, %rd289;
	abs.f64 	%fd23, %fd299;
	abs.f64 	%fd24, %fd22;
	setp.lt.f64 	%p119, %fd23, %fd24;
	mov.u64 	%rd336, %rd291;
	mov.f64 	%fd300, %fd22;
	@%p119 bra 	$L__BB5_21;
	setp.lt.f64 	%p120, %fd24, %fd23;
	mov.u64 	%rd336, %rd335;
	mov.f64 	%fd300, %fd299;
	@%p120 bra 	$L__BB5_21;
	setp.lt.s64 	%p121, %rd335, %rd291;
	min.s64 	%rd336, %rd335, %rd291;
	selp.f64 	%fd300, %fd299, %fd22, %p121;
$L__BB5_21:
	add.s64 	%rd294, %rd281, 12288;
	// begin inline asm
	ld.global.nc.u64 %rd293, [%rd294];
	// end inline asm
	add.s64 	%rd296, %rd281, 12296;
	// begin inline asm
	ld.global.nc.u64 %rd295, [%rd296];
	// end inline asm
	mov.b64 	%fd27, %rd293;
	abs.f64 	%fd28, %fd300;
	abs.f64 	%fd29, %fd27;
	setp.lt.f64 	%p122, %fd28, %fd29;
	mov.u64 	%rd337, %rd295;
	mov.f64 	%fd301, %fd27;
	@%p122 bra 	$L__BB5_24;
	setp.lt.f64 	%p123, %fd29, %fd28;
	mov.u64 	%rd337, %rd336;
	mov.f64 	%fd301, %fd300;
	@%p123 bra 	$L__BB5_24;
	setp.lt.s64 	%p124, %rd336, %rd295;
	min.s64 	%rd337, %rd336, %rd295;
	selp.f64 	%fd301, %fd300, %fd27, %p124;
$L__BB5_24:
	add.s32 	%r380, %r380, 1024;
	setp.lt.s32 	%p125, %r380, %r37;
	@%p125 bra 	$L__BB5_12;
$L__BB5_25:
	setp.lt.s32 	%p126, %r37, 256;
	@%p126 bra 	$L__BB5_70;
	// begin inline asm
	mov.u32 %r271, %laneid;
	// end inline asm
	mov.b64 	%rd307, %fd301;
	mov.b64 	{%r273, %r278}, %rd307;
	mov.b32 	%r289, 1;
	mov.b32 	%r290, 31;
	mov.b32 	%r291, -1;
	// begin inline asm
	shfl.sync.down.b32 %r272, %r273, %r289, %r290, %r291;
	// end inline asm
	// begin inline asm
	shfl.sync.down.b32 %r277, %r278, %r289, %r290, %r291;
	// end inline asm
	mov.b64 	%rd308, {%r272, %r277};
	mov.b64 	%fd33, %rd308;
	mov.b64 	{%r283, %r288}, %rd337;
	// begin inline asm
	shfl.sync.down.b32 %r282, %r283, %r289, %r290, %r291;
	// end inline asm
	// begin inline asm
	shfl.sync.down.b32 %r287, %r288, %r289, %r290, %r291;
	// end inline asm
	mov.b64 	%rd27, {%r282, %r287};
	setp.gt.s32 	%p178, %r271, 30;
	mov.u64 	%rd339, %rd337;
	mov.f64 	%fd303, %fd301;
	@%p178 bra 	$L__BB5_30;
	abs.f64 	%fd34, %fd301;
	abs.f64 	%fd35, %fd33;
	setp.lt.f64 	%p179, %fd34, %fd35;
	mov.u64 	%rd339, %rd27;
	mov.f64 	%fd303, %fd33;
	@%p179 bra 	$L__BB5_30;
	setp.lt.f64 	%p180, %fd35, %fd34;
	mov.u64 	%rd339, %rd337;
	mov.f64 	%fd303, %fd301;
	@%p180 bra 	$L__BB5_30;
	setp.lt.s64 	%p181, %rd337, %rd27;
	min.s64 	%rd339, %rd337, %rd27;
	selp.f64 	%fd303, %fd301, %fd33, %p181;
$L__BB5_30:
	mov.b64 	%rd309, %fd303;
	mov.b64 	{%r293, %r298}, %rd309;
	mov.b32 	%r309, 2;
	mov.b32 	%r310, 31;
	mov.b32 	%r311, -1;
	// begin inline asm
	shfl.sync.down.b32 %r292, %r293, %r309, %r310, %r311;
	// end inline asm
	// begin inline asm
	shfl.sync.down.b32 %r297, %r298, %r309, %r310, %r311;
	// end inline asm
	mov.b64 	%rd310, {%r292, %r297};
	mov.b64 	%fd38, %rd310;
	mov.b64 	{%r303, %r308}, %rd339;
	// begin inline asm
	shfl.sync.down.b32 %r302, %r303, %r309, %r310, %r311;
	// end inline asm
	// begin inline asm
	shfl.sync.down.b32 %r307, %r308, %r309, %r310, %r311;
	// end inline asm
	mov.b64 	%rd30, {%r302, %r307};
	setp.gt.s32 	%p182, %r271, 29;
	mov.u64 	%rd340, %rd339;
	mov.f64 	%fd304, %fd303;
	@%p182 bra 	$L__BB5_34;
	abs.f64 	%fd39, %fd303;
	abs.f64 	%fd40, %fd38;
	setp.lt.f64 	%p183, %fd39, %fd40;
	mov.u64 	%rd340, %rd30;
	mov.f64 	%fd304, %fd38;
	@%p183 bra 	$L__BB5_34;
	setp.lt.f64 	%p184, %fd40, %fd39;
	mov.u64 	%rd340, %rd339;
	mov.f64 	%fd304, %fd303;
	@%p184 bra 	$L__BB5_34;
	setp.lt.s64 	%p185, %rd339, %rd30;
	min.s64 	%rd340, %rd339, %rd30;
	selp.f64 	%fd304, %fd303, %fd38, %p185;
$L__BB5_34:
	mov.b64 	%rd311, %fd304;
	mov.b64 	{%r313, %r318}, %rd311;
	mov.b32 	%r329, 4;
	mov.b32 	%r330, 31;
	mov.b32 	%r331, -1;
	// begin inline asm
	shfl.sync.down.b32 %r312, %r313, %r329, %r330, %r331;
	// end inline asm
	// begin inline asm
	shfl.sync.down.b32 %r317, %r318, %r329, %r330, %r331;
	// end inline asm
	mov.b64 	%rd312, {%r312, %r317};
	mov.b64 	%fd43, %rd312;
	mov.b64 	{%r323, %r328}, %rd340;
	// begin inline asm
	shfl.sync.down.b32 %r322, %r323, %r329, %r330, %r331;
	// end inline asm
	// begin inline asm
	shfl.sync.down.b32 %r327, %r328, %r329, %r330, %r331;
	// end inline asm
	mov.b64 	%rd33, {%r322, %r327};
	setp.gt.s32 	%p186, %r271, 27;
	mov.u64 	%rd341, %rd340;
	mov.f64 	%fd305, %fd304;
	@%p186 bra 	$L__BB5_38;
	abs.f64 	%fd44, %fd304;
	abs.f64 	%fd45, %fd43;
	setp.lt.f64 	%p187, %fd44, %fd45;
	mov.u64 	%rd341, %rd33;
	mov.f64 	%fd305, %fd43;
	@%p187 bra 	$L__BB5_38;
	setp.lt.f64 	%p188, %fd45, %fd44;
	mov.u64 	%rd341, %rd340;
	mov.f64 	%fd305, %fd304;
	@%p188 bra 	$L__BB5_38;
	setp.lt.s64 	%p189, %rd340, %rd33;
	min.s64 	%rd341, %rd340, %rd33;
	selp.f64 	%fd305, %fd304, %fd43, %p189;
$L__BB5_38:
	mov.b64 	%rd313, %fd305;
	mov.b64 	{%r333, %r338}, %rd313;
	mov.b32 	%r349, 8;
	mov.b32 	%r350, 31;
	mov.b32 	%r351, -1;
	// begin inline asm
	shfl.sync.down.b32 %r332, %r333, %r349, %r350, %r351;
	// end inline asm
	// begin inline asm
	shfl.sync.down.b32 %r337, %r338, %r349, %r350, %r351;
	// end inline asm
	mov.b64 	%rd314, {%r332, %r337};
	mov.b64 	%fd48, %rd314;
	mov.b64 	{%r343, %r348}, %rd341;
	// begin inline asm
	shfl.sync.down.b32 %r342, %r343, %r349, %r350, %r351;
	// end inline asm
	// begin inline asm
	shfl.sync.down.b32 %r347, %r348, %r349, %r350, %r351;
	// end inline asm
	mov.b64 	%rd36, {%r342, %r347};
	setp.gt.s32 	%p190, %r271, 23;
	mov.u64 	%rd342, %rd341;
	mov.f64 	%fd306, %fd305;
	@%p190 bra 	$L__BB5_42;
	abs.f64 	%fd49, %fd305;
	abs.f64 	%fd50, %fd48;
	setp.lt.f64 	%p191, %fd49, %fd50;
	mov.u64 	%rd342, %rd36;
	mov.f64 	%fd306, %fd48;
	@%p191 bra 	$L__BB5_42;
	setp.lt.f64 	%p192, %fd50, %fd49;
	mov.u64 	%rd342, %rd341;
	mov.f64 	%fd306, %fd305;
	@%p192 bra 	$L__BB5_42;
	setp.lt.s64 	%p193, %rd341, %rd36;
	min.s64 	%rd342, %rd341, %rd36;
	selp.f64 	%fd306, %fd305, %fd48, %p193;
$L__BB5_42:
	mov.b64 	%rd315, %fd306;
	mov.b64 	{%r353, %r358}, %rd315;
	mov.b32 	%r369, 16;
	mov.b32 	%r370, 31;
	mov.b32 	%r371, -1;
	// begin inline asm
	shfl.sync.down.b32 %r352, %r353, %r369, %r370, %r371;
	// end inline asm
	// begin inline asm
	shfl.sync.down.b32 %r357, %r358, %r369, %r370, %r371;
	// end inline asm
	mov.b64 	%rd316, {%r352, %r357};
	mov.b64 	%fd53, %rd316;
	mov.b64 	{%r363, %r368}, %rd342;
	// begin inline asm
	shfl.sync.down.b32 %r362, %r363, %r369, %r370, %r371;
	// end inline asm
	// begin inline asm
	shfl.sync.down.b32 %r367, %r368, %r369, %r370, %r371;
	// end inline asm
	mov.b64 	%rd39, {%r362, %r367};
	setp.gt.s32 	%p194, %r271, 15;
	mov.u64 	%rd394, %rd342;
	mov.f64 	%fd357, %fd306;
	@%p194 bra 	$L__BB5_46;
	abs.f64 	%fd54, %fd306;
	abs.f64 	%fd55, %fd53;
	setp.lt.f64 	%p195, %fd54, %fd55;
	mov.u64 	%rd394, %rd39;
	mov.f64 	%fd357, %fd53;
	@%p195 bra 	$L__BB5_46;
	setp.lt.f64 	%p196, %fd55, %fd54;
	mov.u64 	%rd394, %rd342;
	mov.f64 	%fd357, %fd306;
	@%p196 bra 	$L__BB5_46;
	setp.lt.s64 	%p197, %rd342, %rd39;
	min.s64 	%rd394, %rd342, %rd39;
	selp.f64 	%fd357, %fd306, %fd53, %p197;
$L__BB5_46:
	setp.ne.s32 	%p198, %r271, 0;
	@%p198 bra 	$L__BB5_48;
	shr.u32 	%r372, %r1, 1;
	and.b32  	%r373, %r372, 496;
	mov.u32 	%r374, _ZN6thrust24THRUST_300001_SM_1000_NS8cuda_cub4core6detail5shmemE;
	add.s32 	%r375, %r374, %r373;
	st.shared.f64 	[%r375+8], %fd357;
	st.shared.u64 	[%r375+16], %rd394;
$L__BB5_48:
	bar.sync 	0;
	setp.ne.s32 	%p199, %r1, 0;
	@%p199 bra 	$L__BB5_209;
	ld.shared.f64 	%fd58, [_ZN6thrust24THRUST_300001_SM_1000_NS8cuda_cub4core6detail5shmemE+24];
	ld.shared.u64 	%rd42, [_ZN6thrust24THRUST_300001_SM_1000_NS8cuda_cub4core6detail5shmemE+32];
	abs.f64 	%fd59, %fd357;
	abs.f64 	%fd60, %fd58;
	setp.lt.f64 	%p200, %fd59, %fd60;
	mov.u64 	%rd344, %rd42;
	mov.f64 	%fd308, %fd58;
	@%p200 bra 	$L__BB5_52;
	setp.lt.f64 	%p201, %fd60, %fd59;
	mov.u64 	%rd344, %rd394;
	mov.f64 	%fd308, %fd357;
	@%p201 bra 	$L__BB5_52;
	setp.lt.s64 	%p202, %rd394, %rd42;
	min.s64 	%rd344, %rd394, %rd42;
	selp.f64 	%fd308, %fd357, %fd58, %p202;
$L__BB5_52:
	ld.shared.f64 	%fd63, [_ZN6thrust24THRUST_300001_SM_1000_NS8cuda_cub4core6detail5shmemE+40];
	ld.shared.u64 	%rd45, [_ZN6thrust24THRUST_300001_SM_1000_NS8cuda_cub4core6detail5shmemE+48];
	abs.f64 	%fd64, %fd308;
	abs.f64 	%fd65, %fd63;
	setp.lt.f64 	%p203, %fd64, %fd65;
	mov.u64 	%rd345, %rd45;
	mov.f64 	%fd309, %fd63;
	@%p203 bra 	$L__BB5_55;
	setp.lt.f64 	%p204, %fd65, %fd64;
	mov.u64 	%rd345, %rd344;
	mov.f64 	%fd309, %fd308;
	@%p204 bra 	$L__BB5_55;
	setp.lt.s64 	%p205, %rd344, %rd45;
	min.s64 	%rd345, %rd344, %rd45;
	selp.f64 	%fd309, %fd308, %fd63, %p205;
$L__BB5_55:
	ld.shared.f64 	%fd68, [_ZN6thrust24THRUST_300001_SM_1000_NS8cuda_cub4core6detail5shmemE+56];
	ld.shared.u64 	%rd48, [_ZN6thrust24THRUST_300001_SM_1000_NS8cuda_cub4core6detail5shmemE+64];
	abs.f64 	%fd69, %fd309;
	abs.f64 	%fd70, %fd68;
	setp.lt.f64 	%p206, %fd69, %fd70;
	mov.u64 	%rd346, %rd48;
	mov.f64 	%fd310, %fd68;
	@%p206 bra 	$L__BB5_58;
	setp.lt.f64 	%p207, %fd70, %fd69;
	mov.u64 	%rd346, %rd345;
	mov.f64 	%fd310, %fd309;
	@%p207 bra 	$L__BB5_58;
	setp.lt.s64 	%p208, %rd345, %rd48;
	min.s64 	%rd346, %rd345, %rd48;
	selp.f64 	%fd310, %fd309, %fd68, %p208;
$L__BB5_58:
	ld.shared.f64 	%fd73, [_ZN6thrust24THRUST_300001_SM_1000_NS8cuda_cub4core6detail5shmemE+72];
	ld.shared.u64 	%rd51, [_ZN6thrust24THRUST_300001_SM_1000_NS8cuda_cub4core6detail5shmemE+80];
	abs.f64 	%fd74, %fd310;
	abs.f64 	%fd75, %fd73;
	setp.lt.f64 	%p209, %fd74, %fd75;
	mov.u64 	%rd347, %rd51;
	mov.f64 	%fd311, %fd73;
	@%p209 bra 	$L__BB5_61;
	setp.lt.f64 	%p210, %fd75, %fd74;
	mov.u64 	%rd347, %rd346;
	mov.f64 	%fd311, %fd310;
	@%p210 bra 	$L__BB5_61;
	setp.lt.s64 	%p211, %rd346, %rd51;
	min.s64 	%rd347, %rd346, %rd51;
	selp.f64 	%fd311, %fd310, %fd73, %p211;
$L__BB5_61:
	ld.shared.f64 	%fd78, [_ZN6thrust24THRUST_300001_SM_1000_NS8cuda_cub4core6detail5shmemE+88];
	ld.shared.u64 	%rd54, [_ZN6thrust24THRUST_300001_SM_1000_NS8cuda_cub4core6detail5shmemE+96];
	abs.f64 	%fd79, %fd311;
	abs.f64 	%fd80, %fd78;
	setp.lt.f64 	%p212, %fd79, %fd80;
	mov.u64 	%rd348, %rd54;
	mov.f64 	%fd312, %fd78;
	@%p212 bra 	$L__BB5_64;
	setp.lt.f64 	%p213, %fd80, %fd79;
	mov.u64 	%rd348, %rd347;
	mov.f64 	%fd312, %fd311;
	@%p213 bra 	$L__BB5_64;
	setp.lt.s64 	%p214, %rd347, %rd54;
	min.s64 	%rd348, %rd347, %rd54;
	selp.f64 	%fd312, %fd311, %fd78, %p214;
$L__BB5_64:
	ld.shared.f64 	%fd83, [_ZN6thrust24THRUST_300001_SM_1000_NS8cuda_cub4core6detail5shmemE+104];
	ld.shared.u64 	%rd57, [_ZN6thrust24THRUST_300001_SM_1000_NS8cuda_cub4core6detail5shmemE+112];
	abs.f64 	%fd84, %fd312;
	abs.f64 	%fd85, %fd83;
	setp.lt.f64 	%p215, %fd84, %fd85;
	mov.u64 	%rd349, %rd57;
	mov.f64 	%fd313, %fd83;
	@%p215 bra 	$L__BB5_67;
	setp.lt.f64 	%p216, %fd85, %fd84;
	mov.u64 	%rd349, %rd348;
	mov.f64 	%fd313, %fd312;
	@%p216 bra 	$L__BB5_67;
	setp.lt.s64 	%p217, %rd348, %rd57;
	min.s64 	%rd349, %rd348, %rd57;
	selp.f64 	%fd313, %fd312, %fd83, %p217;
$L__BB5_67:
	ld.shared.f64 	%fd88, [_ZN6thrust24THRUST_300001_SM_1000_NS8cuda_cub4core6detail5shmemE+120];
	ld.shared.u64 	%rd60, [_ZN6thrust24THRUST_300001_SM_1000_NS8cuda_cub4core6detail5shmemE+128];
	abs.f64 	%fd89, %fd313;
	abs.f64 	%fd90, %fd88;
	setp.lt.f64 	%p218, %fd89, %fd90;
	mov.u64 	%rd394, %rd60;
	mov.f64 	%fd357, %fd88;
	@%p218 bra 	$L__BB5_209;
	setp.lt.f64 	%p219, %fd90, %fd89;
	mov.u64 	%rd394, %rd349;
	mov.f64 	%fd357, %fd313;
	@%p219 bra 	$L__BB5_209;
	setp.lt.s64 	%p220, %rd349, %rd60;
	min.s64 	%rd394, %rd349, %rd60;
	selp.f64 	%fd357, %fd313, %fd88, %p220;
	bra.uni 	$L__BB5_209;
$L__BB5_70:
	// begin inline asm
	mov.u32 %r158, %laneid;
	// end inline asm
	and.b32  	%r179, %r1, 992;
	add.s32 	%r180, %r179, 32;
	setp.gt.s32 	%p127, %r180, %r37;
	not.b32 	%r181, %r179;
	add.s32 	%r182, %r37, %r181;
	selp.b32 	%r177, %r182, 31, %p127;
	mov.b64 	%rd297, %fd301;
	mov.b64 	{%r160, %r165}, %rd297;
	mov.b32 	%r176, 1;
	mov.b32 	%r178, -1;
	// begin inline asm
	shfl.sync.down.b32 %r159, %r160, %r176, %r177, %r178;
	// end inline asm
	// begin inline asm
	shfl.sync.down.b32 %r164, %r165, %r176, %r177, %r178;
	// end inline asm
	mov.b64 	%rd298, {%r159, %r164};
	mov.b64 	%fd92, %rd298;
	mov.b64 	{%r170, %r175}, %rd337;
	// begin inline asm
	shfl.sync.down.b32 %r169, %r170, %r176, %r177, %r178;
	// end inline asm
	// begin inline asm
	shfl.sync.down.b32 %r174, %r175, %r176, %r177, %r178;
	// end inline asm
	mov.b64 	%rd62, {%r169, %r174};
	setp.ge.s32 	%p128, %r158, %r177;
	mov.u64 	%rd350, %rd337;
	mov.f64 	%fd314, %fd301;
	@%p128 bra 	$L__BB5_74;
	abs.f64 	%fd93, %fd301;
	abs.f64 	%fd94, %fd92;
	setp.lt.f64 	%p129, %fd93, %fd94;
	mov.u64 	%rd350, %rd62;
	mov.f64 	%fd314, %fd92;
	@%p129 bra 	$L__BB5_74;
	setp.lt.f64 	%p130, %fd94, %fd93;
	mov.u64 	%rd350, %rd337;
	mov.f64 	%fd314, %fd301;
	@%p130 bra 	$L__BB5_74;
	setp.lt.s64 	%p131, %rd337, %rd62;
	min.s64 	%rd350, %rd337, %rd62;
	selp.f64 	%fd314, %fd301, %fd92, %p131;
$L__BB5_74:
	mov.b64 	%rd299, %fd314;
	mov.b64 	{%r184, %r189}, %rd299;
	mov.b32 	%r200, 2;
	mov.b32 	%r202, -1;
	// begin inline asm
	shfl.sync.down.b32 %r183, %r184, %r200, %r177, %r202;
	// end inline asm
	// begin inline asm
	shfl.sync.down.b32 %r188, %r189, %r200, %r177, %r202;
	// end inline asm
	mov.b64 	%rd300, {%r183, %r188};
	mov.b64 	%fd97, %rd300;
	mov.b64 	{%r194, %r199}, %rd350;
	// begin inline asm
	shfl.sync.down.b32 %r193, %r194, %r200, %r177, %r202;
	// end inline asm
	// begin inline asm
	shfl.sync.down.b32 %r198, %r199, %r200, %r177, %r202;
	// end inline asm
	mov.b64 	%rd65, {%r193, %r198};
	add.s32 	%r203, %r158, 2;
	setp.gt.s32 	%p132, %r203, %r177;
	mov.u64 	%rd351, %rd350;
	mov.f64 	%fd315, %fd314;
	@%p132 bra 	$L__BB5_78;
	abs.f64 	%fd98, %fd314;
	abs.f64 	%fd99, %fd97;
	setp.lt.f64 	%p133, %fd98, %fd99;
	mov.u64 	%rd351, %rd65;
	mov.f64 	%fd315, %fd97;
	@%p133 bra 	$L__BB5_78;
	setp.lt.f64 	%p134, %fd99, %fd98;
	mov.u64 	%rd351, %rd350;
	mov.f64 	%fd315, %fd314;
	@%p134 bra 	$L__BB5_78;
	setp.lt.s64 	%p135, %rd350, %rd65;
	min.s64 	%rd351, %rd350, %rd65;
	selp.f64 	%fd315, %fd314, %fd97, %p135;
$L__BB5_78:
	mov.b64 	%rd301, %fd315;
	mov.b64 	{%r205, %r210}, %rd301;
	mov.b32 	%r221, 4;
	mov.b32 	%r223, -1;
	// begin inline asm
	shfl.sync.down.b32 %r204, %r205, %r221, %r177, %r223;
	// end inline asm
	// begin inline asm
	shfl.sync.down.b32 %r209, %r210, %r221, %r177, %r223;
	// end inline asm
	mov.b64 	%rd302, {%r204, %r209};
	mov.b64 	%fd102, %rd302;
	mov.b64 	{%r215, %r220}, %rd351;
	// begin inline asm
	shfl.sync.down.b32 %r214, %r215, %r221, %r177, %r223;
	// end inline asm
	// begin inline asm
	shfl.sync.down.b32 %r219, %r220, %r221, %r177, %r223;
	// end inline asm
	mov.b64 	%rd68, {%r214, %r219};
	add.s32 	%r224, %r158, 4;
	setp.gt.s32 	%p136, %r224, %r177;
	mov.u64 	%rd352, %rd351;
	mov.f64 	%fd316, %fd315;
	@%p136 bra 	$L__BB5_82;
	abs.f64 	%fd103, %fd315;
	abs.f64 	%fd104, %fd102;
	setp.lt.f64 	%p137, %fd103, %fd104;
	mov.u64 	%rd352, %rd68;
	mov.f64 	%fd316, %fd102;
	@%p137 bra 	$L__BB5_82;
	setp.lt.f64 	%p138, %fd104, %fd103;
	mov.u64 	%rd352, %rd351;
	mov.f64 	%fd316, %fd315;
	@%p138 bra 	$L__BB5_82;
	setp.lt.s64 	%p139, %rd351, %rd68;
	min.s64 	%rd352, %rd351, %rd68;
	selp.f64 	%fd316, %fd315, %fd102, %p139;
$L__BB5_82:
	mov.b64 	%rd303, %fd316;
	mov.b64 	{%r226, %r231}, %rd303;
	mov.b32 	%r242, 8;
	mov.b32 	%r244, -1;
	// begin inline asm
	shfl.sync.down.b32 %r225, %r226, %r242, %r177, %r244;
	// end inline asm
	// begin inline asm
	shfl.sync.down.b32 %r230, %r231, %r242, %r177, %r244;
	// end inline asm
	mov.b64 	%rd304, {%r225, %r230};
	mov.b64 	%fd107, %rd304;
	mov.b64 	{%r236, %r241}, %rd352;
	// begin inline asm
	shfl.sync.down.b32 %r235, %r236, %r242, %r177, %r244;
	// end inline asm
	// begin inline asm
	shfl.sync.down.b32 %r240, %r241, %r242, %r177, %r244;
	// end inline asm
	mov.b64 	%rd71, {%r235, %r240};
	add.s32 	%r245, %r158, 8;
	setp.gt.s32 	%p140, %r245, %r177;
	mov.u64 	%rd353, %rd352;
	mov.f64 	%fd317, %fd316;
	@%p140 bra 	$L__BB5_86;
	abs.f64 	%fd108, %fd316;
	abs.f64 	%fd109, %fd107;
	setp.lt.f64 	%p141, %fd108, %fd109;
	mov.u64 	%rd353, %rd71;
	mov.f64 	%fd317, %fd107;
	@%p141 bra 	$L__BB5_86;
	setp.lt.f64 	%p142, %fd109, %fd108;
	mov.u64 	%rd353, %rd352;
	mov.f64 	%fd317, %fd316;
	@%p142 bra 	$L__BB5_86;
	setp.lt.s64 	%p143, %rd352, %rd71;
	min.s64 	%rd353, %rd352, %rd71;
	selp.f64 	%fd317, %fd316, %fd107, %p143;
$L__BB5_86:
	mov.b64 	%rd305, %fd317;
	mov.b64 	{%r247, %r252}, %rd305;
	mov.b32 	%r263, 16;
	mov.b32 	%r265, -1;
	// begin inline asm
	shfl.sync.down.b32 %r246, %r247, %r263, %r177, %r265;
	// end inline asm
	// begin inline asm
	shfl.sync.down.b32 %r251, %r252, %r263, %r177, %r265;
	// end inline asm
	mov.b64 	%rd306, {%r246, %r251};
	mov.b64 	%fd112, %rd306;
	mov.b64 	{%r257, %r262}, %rd353;
	// begin inline asm
	shfl.sync.down.b32 %r256, %r257, %r263, %r177, %r265;
	// end inline asm
	// begin inline asm
	shfl.sync.down.b32 %r261, %r262, %r263, %r177, %r265;
	// end inline asm
	mov.b64 	%rd74, {%r256, %r261};
	add.s32 	%r266, %r158, 16;
	setp.gt.s32 	%p144, %r266, %r177;
	mov.u64 	%rd394, %rd353;
	mov.f64 	%fd357, %fd317;
	@%p144 bra 	$L__BB5_90;
	abs.f64 	%fd113, %fd317;
	abs.f64 	%fd114, %fd112;
	setp.lt.f64 	%p145, %fd113, %fd114;
	mov.u64 	%rd394, %rd74;
	mov.f64 	%fd357, %fd112;
	@%p145 bra 	$L__BB5_90;
	setp.lt.f64 	%p146, %fd114, %fd113;
	mov.u64 	%rd394, %rd353;
	mov.f64 	%fd357, %fd317;
	@%p146 bra 	$L__BB5_90;
	setp.lt.s64 	%p147, %rd353, %rd74;
	min.s64 	%rd394, %rd353, %rd74;
	selp.f64 	%fd357, %fd317, %fd112, %p147;
$L__BB5_90:
	setp.ne.s32 	%p148, %r158, 0;
	@%p148 bra 	$L__BB5_92;
	shr.u32 	%r267, %r1, 1;
	and.b32  	%r268, %r267, 496;
	mov.u32 	%r269, _ZN6thrust24THRUST_300001_SM_1000_NS8cuda_cub4core6detail5shmemE;
	add.s32 	%r270, %r269, %r268;
	st.shared.f64 	[%r270+8], %fd357;
	st.shared.u64 	[%r270+16], %rd394;
$L__BB5_92:
	bar.sync 	0;
	setp.ne.s32 	%p149, %r1, 0;
	@%p149 bra 	$L__BB5_209;
	setp.lt.s32 	%p150, %r37, 33;
	mov.f64 	%fd319, %fd357;
	mov.u64 	%rd355, %rd394;
	@%p150 bra 	$L__BB5_97;
	ld.shared.f64 	%fd117, [_ZN6thrust24THRUST_300001_SM_1000_NS8cuda_cub4core6detail5shmemE+24];
	ld.shared.u64 	%rd77, [_ZN6thrust24THRUST_300001_SM_1000_NS8cuda_cub4core6detail5shmemE+32];
	abs.f64 	%fd118, %fd357;
	abs.f64 	%fd119, %fd117;
	setp.lt.f64 	%p151, %fd118, %fd119;
	mov.f64 	%fd319, %fd117;
	mov.u64 	%rd355, %rd77;
	@%p151 bra 	$L__BB5_97;
	setp.lt.f64 	%p152, %fd119, %fd118;
	mov.f64 	%fd319, %fd357;
	mov.u64 	%rd355, %rd394;
	@%p152 bra 	$L__BB5_97;
	setp.lt.s64 	%p153, %rd394, %rd77;
	min.s64 	%rd355, %rd394, %rd77;
	selp.f64 	%fd319, %fd357, %fd117, %p153;
$L__BB5_97:
	setp.lt.s32 	%p154, %r37, 65;
	mov.f64 	%fd320, %fd319;
	mov.u64 	%rd356, %rd355;
	@%p154 bra 	$L__BB5_101;
	ld.shared.f64 	%fd122, [_ZN6thrust24THRUST_300001_SM_1000_NS8cuda_cub4core6detail5shmemE+40];
	ld.shared.u64 	%rd80, [_ZN6thrust24THRUST_300001_SM_1000_NS8cuda_cub4core6detail5shmemE+48];
	abs.f64 	%fd123, %fd319;
	abs.f64 	%fd124, %fd122;
	setp.lt.f64 	%p155, %fd123, %fd124;
	mov.f64 	%fd320, %fd122;
	mov.u64 	%rd356, %rd80;
	@%p155 bra 	$L__BB5_101;
	setp.lt.f64 	%p156, %fd124, %fd123;
	mov.f64 	%fd320, %fd319;
	mov.u64 	%rd356, %rd355;
	@%p156 bra 	$L__BB5_101;
	setp.lt.s64 	%p157, %rd355, %rd80;
	min.s64 	%rd356, %rd355, %rd80;
	selp.f64 	%fd320, %fd319, %fd122, %p157;
$L__BB5_101:
	setp.lt.s32 	%p158, %r37, 97;
	mov.f64 	%fd321, %fd320;
	mov.u64 	%rd357, %rd356;
	@%p158 bra 	$L__BB5_105;
	ld.shared.f64 	%fd127, [_ZN6thrust24THRUST_300001_SM_1000_NS8cuda_cub4core6detail5shmemE+56];
	ld.shared.u64 	%rd83, [_ZN6thrust24THRUST_300001_SM_1000_NS8cuda_cub4core6detail5shmemE+64];
	abs.f64 	%fd128, %fd320;
	abs.f64 	%fd129, %fd127;
	setp.lt.f64 	%p159, %fd128, %fd129;
	mov.f64 	%fd321, %fd127;
	mov.u64 	%rd357, %rd83;
	@%p159 bra 	$L__BB5_105;
	setp.lt.f64 	%p160, %fd129, %fd128;
	mov.f64 	%fd321, %fd320;
	mov.u64 	%rd357, %rd356;
	@%p160 bra 	$L__BB5_105;
	setp.lt.s64 	%p161, %rd356, %rd83;
	min.s64 	%rd357, %rd356, %rd83;
	selp.f64 	%fd321, %fd320, %fd127, %p161;
$L__BB5_105:
	setp.lt.s32 	%p162, %r37, 129;
	mov.f64 	%fd322, %fd321;
	mov.u64 	%rd358, %rd357;
	@%p162 bra 	$L__BB5_109;
	ld.shared.f64 	%fd132, [_ZN6thrust24THRUST_300001_SM_1000_NS8cuda_cub4core6detail5shmemE+72];
	ld.shared.u64 	%rd86, [_ZN6thrust24THRUST_300001_SM_1000_NS8cuda_cub4core6detail5shmemE+80];
	abs.f64 	%fd133, %fd321;
	abs.f64 	%fd134, %fd132;
	setp.lt.f64 	%p163, %fd133, %fd134;
	mov.f64 	%fd322, %fd132;
	mov.u64 	%rd358, %rd86;
	@%p163 bra 	$L__BB5_109;
	setp.lt.f64 	%p164, %fd134, %fd133;
	mov.f64 	%fd322, %fd321;
	mov.u64 	%rd358, %rd357;
	@%p164 bra 	$L__BB5_109;
	setp.lt.s64 	%p165, %rd357, %rd86;
	min.s64 	%rd358, %rd357, %rd86;
	selp.f64 	%fd322, %fd321, %fd132, %p165;
$L__BB5_109:
	setp.lt.s32 	%p166, %r37, 161;
	mov.f64 	%fd323, %fd322;
	mov.u64 	%rd359, %rd358;
	@%p166 bra 	$L__BB5_113;
	ld.shared.f64 	%fd137, [_ZN6thrust24THRUST_300001_SM_1000_NS8cuda_cub4core6detail5shmemE+88];
	ld.shared.u64 	%rd89, [_ZN6thrust24THRUST_300001_SM_1000_NS8cuda_cub4core6detail5shmemE+96];
	abs.f64 	%fd138, %fd322;
	abs.f64 	%fd139, %fd137;
	setp.lt.f64 	%p167, %fd138, %fd139;
	mov.f64 	%fd323, %fd137;
	mov.u64 	%rd359, %rd89;
	@%p167 bra 	$L__BB5_113;
	setp.lt.f64 	%p168, %fd139, %fd138;
	mov.f64 	%fd323, %fd322;
	mov.u64 	%rd359, %rd358;
	@%p168 bra 	$L__BB5_113;
	setp.lt.s64 	%p169, %rd358, %rd89;
	min.s64 	%rd359, %rd358, %rd89;
	selp.f64 	%fd323, %fd322, %fd137, %p169;
$L__BB5_113:
	setp.lt.s32 	%p170, %r37, 193;
	mov.f64 	%fd324, %fd323;
	mov.u64 	%rd360, %rd359;
	@%p170 bra 	$L__BB5_117;
	ld.shared.f64 	%fd142, [_ZN6thrust24THRUST_300001_SM_1000_NS8cuda_cub4core6detail5shmemE+104];
	ld.shared.u64 	%rd92, [_ZN6thrust24THRUST_300001_SM_1000_NS8cuda_cub4core6detail5shmemE+112];
	abs.f64 	%fd143, %fd323;
	abs.f64 	%fd144, %fd142;
	setp.lt.f64 	%p171, %fd143, %fd144;
	mov.f64 	%fd324, %fd142;
	mov.u64 	%rd360, %rd92;
	@%p171 bra 	$L__BB5_117;
	setp.lt.f64 	%p172, %fd144, %fd143;
	mov.f64 	%fd324, %fd323;
	mov.u64 	%rd360, %rd359;
	@%p172 bra 	$L__BB5_117;
	setp.lt.s64 	%p173, %rd359, %rd92;
	min.s64 	%rd360, %rd359, %rd92;
	selp.f64 	%fd324, %fd323, %fd142, %p173;
$L__BB5_117:
	setp.lt.s32 	%p174, %r37, 225;
	mov.u64 	%rd394, %rd360;
	mov.f64 	%fd357, %fd324;
	@%p174 bra 	$L__BB5_209;
	ld.shared.f64 	%fd147, [_ZN6thrust24THRUST_300001_SM_1000_NS8cuda_cub4core6detail5shmemE+120];
	ld.shared.u64 	%rd95, [_ZN6thrust24THRUST_300001_SM_1000_NS8cuda_cub4core6detail5shmemE+128];
	abs.f64 	%fd148, %fd324;
	abs.f64 	%fd149, %fd147;
	setp.lt.f64 	%p175, %fd148, %fd149;
	mov.u64 	%rd394, %rd95;
	mov.f64 	%fd357, %fd147;
	@%p175 bra 	$L__BB5_209;
	setp.lt.f64 	%p176, %fd149, %fd148;
	mov.u64 	%rd394, %rd360;
	mov.f64 	%fd357, %fd324;
	@%p176 bra 	$L__BB5_209;
	setp.lt.s64 	%p177, %rd360, %rd95;
	min.s64 	%rd394, %rd360, %rd95;
	selp.f64 	%fd357, %fd324, %fd147, %p177;
	bra.uni 	$L__BB5_209;
$L__BB5_121:
	ld.param.u64 	%rd318, [_ZN6thrust24THRUST_300001_SM_1000_NS8cuda_cub4core6detail13_kernel_agentINS1_8__reduce11ReduceAgentIPN4cuda3std3__45tupleIJdlEEESC_SB_iNS1_9__extrema9arg_max_fIdl10comparatorEEEEJSC_SC_iSG_EEEvDpT0__param_0];
	mov.u32 	%r16, %tid.x;
	mul.wide.u32 	%rd208, %r16, 16;
	add.s64 	%rd189, %rd318, %rd208;
	// begin inline asm
	ld.global.nc.u64 %rd188, [%rd189];
	// end inline asm
	add.s64 	%rd191, %rd189, 8;
	// begin inline asm
	ld.global.nc.u64 %rd190, [%rd191];
	// end inline asm
	mov.b64 	%fd151, %rd188;
	add.s64 	%rd193, %rd189, 4096;
	// begin inline asm
	ld.global.nc.u64 %rd192, [%rd193];
	// end inline asm
	add.s64 	%rd195, %rd189, 4104;
	// begin inline asm
	ld.global.nc.u64 %rd361, [%rd195];
	// end inline asm
	mov.b64 	%fd325, %rd192;
	add.s64 	%rd197, %rd189, 8192;
	// begin inline asm
	ld.global.nc.u64 %rd196, [%rd197];
	// end inline asm
	add.s64 	%rd199, %rd189, 8200;
	// begin inline asm
	ld.global.nc.u64 %rd362, [%rd199];
	// end inline asm
	mov.b64 	%fd326, %rd196;
	add.s64 	%rd201, %rd189, 12288;
	// begin inline asm
	ld.global.nc.u64 %rd200, [%rd201];
	// end inline asm
	add.s64 	%rd203, %rd189, 12296;
	// begin inline asm
	ld.global.nc.u64 %rd363, [%rd203];
	// end inline asm
	mov.b64 	%fd327, %rd200;
	add.s64 	%rd205, %rd189, 16384;
	// begin inline asm
	ld.global.nc.u64 %rd204, [%rd205];
	// end inline asm
	add.s64 	%rd207, %rd189, 16392;
	// begin inline asm
	ld.global.nc.u64 %rd381, [%rd207];
	// end inline asm
	mov.b64 	%fd344, %rd204;
	abs.f64 	%fd156, %fd151;
	abs.f64 	%fd157, %fd325;
	setp.lt.f64 	%p3, %fd156, %fd157;
	@%p3 bra 	$L__BB5_123;
	setp.lt.f64 	%p4, %fd157, %fd156;
	setp.lt.s64 	%p5, %rd190, %rd361;
	or.pred  	%p6, %p4, %p5;
	selp.b64 	%rd361, %rd190, %rd361, %p6;
	selp.f64 	%fd325, %fd151, %fd325, %p6;
$L__BB5_123:
	abs.f64 	%fd160, %fd325;
	abs.f64 	%fd161, %fd326;
	setp.lt.f64 	%p7, %fd160, %fd161;
	@%p7 bra 	$L__BB5_125;
	setp.lt.f64 	%p8, %fd161, %fd160;
	setp.lt.s64 	%p9, %rd361, %rd362;
	or.pred  	%p10, %p8, %p9;
	selp.b64 	%rd362, %rd361, %rd362, %p10;
	selp.f64 	%fd326, %fd325, %fd326, %p10;
$L__BB5_125:
	abs.f64 	%fd164, %fd326;
	abs.f64 	%fd165, %fd327;
	setp.lt.f64 	%p11, %fd164, %fd165;
	@%p11 bra 	$L__BB5_127;
	setp.lt.f64 	%p12, %fd165, %fd164;
	setp.lt.s64 	%p13, %rd362, %rd363;
	or.pred  	%p14, %p12, %p13;
	selp.b64 	%rd363, %rd362, %rd363, %p14;
	selp.f64 	%fd327, %fd326, %fd327, %p14;
$L__BB5_127:
	abs.f64 	%fd168, %fd327;
	abs.f64 	%fd169, %fd344;
	setp.lt.f64 	%p15, %fd168, %fd169;
	@%p15 bra 	$L__BB5_129;
	setp.lt.f64 	%p16, %fd169, %fd168;
	setp.lt.s64 	%p17, %rd363, %rd381;
	or.pred  	%p18, %p16, %p17;
	selp.b64 	%rd381, %rd363, %rd381, %p18;
	selp.f64 	%fd344, %fd327, %fd344, %p18;
$L__BB5_129:
	setp.lt.u32 	%p19, %r37, 2560;
	mov.b32 	%r383, 1280;
	@%p19 bra 	$L__BB5_142;
	mov.b32 	%r382, 1280;
	mov.f64 	%fd329, %fd344;
	mov.u64 	%rd365, %rd381;
$L__BB5_131:
	ld.param.u64 	%rd319, [_ZN6thrust24THRUST_300001_SM_1000_NS8cuda_cub4core6detail13_kernel_agentINS1_8__reduce11ReduceAgentIPN4cuda3std3__45tupleIJdlEEESC_SB_iNS1_9__extrema9arg_max_fIdl10comparatorEEEEJSC_SC_iSG_EEEvDpT0__param_0];
	add.s32 	%r40, %r382, %r16;
	mul.wide.u32 	%rd229, %r40, 16;
	add.s64 	%rd210, %rd319, %rd229;
	// begin inline asm
	ld.global.nc.u64 %rd209, [%rd210];
	// end inline asm
	add.s64 	%rd212, %rd210, 8;
	// begin inline asm
	ld.global.nc.u64 %rd366, [%rd212];
	// end inline asm
	mov.b64 	%fd330, %rd209;
	add.s64 	%rd214, %rd210, 4096;
	// begin inline asm
	ld.global.nc.u64 %rd213, [%rd214];
	// end inline asm
	add.s64 	%rd216, %rd210, 4104;
	// begin inline asm
	ld.global.nc.u64 %rd367, [%rd216];
	// end inline asm
	mov.b64 	%fd331, %rd213;
	add.s64 	%rd218, %rd210, 8192;
	// begin inline asm
	ld.global.nc.u64 %rd217, [%rd218];
	// end inline asm
	add.s64 	%rd220, %rd210, 8200;
	// begin inline asm
	ld.global.nc.u64 %rd368, [%rd220];
	// end inline asm
	mov.b64 	%fd332, %rd217;
	add.s64 	%rd222, %rd210, 12288;
	// begin inline asm
	ld.global.nc.u64 %rd221, [%rd222];
	// end inline asm
	add.s64 	%rd224, %rd210, 12296;
	// begin inline asm
	ld.global.nc.u64 %rd369, [%rd224];
	// end inline asm
	mov.b64 	%fd333, %rd221;
	add.s64 	%rd226, %rd210, 16384;
	// begin inline asm
	ld.global.nc.u64 %rd225, [%rd226];
	// end inline asm
	add.s64 	%rd228, %rd210, 16392;
	// begin inline asm
	ld.global.nc.u64 %rd381, [%rd228];
	// end inline asm
	mov.b64 	%fd344, %rd225;
	abs.f64 	%fd178, %fd329;
	abs.f64 	%fd179, %fd330;
	setp.lt.f64 	%p20, %fd178, %fd179;
	@%p20 bra 	$L__BB5_133;
	setp.lt.f64 	%p21, %fd179, %fd178;
	setp.lt.s64 	%p22, %rd365, %rd366;
	or.pred  	%p23, %p21, %p22;
	selp.b64 	%rd366, %rd365, %rd366, %p23;
	selp.f64 	%fd330, %fd329, %fd330, %p23;
$L__BB5_133:
	abs.f64 	%fd182, %fd330;
	abs.f64 	%fd183, %fd331;
	setp.lt.f64 	%p24, %fd182, %fd183;
	@%p24 bra 	$L__BB5_135;
	setp.lt.f64 	%p25, %fd183, %fd182;
	setp.lt.s64 	%p26, %rd366, %rd367;
	or.pred  	%p27, %p25, %p26;
	selp.b64 	%rd367, %rd366, %rd367, %p27;
	selp.f64 	%fd331, %fd330, %fd331, %p27;
$L__BB5_135:
	abs.f64 	%fd186, %fd331;
	abs.f64 	%fd187, %fd332;
	setp.lt.f64 	%p28, %fd186, %fd187;
	@%p28 bra 	$L__BB5_137;
	setp.lt.f64 	%p29, %fd187, %fd186;
	setp.lt.s64 	%p30, %rd367, %rd368;
	or.pred  	%p31, %p29, %p30;
	selp.b64 	%rd368, %rd367, %rd368, %p31;
	selp.f64 	%fd332, %fd331, %fd332, %p31;
$L__BB5_137:
	abs.f64 	%fd190, %fd332;
	abs.f64 	%fd191, %fd333;
	setp.lt.f64 	%p32, %fd190, %fd191;
	@%p32 bra 	$L__BB5_139;
	setp.lt.f64 	%p33, %fd191, %fd190;
	setp.lt.s64 	%p34, %rd368, %rd369;
	or.pred  	%p35, %p33, %p34;
	selp.b64 	%rd369, %rd368, %rd369, %p35;
	selp.f64 	%fd333, %fd332, %fd333, %p35;
$L__BB5_139:
	abs.f64 	%fd194, %fd333;
	abs.f64 	%fd195, %fd344;
	setp.lt.f64 	%p36, %fd194, %fd195;
	@%p36 bra 	$L__BB5_141;
	setp.lt.f64 	%p37, %fd195, %fd194;
	setp.lt.s64 	%p38, %rd369, %rd381;
	or.pred  	%p39, %p37, %p38;
	selp.b64 	%rd381, %rd369, %rd381, %p39;
	selp.f64 	%fd344, %fd333, %fd344, %p39;
$L__BB5_141:
	add.s32 	%r383, %r382, 1280;
	add.s32 	%r41, %r382, 2560;
	setp.le.s32 	%p40, %r41, %r37;
	mov.u32 	%r382, %r383;
	mov.f64 	%fd329, %fd344;
	mov.u64 	%rd365, %rd381;
	@%p40 bra 	$L__BB5_131;
$L__BB5_142:
	setp.le.s32 	%p41, %r37, %r383;
	@%p41 bra 	$L__BB5_165;
	sub.s32 	%r20, %r37, %r383;
	setp.ge.s32 	%p42, %r16, %r20;
	@%p42 bra 	$L__BB5_165;
	not.b32 	%r42, %r16;
	add.s32 	%r43, %r37, %r42;
	sub.s32 	%r21, %r43, %r383;
	and.b32  	%r44, %r21, 768;
	setp.eq.s32 	%p43, %r44, 768;
	mov.u32 	%r387, %r16;
	@%p43 bra 	$L__BB5_150;
	add.s32 	%r385, %r16, %r383;
	shr.u32 	%r45, %r21, 8;
	add.s32 	%r46, %r45, 1;
	and.b32  	%r47, %r46, 3;
	neg.s32 	%r384, %r47;
	mov.u32 	%r387, %r16;
$L__BB5_146:
	.pragma "nounroll";
	mov.u64 	%rd127, %rd381;
	mov.f64 	%fd199, %fd344;
	ld.param.u64 	%rd320, [_ZN6thrust24THRUST_300001_SM_1000_NS8cuda_cub4core6detail13_kernel_agentINS1_8__reduce11ReduceAgentIPN4cuda3std3__45tupleIJdlEEESC_SB_iNS1_9__extrema9arg_max_fIdl10comparatorEEEEJSC_SC_iSG_EEEvDpT0__param_0];
	mul.wide.u32 	%rd235, %r385, 16;
	add.s64 	%rd232, %rd320, %rd235;
	// begin inline asm
	ld.global.nc.u64 %rd231, [%rd232];
	// end inline asm
	add.s64 	%rd234, %rd232, 8;
	// begin inline asm
	ld.global.nc.u64 %rd233, [%rd234];
	// end inline asm
	mov.b64 	%fd200, %rd231;
	abs.f64 	%fd201, %fd199;
	abs.f64 	%fd202, %fd200;
	setp.lt.f64 	%p44, %fd201, %fd202;
	mov.f64 	%fd344, %fd200;
	mov.u64 	%rd381, %rd233;
	@%p44 bra 	$L__BB5_149;
	setp.lt.f64 	%p45, %fd202, %fd201;
	mov.f64 	%fd344, %fd199;
	mov.u64 	%rd381, %rd127;
	@%p45 bra 	$L__BB5_149;
	setp.lt.s64 	%p46, %rd127, %rd233;
	selp.f64 	%fd344, %fd199, %fd200, %p46;
	min.s64 	%rd381, %rd127, %rd233;
$L__BB5_149:
	add.s32 	%r387, %r387, 256;
	add.s32 	%r385, %r385, 256;
	add.s32 	%r384, %r384, 1;
	setp.ne.s32 	%p47, %r384, 0;
	@%p47 bra 	$L__BB5_146;
$L__BB5_150:
	setp.lt.u32 	%p48, %r21, 768;
	@%p48 bra 	$L__BB5_165;
	ld.param.u64 	%rd321, [_ZN6thrust24THRUST_300001_SM_1000_NS8cuda_cub4core6detail13_kernel_agentINS1_8__reduce11ReduceAgentIPN4cuda3std3__45tupleIJdlEEESC_SB_iNS1_9__extrema9arg_max_fIdl10comparatorEEEEJSC_SC_iSG_EEEvDpT0__param_0];
	cvt.u64.u32 	%rd236, %r387;
	cvt.u64.u32 	%rd237, %r383;
	add.s64 	%rd238, %rd236, %rd237;
	shl.b64 	%rd239, %rd238, 4;
	add.s64 	%rd240, %rd239, %rd321;
	add.s64 	%rd376, %rd240, 12296;
	add.s32 	%r388, %r387, %r383;
$L__BB5_152:
	ld.param.u64 	%rd322, [_ZN6thrust24THRUST_300001_SM_1000_NS8cuda_cub4core6detail13_kernel_agentINS1_8__reduce11ReduceAgentIPN4cuda3std3__45tupleIJdlEEESC_SB_iNS1_9__extrema9arg_max_fIdl10comparatorEEEEJSC_SC_iSG_EEEvDpT0__param_0];
	mul.wide.u32 	%rd245, %r388, 16;
	add.s64 	%rd242, %rd322, %rd245;
	// begin inline asm
	ld.global.nc.u64 %rd241, [%rd242];
	// end inline asm
	add.s64 	%rd244, %rd242, 8;
	// begin inline asm
	ld.global.nc.u64 %rd243, [%rd244];
	// end inline asm
	mov.b64 	%fd208, %rd241;
	abs.f64 	%fd209, %fd344;
	abs.f64 	%fd210, %fd208;
	setp.lt.f64 	%p49, %fd209, %fd210;
	mov.f64 	%fd341, %fd208;
	mov.u64 	%rd378, %rd243;
	@%p49 bra 	$L__BB5_155;
	setp.lt.f64 	%p50, %fd210, %fd209;
	mov.f64 	%fd341, %fd344;
	mov.u64 	%rd378, %rd381;
	@%p50 bra 	$L__BB5_155;
	setp.lt.s64 	%p51, %rd381, %rd243;
	selp.f64 	%fd341, %fd344, %fd208, %p51;
	min.s64 	%rd378, %rd381, %rd243;
$L__BB5_155:
	add.s64 	%rd247, %rd376, -8200;
	// begin inline asm
	ld.global.nc.u64 %rd246, [%rd247];
	// end inline asm
	add.s64 	%rd249, %rd376, -8192;
	// begin inline asm
	ld.global.nc.u64 %rd248, [%rd249];
	// end inline asm
	mov.b64 	%fd213, %rd246;
	abs.f64 	%fd214, %fd341;
	abs.f64 	%fd215, %fd213;
	setp.lt.f64 	%p52, %fd214, %fd215;
	mov.f64 	%fd342, %fd213;
	mov.u64 	%rd379, %rd248;
	@%p52 bra 	$L__BB5_158;
	setp.lt.f64 	%p53, %fd215, %fd214;
	mov.f64 	%fd342, %fd341;
	mov.u64 	%rd379, %rd378;
	@%p53 bra 	$L__BB5_158;
	setp.lt.s64 	%p54, %rd378, %rd248;
	selp.f64 	%fd342, %fd341, %fd213, %p54;
	min.s64 	%rd379, %rd378, %rd248;
$L__BB5_158:
	add.s64 	%rd251, %rd376, -4104;
	// begin inline asm
	ld.global.nc.u64 %rd250, [%rd251];
	// end inline asm
	add.s64 	%rd253, %rd376, -4096;
	// begin inline asm
	ld.global.nc.u64 %rd252, [%rd253];
	// end inline asm
	mov.b64 	%fd218, %rd250;
	abs.f64 	%fd219, %fd342;
	abs.f64 	%fd220, %fd218;
	setp.lt.f64 	%p55, %fd219, %fd220;
	mov.f64 	%fd343, %fd218;
	mov.u64 	%rd380, %rd252;
	@%p55 bra 	$L__BB5_161;
	setp.lt.f64 	%p56, %fd220, %fd219;
	mov.f64 	%fd343, %fd342;
	mov.u64 	%rd380, %rd379;
	@%p56 bra 	$L__BB5_161;
	setp.lt.s64 	%p57, %rd379, %rd252;
	selp.f64 	%fd343, %fd342, %fd218, %p57;
	min.s64 	%rd380, %rd379, %rd252;
$L__BB5_161:
	add.s64 	%rd255, %rd376, -8;
	// begin inline asm
	ld.global.nc.u64 %rd254, [%rd255];
	// end inline asm
	// begin inline asm
	ld.global.nc.u64 %rd256, [%rd376];
	// end inline asm
	mov.b64 	%fd223, %rd254;
	abs.f64 	%fd224, %fd343;
	abs.f64 	%fd225, %fd223;
	setp.lt.f64 	%p58, %fd224, %fd225;
	mov.f64 	%fd344, %fd223;
	mov.u64 	%rd381, %rd256;
	@%p58 bra 	$L__BB5_164;
	setp.lt.f64 	%p59, %fd225, %fd224;
	mov.f64 	%fd344, %fd343;
	mov.u64 	%rd381, %rd380;
	@%p59 bra 	$L__BB5_164;
	setp.lt.s64 	%p60, %rd380, %rd256;
	selp.f64 	%fd344, %fd343, %fd223, %p60;
	min.s64 	%rd381, %rd380, %rd256;
$L__BB5_164:
	add.s32 	%r387, %r387, 1024;
	add.s64 	%rd376, %rd376, 16384;
	add.s32 	%r388, %r388, 1024;
	setp.lt.s32 	%p61, %r387, %r20;
	@%p61 bra 	$L__BB5_152;
$L__BB5_165:
	// begin inline asm
	mov.u32 %r48, %laneid;
	// end inline asm
	mov.b64 	%rd258, %fd344;
	mov.b64 	{%r50, %r55}, %rd258;
	mov.b32 	%r66, 1;
	mov.b32 	%r67, 31;
	mov.b32 	%r68, -1;
	// begin inline asm
	shfl.sync.down.b32 %r49, %r50, %r66, %r67, %r68;
	// end inline asm
	// begin inline asm
	shfl.sync.down.b32 %r54, %r55, %r66, %r67, %r68;
	// end inline asm
	mov.b64 	%rd259, {%r49, %r54};
	mov.b64 	%fd229, %rd259;
	mov.b64 	{%r60, %r65}, %rd381;
	// begin inline asm
	shfl.sync.down.b32 %r59, %r60, %r66, %r67, %r68;
	// end inline asm
	// begin inline asm
	shfl.sync.down.b32 %r64, %r65, %r66, %r67, %r68;
	// end inline asm
	mov.b64 	%rd150, {%r59, %r64};
	setp.gt.s32 	%p62, %r48, 30;
	mov.f64 	%fd346, %fd344;
	mov.u64 	%rd383, %rd381;
	@%p62 bra 	$L__BB5_169;
	abs.f64 	%fd230, %fd344;
	abs.f64 	%fd231, %fd229;
	setp.lt.f64 	%p63, %fd230, %fd231;
	mov.f64 	%fd346, %fd229;
	mov.u64 	%rd383, %rd150;
	@%p63 bra 	$L__BB5_169;
	setp.lt.f64 	%p64, %fd231, %fd230;
	mov.f64 	%fd346, %fd344;
	mov.u64 	%rd383, %rd381;
	@%p64 bra 	$L__BB5_169;
	setp.lt.s64 	%p65, %rd381, %rd150;
	selp.f64 	%fd346, %fd344, %fd229, %p65;
	min.s64 	%rd383, %rd381, %rd150;
$L__BB5_169:
	mov.b64 	%rd260, %fd346;
	mov.b64 	{%r70, %r75}, %rd260;
	mov.b32 	%r86, 2;
	mov.b32 	%r87, 31;
	mov.b32 	%r88, -1;
	// begin inline asm
	shfl.sync.down.b32 %r69, %r70, %r86, %r87, %r88;
	// end inline asm
	// begin inline asm
	shfl.sync.down.b32 %r74, %r75, %r86, %r87, %r88;
	// end inline asm
	mov.b64 	%rd261, {%r69, %r74};
	mov.b64 	%fd234, %rd261;
	mov.b64 	{%r80, %r85}, %rd383;
	// begin inline asm
	shfl.sync.down.b32 %r79, %r80, %r86, %r87, %r88;
	// end inline asm
	// begin inline asm
	shfl.sync.down.b32 %r84, %r85, %r86, %r87, %r88;
	// end inline asm
	mov.b64 	%rd153, {%r79, %r84};
	setp.gt.s32 	%p66, %r48, 29;
	mov.f64 	%fd347, %fd346;
	mov.u64 	%rd384, %rd383;
	@%p66 bra 	$L__BB5_173;
	abs.f64 	%fd235, %fd346;
	abs.f64 	%fd236, %fd234;
	setp.lt.f64 	%p67, %fd235, %fd236;
	mov.f64 	%fd347, %fd234;
	mov.u64 	%rd384, %rd153;
	@%p67 bra 	$L__BB5_173;
	setp.lt.f64 	%p68, %fd236, %fd235;
	mov.f64 	%fd347, %fd346;
	mov.u64 	%rd384, %rd383;
	@%p68 bra 	$L__BB5_173;
	setp.lt.s64 	%p69, %rd383, %rd153;
	selp.f64 	%fd347, %fd346, %fd234, %p69;
	min.s64 	%rd384, %rd383, %rd153;
$L__BB5_173:
	mov.b64 	%rd262, %fd347;
	mov.b64 	{%r90, %r95}, %rd262;
	mov.b32 	%r106, 4;
	mov.b32 	%r107, 31;
	mov.b32 	%r108, -1;
	// begin inline asm
	shfl.sync.down.b32 %r89, %r90, %r106, %r107, %r108;
	// end inline asm
	// begin inline asm
	shfl.sync.down.b32 %r94, %r95, %r106, %r107, %r108;
	// end inline asm
	mov.b64 	%rd263, {%r89, %r94};
	mov.b64 	%fd239, %rd263;
	mov.b64 	{%r100, %r105}, %rd384;
	// begin inline asm
	shfl.sync.down.b32 %r99, %r100, %r106, %r107, %r108;
	// end inline asm
	// begin inline asm
	shfl.sync.down.b32 %r104, %r105, %r106, %r107, %r108;
	// end inline asm
	mov.b64 	%rd156, {%r99, %r104};
	setp.gt.s32 	%p70, %r48, 27;
	mov.f64 	%fd348, %fd347;
	mov.u64 	%rd385, %rd384;
	@%p70 bra 	$L__BB5_177;
	abs.f64 	%fd240, %fd347;
	abs.f64 	%fd241, %fd239;
	setp.lt.f64 	%p71, %fd240, %fd241;
	mov.f64 	%fd348, %fd239;
	mov.u64 	%rd385, %rd156;
	@%p71 bra 	$L__BB5_177;
	setp.lt.f64 	%p72, %fd241, %fd240;
	mov.f64 	%fd348, %fd347;
	mov.u64 	%rd385, %rd384;
	@%p72 bra 	$L__BB5_177;
	setp.lt.s64 	%p73, %rd384, %rd156;
	selp.f64 	%fd348, %fd347, %fd239, %p73;
	min.s64 	%rd385, %rd384, %rd156;
$L__BB5_177:
	mov.b64 	%rd264, %fd348;
	mov.b64 	{%r110, %r115}, %rd264;
	mov.b32 	%r126, 8;
	mov.b32 	%r127, 31;
	mov.b32 	%r128, -1;
	// begin inline asm
	shfl.sync.down.b32 %r109, %r110, %r126, %r127, %r128;
	// end inline asm
	// begin inline asm
	shfl.sync.down.b32 %r114, %r115, %r126, %r127, %r128;
	// end inline asm
	mov.b64 	%rd265, {%r109, %r114};
	mov.b64 	%fd244, %rd265;
	mov.b64 	{%r120, %r125}, %rd385;
	// begin inline asm
	shfl.sync.down.b32 %r119, %r120, %r126, %r127, %r128;
	// end inline asm
	// begin inline asm
	shfl.sync.down.b32 %r124, %r125, %r126, %r127, %r128;
	// end inline asm
	mov.b64 	%rd159, {%r119, %r124};
	setp.gt.s32 	%p74, %r48, 23;
	mov.f64 	%fd349, %fd348;
	mov.u64 	%rd386, %rd385;
	@%p74 bra 	$L__BB5_181;
	abs.f64 	%fd245, %fd348;
	abs.f64 	%fd246, %fd244;
	setp.lt.f64 	%p75, %fd245, %fd246;
	mov.f64 	%fd349, %fd244;
	mov.u64 	%rd386, %rd159;
	@%p75 bra 	$L__BB5_181;
	setp.lt.f64 	%p76, %fd246, %fd245;
	mov.f64 	%fd349, %fd348;
	mov.u64 	%rd386, %rd385;
	@%p76 bra 	$L__BB5_181;
	setp.lt.s64 	%p77, %rd385, %rd159;
	selp.f64 	%fd349, %fd348, %fd244, %p77;
	min.s64 	%rd386, %rd385, %rd159;
$L__BB5_181:
	mov.b64 	%rd266, %fd349;
	mov.b64 	{%r130, %r135}, %rd266;
	mov.b32 	%r146, 16;
	mov.b32 	%r147, 31;
	mov.b32 	%r148, -1;
	// begin inline asm
	shfl.sync.down.b32 %r129, %r130, %r146, %r147, %r148;
	// end inline asm
	// begin inline asm
	shfl.sync.down.b32 %r134, %r135, %r146, %r147, %r148;
	// end inline asm
	mov.b64 	%rd267, {%r129, %r134};
	mov.b64 	%fd249, %rd267;
	mov.b64 	{%r140, %r145}, %rd386;
	// begin inline asm
	shfl.sync.down.b32 %r139, %r140, %r146, %r147, %r148;
	// end inline asm
	// begin inline asm
	shfl.sync.down.b32 %r144, %r145, %r146, %r147, %r148;
	// end inline asm
	mov.b64 	%rd162, {%r139, %r144};
	setp.gt.s32 	%p78, %r48, 15;
	mov.f64 	%fd357, %fd349;
	mov.u64 	%rd394, %rd386;
	@%p78 bra 	$L__BB5_185;
	abs.f64 	%fd250, %fd349;
	abs.f64 	%fd251, %fd249;
	setp.lt.f64 	%p79, %fd250, %fd251;
	mov.f64 	%fd357, %fd249;
	mov.u64 	%rd394, %rd162;
	@%p79 bra 	$L__BB5_185;
	setp.lt.f64 	%p80, %fd251, %fd250;
	mov.f64 	%fd357, %fd349;
	mov.u64 	%rd394, %rd386;
	@%p80 bra 	$L__BB5_185;
	setp.lt.s64 	%p81, %rd386, %rd162;
	selp.f64 	%fd357, %fd349, %fd249, %p81;
	min.s64 	%rd394, %rd386, %rd162;
$L__BB5_185:
	setp.ne.s32 	%p82, %r48, 0;
	@%p82 bra 	$L__BB5_187;
	shr.u32 	%r149, %r16, 1;
	and.b32  	%r150, %r149, 496;
	mov.u32 	%r151, _ZN6thrust24THRUST_300001_SM_1000_NS8cuda_cub4core6detail5shmemE;
	add.s32 	%r152, %r151, %r150;
	st.shared.f64 	[%r152+8], %fd357;
	st.shared.u64 	[%r152+16], %rd394;
$L__BB5_187:
	bar.sync 	0;
	setp.ne.s32 	%p83, %r16, 0;
	@%p83 bra 	$L__BB5_209;
	ld.shared.f64 	%fd254, [_ZN6thrust24THRUST_300001_SM_1000_NS8cuda_cub4core6detail5shmemE+24];
	ld.shared.u64 	%rd165, [_ZN6thrust24THRUST_300001_SM_1000_NS8cuda_cub4core6detail5shmemE+32];
	abs.f64 	%fd255, %fd357;
	abs.f64 	%fd256, %fd254;
	setp.lt.f64 	%p84, %fd255, %fd256;
	mov.f64 	%fd351, %fd254;
	mov.u64 	%rd388, %rd165;
	@%p84 bra 	$L__BB5_191;
	setp.lt.f64 	%p85, %fd256, %fd255;
	mov.f64 	%fd351, %fd357;
	mov.u64 	%rd388, %rd394;
	@%p85 bra 	$L__BB5_191;
	setp.lt.s64 	%p86, %rd394, %rd165;
	selp.f64 	%fd351, %fd357, %fd254, %p86;
	min.s64 	%rd388, %rd394, %rd165;
$L__BB5_191:
	ld.shared.f64 	%fd259, [_ZN6thrust24THRUST_300001_SM_1000_NS8cuda_cub4core6detail5shmemE+40];
	ld.shared.u64 	%rd168, [_ZN6thrust24THRUST_300001_SM_1000_NS8cuda_cub4core6detail5shmemE+48];
	abs.f64 	%fd260, %fd351;
	abs.f64 	%fd261, %fd259;
	setp.lt.f64 	%p87, %fd260, %fd261;
	mov.f64 	%fd352, %fd259;
	mov.u64 	%rd389, %rd168;
	@%p87 bra 	$L__BB5_194;
	setp.lt.f64 	%p88, %fd261, %fd260;
	mov.f64 	%fd352, %fd351;
	mov.u64 	%rd389, %rd388;
	@%p88 bra 	$L__BB5_194;
	setp.lt.s64 	%p89, %rd388, %rd168;
	selp.f64 	%fd352, %fd351, %fd259, %p89;
	min.s64 	%rd389, %rd388, %rd168;
$L__BB5_194:
	ld.shared.f64 	%fd264, [_ZN6thrust24THRUST_300001_SM_1000_NS8cuda_cub4core6detail5shmemE+56];
	ld.shared.u64 	%rd171, [_ZN6thrust24THRUST_300001_SM_1000_NS8cuda_cub4core6detail5shmemE+64];
	abs.f64 	%fd265, %fd352;
	abs.f64 	%fd266, %fd264;
	setp.lt.f64 	%p90, %fd265, %fd266;
	mov.f64 	%fd353, %fd264;
	mov.u64 	%rd390, %rd171;
	@%p90 bra 	$L__BB5_197;
	setp.lt.f64 	%p91, %fd266, %fd265;
	mov.f64 	%fd353, %fd352;
	mov.u64 	%rd390, %rd389;
	@%p91 bra 	$L__BB5_197;
	setp.lt.s64 	%p92, %rd389, %rd171;
	selp.f64 	%fd353, %fd352, %fd264, %p92;
	min.s64 	%rd390, %rd389, %rd171;
$L__BB5_197:
	ld.shared.f64 	%fd269, [_ZN6thrust24THRUST_300001_SM_1000_NS8cuda_cub4core6detail5shmemE+72];
	ld.shared.u64 	%rd174, [_ZN6thrust24THRUST_300001_SM_1000_NS8cuda_cub4core6detail5shmemE+80];
	abs.f64 	%fd270, %fd353;
	abs.f64 	%fd271, %fd269;
	setp.lt.f64 	%p93, %fd270, %fd271;
	mov.f64 	%fd354, %fd269;
	mov.u64 	%rd391, %rd174;
	@%p93 bra 	$L__BB5_200;
	setp.lt.f64 	%p94, %fd271, %fd270;
	mov.f64 	%fd354, %fd353;
	mov.u64 	%rd391, %rd390;
	@%p94 bra 	$L__BB5_200;
	setp.lt.s64 	%p95, %rd390, %rd174;
	selp.f64 	%fd354, %fd353, %fd269, %p95;
	min.s64 	%rd391, %rd390, %rd174;
$L__BB5_200:
	ld.shared.f64 	%fd274, [_ZN6thrust24THRUST_300001_SM_1000_NS8cuda_cub4core6detail5shmemE+88];
	ld.shared.u64 	%rd177, [_ZN6thrust24THRUST_300001_SM_1000_NS8cuda_cub4core6detail5shmemE+96];
	abs.f64 	%fd275, %fd354;
	abs.f64 	%fd276, %fd274;
	setp.lt.f64 	%p96, %fd275, %fd276;
	mov.f64 	%fd355, %fd274;
	mov.u64 	%rd392, %rd177;
	@%p96 bra 	$L__BB5_203;
	setp.lt.f64 	%p97, %fd276, %fd275;
	mov.f64 	%fd355, %fd354;
	mov.u64 	%rd392, %rd391;
	@%p97 bra 	$L__BB5_203;
	setp.lt.s64 	%p98, %rd391, %rd177;
	selp.f64 	%fd355, %fd354, %fd274, %p98;
	min.s64 	%rd392, %rd391, %rd177;
$L__BB5_203:
	ld.shared.f64 	%fd279, [_ZN6thrust24THRUST_300001_SM_1000_NS8cuda_cub4core6detail5shmemE+104];
	ld.shared.u64 	%rd180, [_ZN6thrust24THRUST_300001_SM_1000_NS8cuda_cub4core6detail5shmemE+112];
	abs.f64 	%fd280, %fd355;
	abs.f64 	%fd281, %fd279;
	setp.lt.f64 	%p99, %fd280, %fd281;
	mov.f64 	%fd356, %fd279;
	mov.u64 	%rd393, %rd180;
	@%p99 bra 	$L__BB5_206;
	setp.lt.f64 	%p100, %fd281, %fd280;
	mov.f64 	%fd356, %fd355;
	mov.u64 	%rd393, %rd392;
	@%p100 bra 	$L__BB5_206;
	setp.lt.s64 	%p101, %rd392, %rd180;
	selp.f64 	%fd356, %fd355, %fd279, %p101;
	min.s64 	%rd393, %rd392, %rd180;
$L__BB5_206:
	ld.shared.f64 	%fd284, [_ZN6thrust24THRUST_300001_SM_1000_NS8cuda_cub4core6detail5shmemE+120];
	ld.shared.u64 	%rd183, [_ZN6thrust24THRUST_300001_SM_1000_NS8cuda_cub4core6detail5shmemE+128];
	abs.f64 	%fd285, %fd356;
	abs.f64 	%fd286, %fd284;
	setp.lt.f64 	%p102, %fd285, %fd286;
	mov.u64 	%rd394, %rd183;
	mov.f64 	%fd357, %fd284;
	@%p102 bra 	$L__BB5_209;
	setp.lt.f64 	%p103, %fd286, %fd285;
	mov.u64 	%rd394, %rd393;
	mov.f64 	%fd357, %fd356;
	@%p103 bra 	$L__BB5_209;
	setp.lt.s64 	%p104, %rd393, %rd183;
	selp.f64 	%fd357, %fd356, %fd284, %p104;
	min.s64 	%rd394, %rd393, %rd183;
$L__BB5_209:
	mov.u32 	%r376, %tid.x;
	setp.ne.s32 	%p221, %r376, 0;
	@%p221 bra 	$L__BB5_211;
	ld.param.u64 	%rd326, [_ZN6thrust24THRUST_300001_SM_1000_NS8cuda_cub4core6detail13_kernel_agentINS1_8__reduce11ReduceAgentIPN4cuda3std3__45tupleIJdlEEESC_SB_iNS1_9__extrema9arg_max_fIdl10comparatorEEEEJSC_SC_iSG_EEEvDpT0__param_1];
	cvta.to.global.u64 	%rd317, %rd326;
	st.global.f64 	[%rd317], %fd357;
	st.global.u64 	[%rd317+8], %rd394;
$L__BB5_211:
	ret;

}
	// .globl	_ZN6thrust24THRUST_300001_SM_1000_NS8cuda_cub4core6detail13_kernel_agentINS1_8__reduce11ReduceAgentINS0_12zip_iteratorIN4cuda3std3__45tupleIJNS0_10device_ptrIdEENS0_17counting_iteratorIlNS0_11use_defaultESF_SF_EEEEEEEPNSB_IJdlEEESJ_lNS1_9__extrema9arg_max_fIdl10comparatorEEEEJSI_SK_lSO_EEEvDpT0_
.visible .entry _ZN6thrust24THRUST_300001_SM_1000_NS8cuda_cub4core6detail13_kernel_agentINS1_8__reduce11ReduceAgentINS0_12zip_iteratorIN4cuda3std3__45tupleIJNS0_10device_ptrIdEENS0_17counting_iteratorIlNS0_11use_defaultESF_SF_EEEEEEEPNSB_IJdlEEESJ_lNS1_9__extrema9arg_max_fIdl10comparatorEEEEJSI_SK_lSO_EEEvDpT0_(
	.param .align 8 .b8 _ZN6thrust24THRUST_300001_SM_1000_NS8cuda_cub4core6detail13_kernel_agentINS1_8__reduce11ReduceAgentINS0_12zip_iteratorIN4cuda3std3__45tupleIJNS0_10device_ptrIdEENS0_17counting_iteratorIlNS0_11use_defaultESF_SF_EEEEEEEPNSB_IJdlEEESJ_lNS1_9__extrema9arg_max_fIdl10comparatorEEEEJSI_SK_lSO_EEEvDpT0__param_0[16],
	.param .u64 .ptr .align 1 _ZN6thrust24THRUST_300001_SM_1000_NS8cuda_cub4core6detail13_kernel_agentINS1_8__reduce11ReduceAgentINS0_12zip_iteratorIN4cuda3std3__45tupleIJNS0_10device_ptrIdEENS0_17counting_iteratorIlNS0_11use_defaultESF_SF_EEEEEEEPNSB_IJdlEEESJ_lNS1_9__extrema9arg_max_fIdl10comparatorEEEEJSI_SK_lSO_EEEvDpT0__param_1,
	.param .u64 _ZN6thrust24THRUST_300001_SM_1000_NS8cuda_cub4core6detail13_kernel_agentINS1_8__reduce11ReduceAgentINS0_12zip_iteratorIN4cuda3std3__45tupleIJNS0_10device_ptrIdEENS0_17counting_iteratorIlNS0_11use_defaultESF_SF_EEEEEEEPNSB_IJdlEEESJ_lNS1_9__extrema9arg_max_fIdl10comparatorEEEEJSI_SK_lSO_EEEvDpT0__param_2,
	.param .align 1 .b8 _ZN6thrust24THRUST_300001_SM_1000_NS8cuda_cub4core6detail13_kernel_agentINS1_8__reduce11ReduceAgentINS0_12zip_iteratorIN4cuda3std3__45tupleIJNS0_10device_ptrIdEENS0_17counting_iteratorIlNS0_11use_defaultESF_SF_EEEEEEEPNSB_IJdlEEESJ_lNS1_9__extrema9arg_max_fIdl10comparatorEEEEJSI_SK_lSO_EEEvDpT0__param_3[1]
)
.maxntid 256
{
	.reg .pred 	%p<213>;
	.reg .b32 	%r<391>;
	.reg .b64 	%rd<341>;
	.reg .b64 	%fd<352>;

	ld.param.u64 	%rd192, [_ZN6thrust24THRUST_300001_SM_1000_NS8cuda_cub4core6detail13_kernel_agentINS1_8__reduce11ReduceAgentINS0_12zip_iteratorIN4cuda3std3__45tupleIJNS0_10device_ptrIdEENS0_17counting_iteratorIlNS0_11use_defaultESF_SF_EEEEEEEPNSB_IJdlEEESJ_lNS1_9__extrema9arg_max_fIdl10comparatorEEEEJSI_SK_lSO_EEEvDpT0__param_0+8];
	ld.param.u64 	%rd191, [_ZN6thrust24THRUST_300001_SM_1000_NS8cuda_cub4core6detail13_kernel_agentINS1_8__reduce11ReduceAgentINS0_12zip_iteratorIN4cuda3std3__45tupleIJNS0_10device_ptrIdEENS0_17counting_iteratorIlNS0_11use_defaultESF_SF_EEEEEEEPNSB_IJdlEEESJ_lNS1_9__extrema9arg_max_fIdl10comparatorEEEEJSI_SK_lSO_EEEvDpT0__param_0];
	ld.param.u64 	%rd194, [_ZN6thrust24THRUST_300001_SM_1000_NS8cuda_cub4core6detail13_kernel_agentINS1_8__reduce11ReduceAgentINS0_12zip_iteratorIN4cuda3std3__45tupleIJNS0_10device_ptrIdEENS0_17counting_iteratorIlNS0_11use_defaultESF_SF_EEEEEEEPNSB_IJdlEEESJ_lNS1_9__extrema9arg_max_fIdl10comparatorEEEEJSI_SK_lSO_EEEvDpT0__param_2];
	setp.eq.s64 	%p1, %rd194, 0;
	@%p1 bra 	$L__BB6_206;
	cvta.to.global.u64 	%rd1, %rd191;
	setp.gt.s64 	%p2, %rd194, 1279;
	@%p2 bra 	$L__BB6_122;
	cvt.u32.u64 	%r1, %rd194;
	mov.u32 	%r2, %tid.x;
	setp.ge.s32 	%p96, %r2, %r1;
	mov.f64 	%fd298, 0d0000000000000000;
	mov.b64 	%rd283, 0;
	mov.u32 	%r385, %r2;
	@%p96 bra 	$L__BB6_4;
	cvt.u64.u32 	%rd239, %r2;
	mul.wide.u32 	%rd240, %r2, 8;
	add.s64 	%rd241, %rd1, %rd240;
	add.s64 	%rd283, %rd192, %rd239;
	ld.global.f64 	%fd298, [%rd241];
	add.s32 	%r385, %r2, 256;
$L__BB6_4:
	setp.ge.s32 	%p97, %r385, %r1;
	@%p97 bra 	$L__BB6_26;
	not.b32 	%r154, %r385;
	add.s32 	%r5, %r154, %r1;
	and.b32  	%r155, %r5, 768;
	setp.eq.s32 	%p98, %r155, 768;
	@%p98 bra 	$L__BB6_11;
	cvt.u64.u32 	%rd243, %r385;
	add.s64 	%rd274, %rd192, %rd243;
	mul.wide.u32 	%rd244, %r385, 8;
	add.s64 	%rd273, %rd1, %rd244;
	shr.u32 	%r156, %r5, 8;
	add.s32 	%r157, %r156, 1;
	and.b32  	%r158, %r157, 3;
	neg.s32 	%r383, %r158;
$L__BB6_7:
	.pragma "nounroll";
	mov.u64 	%rd9, %rd283;
	mov.f64 	%fd3, %fd298;
	ld.global.f64 	%fd4, [%rd273];
	abs.f64 	%fd5, %fd3;
	abs.f64 	%fd6, %fd4;
	setp.lt.f64 	%p99, %fd5, %fd6;
	mov.u64 	%rd283, %rd274;
	mov.f64 	%fd298, %fd4;
	@%p99 bra 	$L__BB6_10;
	setp.lt.f64 	%p100, %fd6, %fd5;
	mov.u64 	%rd283, %rd9;
	mov.f64 	%fd298, %fd3;
	@%p100 bra 	$L__BB6_10;
	setp.lt.s64 	%p101, %rd9, %rd274;
	min.s64 	%rd283, %rd9, %rd274;
	selp.f64 	%fd298, %fd3, %fd4, %p101;
$L__BB6_10:
	add.s32 	%r385, %r385, 256;
	add.s64 	%rd274, %rd274, 256;
	add.s64 	%rd273, %rd273, 2048;
	add.s32 	%r383, %r383, 1;
	setp.ne.s32 	%p102, %r383, 0;
	@%p102 bra 	$L__BB6_7;
$L__BB6_11:
	setp.lt.u32 	%p103, %r5, 768;
	@%p103 bra 	$L__BB6_26;
	add.s32 	%r386, %r385, 512;
$L__BB6_13:
	mov.u32 	%r13, %r386;
	add.s32 	%r159, %r13, -512;
	cvt.s64.s32 	%rd245, %r159;
	mul.wide.s32 	%rd246, %r159, 8;
	add.s64 	%rd17, %rd1, %rd246;
	add.s64 	%rd18, %rd192, %rd245;
	ld.global.f64 	%fd12, [%rd17];
	abs.f64 	%fd13, %fd298;
	abs.f64 	%fd14, %fd12;
	setp.lt.f64 	%p104, %fd13, %fd14;
	mov.u64 	%rd280, %rd18;
	mov.f64 	%fd295, %fd12;
	@%p104 bra 	$L__BB6_16;
	setp.lt.f64 	%p105, %fd14, %fd13;
	mov.u64 	%rd280, %rd283;
	mov.f64 	%fd295, %fd298;
	@%p105 bra 	$L__BB6_16;
	setp.lt.s64 	%p106, %rd283, %rd18;
	min.s64 	%rd280, %rd283, %rd18;
	selp.f64 	%fd295, %fd298, %fd12, %p106;
$L__BB6_16:
	add.s32 	%r160, %r13, -256;
	cvt.s64.s32 	%rd247, %r160;
	add.s64 	%rd21, %rd192, %rd247;
	ld.global.f64 	%fd17, [%rd17+2048];
	abs.f64 	%fd18, %fd295;
	abs.f64 	%fd19, %fd17;
	setp.lt.f64 	%p107, %fd18, %fd19;
	mov.u64 	%rd281, %rd21;
	mov.f64 	%fd296, %fd17;
	@%p107 bra 	$L__BB6_19;
	setp.lt.f64 	%p108, %fd19, %fd18;
	mov.u64 	%rd281, %rd280;
	mov.f64 	%fd296, %fd295;
	@%p108 bra 	$L__BB6_19;
	setp.lt.s64 	%p109, %rd280, %rd21;
	min.s64 	%rd281, %rd280, %rd21;
	selp.f64 	%fd296, %fd295, %fd17, %p109;
$L__BB6_19:
	cvt.s64.s32 	%rd248, %r13;
	add.s64 	%rd24, %rd192, %rd248;
	ld.global.f64 	%fd22, [%rd17+4096];
	abs.f64 	%fd23, %fd296;
	abs.f64 	%fd24, %fd22;
	setp.lt.f64 	%p110, %fd23, %fd24;
	mov.u64 	%rd282, %rd24;
	mov.f64 	%fd297, %fd22;
	@%p110 bra 	$L__BB6_22;
	setp.lt.f64 	%p111, %fd24, %fd23;
	mov.u64 	%rd282, %rd281;
	mov.f64 	%fd297, %fd296;
	@%p111 bra 	$L__BB6_22;
	setp.lt.s64 	%p112, %rd281, %rd24;
	min.s64 	%rd282, %rd281, %rd24;
	selp.f64 	%fd297, %fd296, %fd22, %p112;
$L__BB6_22:
	add.s32 	%r161, %r13, 256;
	cvt.s64.s32 	%rd249, %r161;
	add.s64 	%rd27, %rd192, %rd249;
	ld.global.f64 	%fd27, [%rd17+6144];
	abs.f64 	%fd28, %fd297;
	abs.f64 	%fd29, %fd27;
	setp.lt.f64 	%p113, %fd28, %fd29;
	mov.u64 	%rd283, %rd27;
	mov.f64 	%fd298, %fd27;
	@%p113 bra 	$L__BB6_25;
	setp.lt.f64 	%p114, %fd29, %fd28;
	mov.u64 	%rd283, %rd282;
	mov.f64 	%fd298, %fd297;
	@%p114 bra 	$L__BB6_25;
	setp.lt.s64 	%p115, %rd282, %rd27;
	min.s64 	%rd283, %rd282, %rd27;
	selp.f64 	%fd298, %fd297, %fd27, %p115;
$L__BB6_25:
	add.s32 	%r386, %r13, 1024;
	add.s32 	%r162, %r13, 512;
	setp.lt.s32 	%p116, %r162, %r1;
	@%p116 bra 	$L__BB6_13;
$L__BB6_26:
	setp.lt.s32 	%p117, %r1, 256;
	@%p117 bra 	$L__BB6_71;
	// begin inline asm
	mov.u32 %r276, %laneid;
	// end inline asm
	mov.b64 	%rd260, %fd298;
	mov.b64 	{%r278, %r283}, %rd260;
	mov.b32 	%r294, 1;
	mov.b32 	%r295, 31;
	mov.b32 	%r296, -1;
	// begin inline asm
	shfl.sync.down.b32 %r277, %r278, %r294, %r295, %r296;
	// end inline asm
	// begin inline asm
	shfl.sync.down.b32 %r282, %r283, %r294, %r295, %r296;
	// end inline asm
	mov.b64 	%rd261, {%r277, %r282};
	mov.b64 	%fd33, %rd261;
	mov.b64 	{%r288, %r293}, %rd283;
	// begin inline asm
	shfl.sync.down.b32 %r287, %r288, %r294, %r295, %r296;
	// end inline asm
	// begin inline asm
	shfl.sync.down.b32 %r292, %r293, %r294, %r295, %r296;
	// end inline asm
	mov.b64 	%rd31, {%r287, %r292};
	setp.gt.s32 	%p169, %r276, 30;
	mov.u64 	%rd285, %rd283;
	mov.f64 	%fd300, %fd298;
	@%p169 bra 	$L__BB6_31;
	abs.f64 	%fd34, %fd298;
	abs.f64 	%fd35, %fd33;
	setp.lt.f64 	%p170, %fd34, %fd35;
	mov.u64 	%rd285, %rd31;
	mov.f64 	%fd300, %fd33;
	@%p170 bra 	$L__BB6_31;
	setp.lt.f64 	%p171, %fd35, %fd34;
	mov.u64 	%rd285, %rd283;
	mov.f64 	%fd300, %fd298;
	@%p171 bra 	$L__BB6_31;
	setp.lt.s64 	%p172, %rd283, %rd31;
	min.s64 	%rd285, %rd283, %rd31;
	selp.f64 	%fd300, %fd298, %fd33, %p172;
$L__BB6_31:
	mov.b64 	%rd262, %fd300;
	mov.b64 	{%r298, %r303}, %rd262;
	mov.b32 	%r314, 2;
	mov.b32 	%r315, 31;
	mov.b32 	%r316, -1;
	// begin inline asm
	shfl.sync.down.b32 %r297, %r298, %r314, %r315, %r316;
	// end inline asm
	// begin inline asm
	shfl.sync.down.b32 %r302, %r303, %r314, %r315, %r316;
	// end inline asm
	mov.b64 	%rd263, {%r297, %r302};
	mov.b64 	%fd38, %rd263;
	mov.b64 	{%r308, %r313}, %rd285;
	// begin inline asm
	shfl.sync.down.b32 %r307, %r308, %r314, %r315, %r316;
	// end inline asm
	// begin inline asm
	shfl.sync.down.b32 %r312, %r313, %r314, %r315, %r316;
	// end inline asm
	mov.b64 	%rd34, {%r307, %r312};
	setp.gt.s32 	%p173, %r276, 29;
	mov.u64 	%rd286, %rd285;
	mov.f64 	%fd301, %fd300;
	@%p173 bra 	$L__BB6_35;
	abs.f64 	%fd39, %fd300;
	abs.f64 	%fd40, %fd38;
	setp.lt.f64 	%p174, %fd39, %fd40;
	mov.u64 	%rd286, %rd34;
	mov.f64 	%fd301, %fd38;
	@%p174 bra 	$L__BB6_35;
	setp.lt.f64 	%p175, %fd40, %fd39;
	mov.u64 	%rd286, %rd285;
	mov.f64 	%fd301, %fd300;
	@%p175 bra 	$L__BB6_35;
	setp.lt.s64 	%p176, %rd285, %rd34;
	min.s64 	%rd286, %rd285, %rd34;
	selp.f64 	%fd301, %fd300, %fd38, %p176;
$L__BB6_35:
	mov.b64 	%rd264, %fd301;
	mov.b64 	{%r318, %r323}, %rd264;
	mov.b32 	%r334, 4;
	mov.b32 	%r335, 31;
	mov.b32 	%r336, -1;
	// begin inline asm
	shfl.sync.down.b32 %r317, %r318, %r334, %r335, %r336;
	// end inline asm
	// begin inline asm
	shfl.sync.down.b32 %r322, %r323, %r334, %r335, %r336;
	// end inline asm
	mov.b64 	%rd265, {%r317, %r322};
	mov.b64 	%fd43, %rd265;
	mov.b64 	{%r328, %r333}, %rd286;
	// begin inline asm
	shfl.sync.down.b32 %r327, %r328, %r334, %r335, %r336;
	// end inline asm
	// begin inline asm
	shfl.sync.down.b32 %r332, %r333, %r334, %r335, %r336;
	// end inline asm
	mov.b64 	%rd37, {%r327, %r332};
	setp.gt.s32 	%p177, %r276, 27;
	mov.u64 	%rd287, %rd286;
	mov.f64 	%fd302, %fd301;
	@%p177 bra 	$L__BB6_39;
	abs.f64 	%fd44, %fd301;
	abs.f64 	%fd45, %fd43;
	setp.lt.f64 	%p178, %fd44, %fd45;
	mov.u64 	%rd287, %rd37;
	mov.f64 	%fd302, %fd43;
	@%p178 bra 	$L__BB6_39;
	setp.lt.f64 	%p179, %fd45, %fd44;
	mov.u64 	%rd287, %rd286;
	mov.f64 	%fd302, %fd301;
	@%p179 bra 	$L__BB6_39;
	setp.lt.s64 	%p180, %rd286, %rd37;
	min.s64 	%rd287, %rd286, %rd37;
	selp.f64 	%fd302, %fd301, %fd43, %p180;
$L__BB6_39:
	mov.b64 	%rd266, %fd302;
	mov.b64 	{%r338, %r343}, %rd266;
	mov.b32 	%r354, 8;
	mov.b32 	%r355, 31;
	mov.b32 	%r356, -1;
	// begin inline asm
	shfl.sync.down.b32 %r337, %r338, %r354, %r355, %r356;
	// end inline asm
	// begin inline asm
	shfl.sync.down.b32 %r342, %r343, %r354, %r355, %r356;
	// end inline asm
	mov.b64 	%rd267, {%r337, %r342};
	mov.b64 	%fd48, %rd267;
	mov.b64 	{%r348, %r353}, %rd287;
	// begin inline asm
	shfl.sync.down.b32 %r347, %r348, %r354, %r355, %r356;
	// end inline asm
	// begin inline asm
	shfl.sync.down.b32 %r352, %r353, %r354, %r355, %r356;
	// end inline asm
	mov.b64 	%rd40, {%r347, %r352};
	setp.gt.s32 	%p181, %r276, 23;
	mov.u64 	%rd288, %rd287;
	mov.f64 	%fd303, %fd302;
	@%p181 bra 	$L__BB6_43;
	abs.f64 	%fd49, %fd302;
	abs.f64 	%fd50, %fd48;
	setp.lt.f64 	%p182, %fd49, %fd50;
	mov.u64 	%rd288, %rd40;
	mov.f64 	%fd303, %fd48;
	@%p182 bra 	$L__BB6_43;
	setp.lt.f64 	%p183, %fd50, %fd49;
	mov.u64 	%rd288, %rd287;
	mov.f64 	%fd303, %fd302;
	@%p183 bra 	$L__BB6_43;
	setp.lt.s64 	%p184, %rd287, %rd40;
	min.s64 	%rd288, %rd287, %rd40;
	selp.f64 	%fd303, %fd302, %fd48, %p184;
$L__BB6_43:
	mov.b64 	%rd268, %fd303;
	mov.b64 	{%r358, %r363}, %rd268;
	mov.b32 	%r374, 16;
	mov.b32 	%r375, 31;
	mov.b32 	%r376, -1;
	// begin inline asm
	shfl.sync.down.b32 %r357, %r358, %r374, %r375, %r376;
	// end inline asm
	// begin inline asm
	shfl.sync.down.b32 %r362, %r363, %r374, %r375, %r376;
	// end inline asm
	mov.b64 	%rd269, {%r357, %r362};
	mov.b64 	%fd53, %rd269;
	mov.b64 	{%r368, %r373}, %rd288;
	// begin inline asm
	shfl.sync.down.b32 %r367, %r368, %r374, %r375, %r376;
	// end inline asm
	// begin inline asm
	shfl.sync.down.b32 %r372, %r373, %r374, %r375, %r376;
	// end inline asm
	mov.b64 	%rd43, {%r367, %r372};
	setp.gt.s32 	%p185, %r276, 15;
	mov.u64 	%rd340, %rd288;
	mov.f64 	%fd351, %fd303;
	@%p185 bra 	$L__BB6_47;
	abs.f64 	%fd54, %fd303;
	abs.f64 	%fd55, %fd53;
	setp.lt.f64 	%p186, %fd54, %fd55;
	mov.u64 	%rd340, %rd43;
	mov.f64 	%fd351, %fd53;
	@%p186 bra 	$L__BB6_47;
	setp.lt.f64 	%p187, %fd55, %fd54;
	mov.u64 	%rd340, %rd288;
	mov.f64 	%fd351, %fd303;
	@%p187 bra 	$L__BB6_47;
	setp.lt.s64 	%p188, %rd288, %rd43;
	min.s64 	%rd340, %rd288, %rd43;
	selp.f64 	%fd351, %fd303, %fd53, %p188;
$L__BB6_47:
	setp.ne.s32 	%p189, %r276, 0;
	@%p189 bra 	$L__BB6_49;
	shr.u32 	%r377, %r2, 1;
	and.b32  	%r378, %r377, 496;
	mov.u32 	%r379, _ZN6thrust24THRUST_300001_SM_1000_NS8cuda_cub4core6detail5shmemE;
	add.s32 	%r380, %r379, %r378;
	st.shared.f64 	[%r380+8], %fd351;
	st.shared.u64 	[%r380+16], %rd340;
$L__BB6_49:
	bar.sync 	0;
	setp.ne.s32 	%p190, %r2, 0;
	@%p190 bra 	$L__BB6_204;
	ld.shared.f64 	%fd58, [_ZN6thrust24THRUST_300001_SM_1000_NS8cuda_cub4core6detail5shmemE+24];
	ld.shared.u64 	%rd46, [_ZN6thrust24THRUST_300001_SM_1000_NS8cuda_cub4core6detail5shmemE+32];
	abs.f64 	%fd59, %fd351;
	abs.f64 	%fd60, %fd58;
	setp.lt.f64 	%p191, %fd59, %fd60;
	mov.u64 	%rd290, %rd46;
	mov.f64 	%fd305, %fd58;
	@%p191 bra 	$L__BB6_53;
	setp.lt.f64 	%p192, %fd60, %fd59;
	mov.u64 	%rd290, %rd340;
	mov.f64 	%fd305, %fd351;
	@%p192 bra 	$L__BB6_53;
	setp.lt.s64 	%p193, %rd340, %rd46;
	min.s64 	%rd290, %rd340, %rd46;
	selp.f64 	%fd305, %fd351, %fd58, %p193;
$L__BB6_53:
	ld.shared.f64 	%fd63, [_ZN6thrust24THRUST_300001_SM_1000_NS8cuda_cub4core6detail5shmemE+40];
	ld.shared.u64 	%rd49, [_ZN6thrust24THRUST_300001_SM_1000_NS8cuda_cub4core6detail5shmemE+48];
	abs.f64 	%fd64, %fd305;
	abs.f64 	%fd65, %fd63;
	setp.lt.f64 	%p194, %fd64, %fd65;
	mov.u64 	%rd291, %rd49;
	mov.f64 	%fd306, %fd63;
	@%p194 bra 	$L__BB6_56;
	setp.lt.f64 	%p195, %fd65, %fd64;
	mov.u64 	%rd291, %rd290;
	mov.f64 	%fd306, %fd305;
	@%p195 bra 	$L__BB6_56;
	setp.lt.s64 	%p196, %rd290, %rd49;
	min.s64 	%rd291, %rd290, %rd49;
	selp.f64 	%fd306, %fd305, %fd63, %p196;
$L__BB6_56:
	ld.shared.f64 	%fd68, [_ZN6thrust24THRUST_300001_SM_1000_NS8cuda_cub4core6detail5shmemE+56];
	ld.shared.u64 	%rd52, [_ZN6thrust24THRUST_300001_SM_1000_NS8cuda_cub4core6detail5shmemE+64];
	abs.f64 	%fd69, %fd306;
	abs.f64 	%fd70, %fd68;
	setp.lt.f64 	%p197, %fd69, %fd70;
	mov.u64 	%rd292, %rd52;
	mov.f64 	%fd307, %fd68;
	@%p197 bra 	$L__BB6_59;
	setp.lt.f64 	%p198, %fd70, %fd69;
	mov.u64 	%rd292, %rd291;
	mov.f64 	%fd307, %fd306;
	@%p198 bra 	$L__BB6_59;
	setp.lt.s64 	%p199, %rd291, %rd52;
	min.s64 	%rd292, %rd291, %rd52;
	selp.f64 	%fd307, %fd306, %fd68, %p199;
$L__BB6_59:
	ld.shared.f64 	%fd73, [_ZN6thrust24THRUST_300001_SM_1000_NS8cuda_cub4core6detail5shmemE+72];
	ld.shared.u64 	%rd55, [_ZN6thrust24THRUST_300001_SM_1000_NS8cuda_cub4core6detail5shmemE+80];
	abs.f64 	%fd74, %fd307;
	abs.f64 	%fd75, %fd73;
	setp.lt.f64 	%p200, %fd74, %fd75;
	mov.u64 	%rd293, %rd55;
	mov.f64 	%fd308, %fd73;
	@%p200 bra 	$L__BB6_62;
	setp.lt.f64 	%p201, %fd75, %fd74;
	mov.u64 	%rd293, %rd292;
	mov.f64 	%fd308, %fd307;
	@%p201 bra 	$L__BB6_62;
	setp.lt.s64 	%p202, %rd292, %rd55;
	min.s64 	%rd293, %rd292, %rd55;
	selp.f64 	%fd308, %fd307, %fd73, %p202;
$L__BB6_62:
	ld.shared.f64 	%fd78, [_ZN6thrust24THRUST_300001_SM_1000_NS8cuda_cub4core6detail5shmemE+88];
	ld.shared.u64 	%rd58, [_ZN6thrust24THRUST_300001_SM_1000_NS8cuda_cub4core6detail5shmemE+96];
	abs.f64 	%fd79, %fd308;
	abs.f64 	%fd80, %fd78;
	setp.lt.f64 	%p203, %fd79, %fd80;
	mov.u64 	%rd294, %rd58;
	mov.f64 	%fd309, %fd78;
	@%p203 bra 	$L__BB6_65;
	setp.lt.f64 	%p204, %fd80, %fd79;
	mov.u64 	%rd294, %rd293;
	mov.f64 	%fd309, %fd308;
	@%p204 bra 	$L__BB6_65;
	setp.lt.s64 	%p205, %rd293, %rd58;
	min.s64 	%rd294, %rd293, %rd58;
	selp.f64 	%fd309, %fd308, %fd78, %p205;
$L__BB6_65:
	ld.shared.f64 	%fd83, [_ZN6thrust24THRUST_300001_SM_1000_NS8cuda_cub4core6detail5shmemE+104];
	ld.shared.u64 	%rd61, [_ZN6thrust24THRUST_300001_SM_1000_NS8cuda_cub4core6detail5shmemE+112];
	abs.f64 	%fd84, %fd309;
	abs.f64 	%fd85, %fd83;
	setp.lt.f64 	%p206, %fd84, %fd85;
	mov.u64 	%rd295, %rd61;
	mov.f64 	%fd310, %fd83;
	@%p206 bra 	$L__BB6_68;
	setp.lt.f64 	%p207, %fd85, %fd84;
	mov.u64 	%rd295, %rd294;
	mov.f64 	%fd310, %fd309;
	@%p207 bra 	$L__BB6_68;
	setp.lt.s64 	%p208, %rd294, %rd61;
	min.s64 	%rd295, %rd294, %rd61;
	selp.f64 	%fd310, %fd309, %fd83, %p208;
$L__BB6_68:
	ld.shared.f64 	%fd88, [_ZN6thrust24THRUST_300001_SM_1000_NS8cuda_cub4core6detail5shmemE+120];
	ld.shared.u64 	%rd64, [_ZN6thrust24THRUST_300001_SM_1000_NS8cuda_cub4core6detail5shmemE+128];
	abs.f64 	%fd89, %fd310;
	abs.f64 	%fd90, %fd88;
	setp.lt.f64 	%p209, %fd89, %fd90;
	mov.u64 	%rd340, %rd64;
	mov.f64 	%fd351, %fd88;
	@%p209 bra 	$L__BB6_204;
	setp.lt.f64 	%p210, %fd90, %fd89;
	mov.u64 	%rd340, %rd295;
	mov.f64 	%fd351, %fd310;
	@%p210 bra 	$L__BB6_204;
	setp.lt.s64 	%p211, %rd295, %rd64;
	min.s64 	%rd340, %rd295, %rd64;
	selp.f64 	%fd351, %fd310, %fd88, %p211;
	bra.uni 	$L__BB6_204;
$L__BB6_71:
	// begin inline asm
	mov.u32 %r163, %laneid;
	// end inline asm
	and.b32  	%r184, %r2, 992;
	add.s32 	%r185, %r184, 32;
	setp.gt.s32 	%p118, %r185, %r1;
	not.b32 	%r186, %r184;
	add.s32 	%r187, %r1, %r186;
	selp.b32 	%r182, %r187, 31, %p118;
	mov.b64 	%rd250, %fd298;
	mov.b64 	{%r165, %r170}, %rd250;
	mov.b32 	%r181, 1;
	mov.b32 	%r183, -1;
	// begin inline asm
	shfl.sync.down.b32 %r164, %r165, %r181, %r182, %r183;
	// end inline asm
	// begin inline asm
	shfl.sync.down.b32 %r169, %r170, %r181, %r182, %r183;
	// end inline asm
	mov.b64 	%rd251, {%r164, %r169};
	mov.b64 	%fd92, %rd251;
	mov.b64 	{%r175, %r180}, %rd283;
	// begin inline asm
	shfl.sync.down.b32 %r174, %r175, %r181, %r182, %r183;
	// end inline asm
	// begin inline asm
	shfl.sync.down.b32 %r179, %r180, %r181, %r182, %r183;
	// end inline asm
	mov.b64 	%rd66, {%r174, %r179};
	setp.ge.s32 	%p119, %r163, %r182;
	mov.u64 	%rd296, %rd283;
	mov.f64 	%fd311, %fd298;
	@%p119 bra 	$L__BB6_75;
	abs.f64 	%fd93, %fd298;
	abs.f64 	%fd94, %fd92;
	setp.lt.f64 	%p120, %fd93, %fd94;
	mov.u64 	%rd296, %rd66;
	mov.f64 	%fd311, %fd92;
	@%p120 bra 	$L__BB6_75;
	setp.lt.f64 	%p121, %fd94, %fd93;
	mov.u64 	%rd296, %rd283;
	mov.f64 	%fd311, %fd298;
	@%p121 bra 	$L__BB6_75;
	setp.lt.s64 	%p122, %rd283, %rd66;
	min.s64 	%rd296, %rd283, %rd66;
	selp.f64 	%fd311, %fd298, %fd92, %p122;
$L__BB6_75:
	mov.b64 	%rd252, %fd311;
	mov.b64 	{%r189, %r194}, %rd252;
	mov.b32 	%r205, 2;
	mov.b32 	%r207, -1;
	// begin inline asm
	shfl.sync.down.b32 %r188, %r189, %r205, %r182, %r207;
	// end inline asm
	// begin inline asm
	shfl.sync.down.b32 %r193, %r194, %r205, %r182, %r207;
	// end inline asm
	mov.b64 	%rd253, {%r188, %r193};
	mov.b64 	%fd97, %rd253;
	mov.b64 	{%r199, %r204}, %rd296;
	// begin inline asm
	shfl.sync.down.b32 %r198, %r199, %r205, %r182, %r207;
	// end inline asm
	// begin inline asm
	shfl.sync.down.b32 %r203, %r204, %r205, %r182, %r207;
	// end inline asm
	mov.b64 	%rd69, {%r198, %r203};
	add.s32 	%r208, %r163, 2;
	setp.gt.s32 	%p123, %r208, %r182;
	mov.u64 	%rd297, %rd296;
	mov.f64 	%fd312, %fd311;
	@%p123 bra 	$L__BB6_79;
	abs.f64 	%fd98, %fd311;
	abs.f64 	%fd99, %fd97;
	setp.lt.f64 	%p124, %fd98, %fd99;
	mov.u64 	%rd297, %rd69;
	mov.f64 	%fd312, %fd97;
	@%p124 bra 	$L__BB6_79;
	setp.lt.f64 	%p125, %fd99, %fd98;
	mov.u64 	%rd297, %rd296;
	mov.f64 	%fd312, %fd311;
	@%p125 bra 	$L__BB6_79;
	setp.lt.s64 	%p126, %rd296, %rd69;
	min.s64 	%rd297, %rd296, %rd69;
	selp.f64 	%fd312, %fd311, %fd97, %p126;
$L__BB6_79:
	mov.b64 	%rd254, %fd312;
	mov.b64 	{%r210, %r215}, %rd254;
	mov.b32 	%r226, 4;
	mov.b32 	%r228, -1;
	// begin inline asm
	shfl.sync.down.b32 %r209, %r210, %r226, %r182, %r228;
	// end inline asm
	// begin inline asm
	shfl.sync.down.b32 %r214, %r215, %r226, %r182, %r228;
	// end inline asm
	mov.b64 	%rd255, {%r209, %r214};
	mov.b64 	%fd102, %rd255;
	mov.b64 	{%r220, %r225}, %rd297;
	// begin inline asm
	shfl.sync.down.b32 %r219, %r220, %r226, %r182, %r228;
	// end inline asm
	// begin inline asm
	shfl.sync.down.b32 %r224, %r225, %r226, %r182, %r228;
	// end inline asm
	mov.b64 	%rd72, {%r219, %r224};
	add.s32 	%r229, %r163, 4;
	setp.gt.s32 	%p127, %r229, %r182;
	mov.u64 	%rd298, %rd297;
	mov.f64 	%fd313, %fd312;
	@%p127 bra 	$L__BB6_83;
	abs.f64 	%fd103, %fd312;
	abs.f64 	%fd104, %fd102;
	setp.lt.f64 	%p128, %fd103, %fd104;
	mov.u64 	%rd298, %rd72;
	mov.f64 	%fd313, %fd102;
	@%p128 bra 	$L__BB6_83;
	setp.lt.f64 	%p129, %fd104, %fd103;
	mov.u64 	%rd298, %rd297;
	mov.f64 	%fd313, %fd312;
	@%p129 bra 	$L__BB6_83;
	setp.lt.s64 	%p130, %rd297, %rd72;
	min.s64 	%rd298, %rd297, %rd72;
	selp.f64 	%fd313, %fd312, %fd102, %p130;
$L__BB6_83:
	mov.b64 	%rd256, %fd313;
	mov.b64 	{%r231, %r236}, %rd256;
	mov.b32 	%r247, 8;
	mov.b32 	%r249, -1;
	// begin inline asm
	shfl.sync.down.b32 %r230, %r231, %r247, %r182, %r249;
	// end inline asm
	// begin inline asm
	shfl.sync.down.b32 %r235, %r236, %r247, %r182, %r249;
	// end inline asm
	mov.b64 	%rd257, {%r230, %r235};
	mov.b64 	%fd107, %rd257;
	mov.b64 	{%r241, %r246}, %rd298;
	// begin inline asm
	shfl.sync.down.b32 %r240, %r241, %r247, %r182, %r249;
	// end inline asm
	// begin inline asm
	shfl.sync.down.b32 %r245, %r246, %r247, %r182, %r249;
	// end inline asm
	mov.b64 	%rd75, {%r240, %r245};
	add.s32 	%r250, %r163, 8;
	setp.gt.s32 	%p131, %r250, %r182;
	mov.u64 	%rd299, %rd298;
	mov.f64 	%fd314, %fd313;
	@%p131 bra 	$L__BB6_87;
	abs.f64 	%fd108, %fd313;
	abs.f64 	%fd109, %fd107;
	setp.lt.f64 	%p132, %fd108, %fd109;
	mov.u64 	%rd299, %rd75;
	mov.f64 	%fd314, %fd107;
	@%p132 bra 	$L__BB6_87;
	setp.lt.f64 	%p133, %fd109, %fd108;
	mov.u64 	%rd299, %rd298;
	mov.f64 	%fd314, %fd313;
	@%p133 bra 	$L__BB6_87;
	setp.lt.s64 	%p134, %rd298, %rd75;
	min.s64 	%rd299, %rd298, %rd75;
	selp.f64 	%fd314, %fd313, %fd107, %p134;
$L__BB6_87:
	mov.b64 	%rd258, %fd314;
	mov.b64 	{%r252, %r257}, %rd258;
	mov.b32 	%r268, 16;
	mov.b32 	%r270, -1;
	// begin inline asm
	shfl.sync.down.b32 %r251, %r252, %r268, %r182, %r270;
	// end inline asm
	// begin inline asm
	shfl.sync.down.b32 %r256, %r257, %r268, %r182, %r270;
	// end inline asm
	mov.b64 	%rd259, {%r251, %r256};
	mov.b64 	%fd112, %rd259;
	mov.b64 	{%r262, %r267}, %rd299;
	// begin inline asm
	shfl.sync.down.b32 %r261, %r262, %r268, %r182, %r270;
	// end inline asm
	// begin inline asm
	shfl.sync.down.b32 %r266, %r267, %r268, %r182, %r270;
	// end inline asm
	mov.b64 	%rd78, {%r261, %r266};
	add.s32 	%r271, %r163, 16;
	setp.gt.s32 	%p135, %r271, %r182;
	mov.u64 	%rd340, %rd299;
	mov.f64 	%fd351, %fd314;
	@%p135 bra 	$L__BB6_91;
	abs.f64 	%fd113, %fd314;
	abs.f64 	%fd114, %fd112;
	setp.lt.f64 	%p136, %fd113, %fd114;
	mov.u64 	%rd340, %rd78;
	mov.f64 	%fd351, %fd112;
	@%p136 bra 	$L__BB6_91;
	setp.lt.f64 	%p137, %fd114, %fd113;
	mov.u64 	%rd340, %rd299;
	mov.f64 	%fd351, %fd314;
	@%p137 bra 	$L__BB6_91;
	setp.lt.s64 	%p138, %rd299, %rd78;
	min.s64 	%rd340, %rd299, %rd78;
	selp.f64 	%fd351, %fd314, %fd112, %p138;
$L__BB6_91:
	setp.ne.s32 	%p139, %r163, 0;
	@%p139 bra 	$L__BB6_93;
	shr.u32 	%r272, %r2, 1;
	and.b32  	%r273, %r272, 496;
	mov.u32 	%r274, _ZN6thrust24THRUST_300001_SM_1000_NS8cuda_cub4core6detail5shmemE;
	add.s32 	%r275, %r274, %r273;
	st.shared.f64 	[%r275+8], %fd351;
	st.shared.u64 	[%r275+16], %rd340;
$L__BB6_93:
	bar.sync 	0;
	setp.ne.s32 	%p140, %r2, 0;
	@%p140 bra 	$L__BB6_204;
	setp.lt.s32 	%p141, %r1, 33;
	mov.f64 	%fd316, %fd351;
	mov.u64 	%rd301, %rd340;
	@%p141 bra 	$L__BB6_98;
	ld.shared.f64 	%fd117, [_ZN6thrust24THRUST_300001_SM_1000_NS8cuda_cub4core6detail5shmemE+24];
	ld.shared.u64 	%rd81, [_ZN6thrust24THRUST_300001_SM_1000_NS8cuda_cub4core6detail5shmemE+32];
	abs.f64 	%fd118, %fd351;
	abs.f64 	%fd119, %fd117;
	setp.lt.f64 	%p142, %fd118, %fd119;
	mov.f64 	%fd316, %fd117;
	mov.u64 	%rd301, %rd81;
	@%p142 bra 	$L__BB6_98;
	setp.lt.f64 	%p143, %fd119, %fd118;
	mov.f64 	%fd316, %fd351;
	mov.u64 	%rd301, %rd340;
	@%p143 bra 	$L__BB6_98;
	setp.lt.s64 	%p144, %rd340, %rd81;
	min.s64 	%rd301, %rd340, %rd81;
	selp.f64 	%fd316, %fd351, %fd117, %p144;
$L__BB6_98:
	setp.lt.s32 	%p145, %r1, 65;
	mov.f64 	%fd317, %fd316;
	mov.u64 	%rd302, %rd301;
	@%p145 bra 	$L__BB6_102;
	ld.shared.f64 	%fd122, [_ZN6thrust24THRUST_300001_SM_1000_NS8cuda_cub4core6detail5shmemE+40];
	ld.shared.u64 	%rd84, [_ZN6thrust24THRUST_300001_SM_1000_NS8cuda_cub4core6detail5shmemE+48];
	abs.f64 	%fd123, %fd316;
	abs.f64 	%fd124, %fd122;
	setp.lt.f64 	%p146, %fd123, %fd124;
	mov.f64 	%fd317, %fd122;
	mov.u64 	%rd302, %rd84;
	@%p146 bra 	$L__BB6_102;
	setp.lt.f64 	%p147, %fd124, %fd123;
	mov.f64 	%fd317, %fd316;
	mov.u64 	%rd302, %rd301;
	@%p147 bra 	$L__BB6_102;
	setp.lt.s64 	%p148, %rd301, %rd84;
	min.s64 	%rd302, %rd301, %rd84;
	selp.f64 	%fd317, %fd316, %fd122, %p148;
$L__BB6_102:
	setp.lt.s32 	%p149, %r1, 97;
	mov.f64 	%fd318, %fd317;
	mov.u64 	%rd303, %rd302;
	@%p149 bra 	$L__BB6_106;
	ld.shared.f64 	%fd127, [_ZN6thrust24THRUST_300001_SM_1000_NS8cuda_cub4core6detail5shmemE+56];
	ld.shared.u64 	%rd87, [_ZN6thrust24THRUST_300001_SM_1000_NS8cuda_cub4core6detail5shmemE+64];
	abs.f64 	%fd128, %fd317;
	abs.f64 	%fd129, %fd127;
	setp.lt.f64 	%p150, %fd128, %fd129;
	mov.f64 	%fd318, %fd127;
	mov.u64 	%rd303, %rd87;
	@%p150 bra 	$L__BB6_106;
	setp.lt.f64 	%p151, %fd129, %fd128;
	mov.f64 	%fd318, %fd317;
	mov.u64 	%rd303, %rd302;
	@%p151 bra 	$L__BB6_106;
	setp.lt.s64 	%p152, %rd302, %rd87;
	min.s64 	%rd303, %rd302, %rd87;
	selp.f64 	%fd318, %fd317, %fd127, %p152;
$L__BB6_106:
	setp.lt.s32 	%p153, %r1, 129;
	mov.f64 	%fd319, %fd318;
	mov.u64 	%rd304, %rd303;
	@%p153 bra 	$L__BB6_110;
	ld.shared.f64 	%fd132, [_ZN6thrust24THRUST_300001_SM_1000_NS8cuda_cub4core6detail5shmemE+72];
	ld.shared.u64 	%rd90, [_ZN6thrust24THRUST_300001_SM_1000_NS8cuda_cub4core6detail5shmemE+80];
	abs.f64 	%fd133, %fd318;
	abs.f64 	%fd134, %fd132;
	setp.lt.f64 	%p154, %fd133, %fd134;
	mov.f64 	%fd319, %fd132;
	mov.u64 	%rd304, %rd90;
	@%p154 bra 	$L__BB6_110;
	setp.lt.f64 	%p155, %fd134, %fd133;
	mov.f64 	%fd319, %fd318;
	mov.u64 	%rd304, %rd303;
	@%p155 bra 	$L__BB6_110;
	setp.lt.s64 	%p156, %rd303, %rd90;
	min.s64 	%rd304, %rd303, %rd90;
	selp.f64 	%fd319, %fd318, %fd132, %p156;
$L__BB6_110:
	setp.lt.s32 	%p157, %r1, 161;
	mov.f64 	%fd320, %fd319;
	mov.u64 	%rd305, %rd304;
	@%p157 bra 	$L__BB6_114;
	ld.shared.f64 	%fd137, [_ZN6thrust24THRUST_300001_SM_1000_NS8cuda_cub4core6detail5shmemE+88];
	ld.shared.u64 	%rd93, [_ZN6thrust24THRUST_300001_SM_1000_NS8cuda_cub4core6detail5shmemE+96];
	abs.f64 	%fd138, %fd319;
	abs.f64 	%fd139, %fd137;
	setp.lt.f64 	%p158, %fd138, %fd139;
	mov.f64 	%fd320, %fd137;
	mov.u64 	%rd305, %rd93;
	@%p158 bra 	$L__BB6_114;
	setp.lt.f64 	%p159, %fd139, %fd138;
	mov.f64 	%fd320, %fd319;
	mov.u64 	%rd305, %rd304;
	@%p159 bra 	$L__BB6_114;
	setp.lt.s64 	%p160, %rd304, %rd93;
	min.s64 	%rd305, %rd304, %rd93;
	selp.f64 	%fd320, %fd319, %fd137, %p160;
$L__BB6_114:
	setp.lt.s32 	%p161, %r1, 193;
	mov.f64 	%fd321, %fd320;
	mov.u64 	%rd306, %rd305;
	@%p161 bra 	$L__BB6_118;
	ld.shared.f64 	%fd142, [_ZN6thrust24THRUST_300001_SM_1000_NS8cuda_cub4core6detail5shmemE+104];
	ld.shared.u64 	%rd96, [_ZN6thrust24THRUST_300001_SM_1000_NS8cuda_cub4core6detail5shmemE+112];
	abs.f64 	%fd143, %fd320;
	abs.f64 	%fd144, %fd142;
	setp.lt.f64 	%p162, %fd143, %fd144;
	mov.f64 	%fd321, %fd142;
	mov.u64 	%rd306, %rd96;
	@%p162 bra 	$L__BB6_118;
	setp.lt.f64 	%p163, %fd144, %fd143;
	mov.f64 	%fd321, %fd320;
	mov.u64 	%rd306, %rd305;
	@%p163 bra 	$L__BB6_118;
	setp.lt.s64 	%p164, %rd305, %rd96;
	min.s64 	%rd306, %rd305, %rd96;
	selp.f64 	%fd321, %fd320, %fd142, %p164;
$L__BB6_118:
	setp.lt.s32 	%p165, %r1, 225;
	mov.u64 	%rd340, %rd306;
	mov.f64 	%fd351, %fd321;
	@%p165 bra 	$L__BB6_204;
	ld.shared.f64 	%fd147, [_ZN6thrust24THRUST_300001_SM_1000_NS8cuda_cub4core6detail5shmemE+120];
	ld.shared.u64 	%rd99, [_ZN6thrust24THRUST_300001_SM_1000_NS8cuda_cub4core6detail5shmemE+128];
	abs.f64 	%fd148, %fd321;
	abs.f64 	%fd149, %fd147;
	setp.lt.f64 	%p166, %fd148, %fd149;
	mov.u64 	%rd340, %rd99;
	mov.f64 	%fd351, %fd147;
	@%p166 bra 	$L__BB6_204;
	setp.lt.f64 	%p167, %fd149, %fd148;
	mov.u64 	%rd340, %rd306;
	mov.f64 	%fd351, %fd321;
	@%p167 bra 	$L__BB6_204;
	setp.lt.s64 	%p168, %rd306, %rd99;
	min.s64 	%rd340, %rd306, %rd99;
	selp.f64 	%fd351, %fd321, %fd147, %p168;
	bra.uni 	$L__BB6_204;
$L__BB6_122:
	mov.u32 	%r18, %tid.x;
	cvt.u64.u32 	%rd101, %r18;
	mul.wide.u32 	%rd195, %r18, 8;
	add.s64 	%rd102, %rd1, %rd195;
	ld.global.f64 	%fd274, [%rd102];
	add.s32 	%r31, %r18, 256;
	cvt.u64.u32 	%rd196, %r31;
	ld.global.f64 	%fd275, [%rd102+2048];
	add.s32 	%r32, %r18, 512;
	cvt.u64.u32 	%rd197, %r32;
	ld.global.f64 	%fd276, [%rd102+4096];
	add.s32 	%r33, %r18, 768;
	cvt.u64.u32 	%rd198, %r33;
	ld.global.f64 	%fd277, [%rd102+6144];
	or.b32  	%r34, %r18, 1024;
	cvt.u64.u32 	%rd103, %r34;
	add.s64 	%rd327, %rd192, %rd103;
	ld.global.f64 	%fd338, [%rd102+8192];
	abs.f64 	%fd278, %fd274;
	abs.f64 	%fd279, %fd275;
	setp.geu.f64 	%p3, %fd278, %fd279;
	selp.f64 	%fd280, %fd274, %fd275, %p3;
	selp.b64 	%rd199, %rd101, %rd196, %p3;
	abs.f64 	%fd281, %fd280;
	abs.f64 	%fd282, %fd276;
	setp.geu.f64 	%p4, %fd281, %fd282;
	selp.f64 	%fd283, %fd280, %fd276, %p4;
	selp.b64 	%rd200, %rd199, %rd197, %p4;
	abs.f64 	%fd284, %fd283;
	abs.f64 	%fd285, %fd277;
	setp.geu.f64 	%p5, %fd284, %fd285;
	selp.f64 	%fd152, %fd283, %fd277, %p5;
	selp.b64 	%rd105, %rd200, %rd198, %p5;
	abs.f64 	%fd153, %fd152;
	abs.f64 	%fd154, %fd338;
	setp.lt.f64 	%p6, %fd153, %fd154;
	@%p6 bra 	$L__BB6_124;
	setp.lt.f64 	%p7, %fd154, %fd153;
	setp.lt.u64 	%p8, %rd105, %rd103;
	or.pred  	%p9, %p7, %p8;
	selp.f64 	%fd338, %fd152, %fd338, %p9;
	add.s64 	%rd203, %rd192, %rd105;
	selp.b64 	%rd327, %rd203, %rd327, %p9;
$L__BB6_124:
	setp.lt.u64 	%p10, %rd194, 2560;
	mov.b64 	%rd316, 1280;
	@%p10 bra 	$L__BB6_137;
	mov.b64 	%rd308, 1280;
	mov.f64 	%fd323, %fd338;
$L__BB6_126:
	add.s64 	%rd206, %rd308, %rd101;
	shl.b64 	%rd207, %rd308, 3;
	add.s64 	%rd208, %rd102, %rd207;
	add.s64 	%rd310, %rd206, %rd192;
	ld.global.f64 	%fd324, [%rd208];
	ld.global.f64 	%fd325, [%rd208+2048];
	ld.global.f64 	%fd326, [%rd208+4096];
	add.s64 	%rd313, %rd310, 768;
	ld.global.f64 	%fd327, [%rd208+6144];
	ld.global.f64 	%fd338, [%rd208+8192];
	abs.f64 	%fd163, %fd323;
	abs.f64 	%fd164, %fd324;
	setp.lt.f64 	%p11, %fd163, %fd164;
	@%p11 bra 	$L__BB6_128;
	setp.lt.f64 	%p12, %fd164, %fd163;
	setp.lt.s64 	%p13, %rd327, %rd310;
	or.pred  	%p14, %p12, %p13;
	selp.f64 	%fd324, %fd323, %fd324, %p14;
	selp.b64 	%rd310, %rd327, %rd310, %p14;
$L__BB6_128:
	add.s64 	%rd209, %rd308, %rd101;
	add.s64 	%rd210, %rd209, %rd192;
	add.s64 	%rd311, %rd210, 256;
	abs.f64 	%fd167, %fd324;
	abs.f64 	%fd168, %fd325;
	setp.lt.f64 	%p15, %fd167, %fd168;
	@%p15 bra 	$L__BB6_130;
	setp.lt.f64 	%p16, %fd168, %fd167;
	setp.lt.s64 	%p17, %rd310, %rd311;
	or.pred  	%p18, %p16, %p17;
	selp.f64 	%fd325, %fd324, %fd325, %p18;
	selp.b64 	%rd311, %rd310, %rd311, %p18;
$L__BB6_130:
	add.s64 	%rd211, %rd308, %rd101;
	add.s64 	%rd212, %rd211, %rd192;
	add.s64 	%rd312, %rd212, 512;
	abs.f64 	%fd171, %fd325;
	abs.f64 	%fd172, %fd326;
	setp.lt.f64 	%p19, %fd171, %fd172;
	@%p19 bra 	$L__BB6_132;
	setp.lt.f64 	%p20, %fd172, %fd171;
	setp.lt.s64 	%p21, %rd311, %rd312;
	or.pred  	%p22, %p20, %p21;
	selp.f64 	%fd326, %fd325, %fd326, %p22;
	selp.b64 	%rd312, %rd311, %rd312, %p22;
$L__BB6_132:
	abs.f64 	%fd175, %fd326;
	abs.f64 	%fd176, %fd327;
	setp.lt.f64 	%p23, %fd175, %fd176;
	@%p23 bra 	$L__BB6_134;
	setp.lt.f64 	%p24, %fd176, %fd175;
	setp.lt.s64 	%p25, %rd312, %rd313;
	or.pred  	%p26, %p24, %p25;
	selp.f64 	%fd327, %fd326, %fd327, %p26;
	selp.b64 	%rd313, %rd312, %rd313, %p26;
$L__BB6_134:
	add.s64 	%rd213, %rd308, %rd101;
	add.s64 	%rd214, %rd213, %rd192;
	add.s64 	%rd327, %rd214, 1024;
	abs.f64 	%fd179, %fd327;
	abs.f64 	%fd180, %fd338;
	setp.lt.f64 	%p27, %fd179, %fd180;
	@%p27 bra 	$L__BB6_136;
	setp.lt.f64 	%p28, %fd180, %fd179;
	setp.lt.s64 	%p29, %rd313, %rd327;
	or.pred  	%p30, %p28, %p29;
	selp.f64 	%fd338, %fd327, %fd338, %p30;
	selp.b64 	%rd327, %rd313, %rd327, %p30;
$L__BB6_136:
	add.s64 	%rd316, %rd308, 1280;
	add.s64 	%rd215, %rd308, 2560;
	setp.le.s64 	%p31, %rd215, %rd194;
	mov.u64 	%rd308, %rd316;
	mov.f64 	%fd323, %fd338;
	@%p31 bra 	$L__BB6_126;
$L__BB6_137:
	setp.le.s64 	%p32, %rd194, %rd316;
	@%p32 bra 	$L__BB6_160;
	cvt.u32.u64 	%r35, %rd316;
	cvt.u32.u64 	%r36, %rd194;
	sub.s32 	%r19, %r36, %r35;
	setp.ge.s32 	%p33, %r18, %r19;
	@%p33 bra 	$L__BB6_160;
	cvta.to.global.u64 	%rd128, %rd191;
	not.b32 	%r38, %r18;
	add.s32 	%r39, %r38, %r36;
	sub.s32 	%r20, %r39, %r35;
	and.b32  	%r41, %r20, 768;
	setp.eq.s32 	%p34, %r41, 768;
	mov.u32 	%r389, %r18;
	@%p34 bra 	$L__BB6_145;
	add.s64 	%rd217, %rd316, %rd101;
	add.s64 	%rd318, %rd217, %rd192;
	shl.b64 	%rd218, %rd217, 3;
	add.s64 	%rd317, %rd128, %rd218;
	shr.u32 	%r42, %r20, 8;
	add.s32 	%r43, %r42, 1;
	and.b32  	%r44, %r43, 3;
	neg.s32 	%r387, %r44;
	mov.u32 	%r389, %r18;
$L__BB6_141:
	.pragma "nounroll";
	mov.u64 	%rd133, %rd327;
	mov.f64 	%fd184, %fd338;
	ld.global.f64 	%fd185, [%rd317];
	abs.f64 	%fd186, %fd184;
	abs.f64 	%fd187, %fd185;
	setp.lt.f64 	%p35, %fd186, %fd187;
	mov.f64 	%fd338, %fd185;
	mov.u64 	%rd327, %rd318;
	@%p35 bra 	$L__BB6_144;
	setp.lt.f64 	%p36, %fd187, %fd186;
	mov.f64 	%fd338, %fd184;
	mov.u64 	%rd327, %rd133;
	@%p36 bra 	$L__BB6_144;
	setp.lt.s64 	%p37, %rd133, %rd318;
	selp.f64 	%fd338, %fd184, %fd185, %p37;
	min.s64 	%rd327, %rd133, %rd318;
$L__BB6_144:
	add.s32 	%r389, %r389, 256;
	add.s64 	%rd318, %rd318, 256;
	add.s64 	%rd317, %rd317, 2048;
	add.s32 	%r387, %r387, 1;
	setp.ne.s32 	%p38, %r387, 0;
	@%p38 bra 	$L__BB6_141;
$L__BB6_145:
	setp.lt.u32 	%p39, %r20, 768;
	@%p39 bra 	$L__BB6_160;
	add.s32 	%r390, %r389, 512;
$L__BB6_147:
	mov.u32 	%r28, %r390;
	add.s32 	%r45, %r28, -512;
	cvt.u64.u32 	%rd219, %r45;
	add.s64 	%rd220, %rd316, %rd219;
	shl.b64 	%rd221, %rd220, 3;
	add.s64 	%rd141, %rd128, %rd221;
	add.s64 	%rd142, %rd220, %rd192;
	ld.global.f64 	%fd193, [%rd141];
	abs.f64 	%fd194, %fd338;
	abs.f64 	%fd195, %fd193;
	setp.lt.f64 	%p40, %fd194, %fd195;
	mov.f64 	%fd335, %fd193;
	mov.u64 	%rd324, %rd142;
	@%p40 bra 	$L__BB6_150;
	setp.lt.f64 	%p41, %fd195, %fd194;
	mov.f64 	%fd335, %fd338;
	mov.u64 	%rd324, %rd327;
	@%p41 bra 	$L__BB6_150;
	setp.lt.s64 	%p42, %rd327, %rd142;
	selp.f64 	%fd335, %fd338, %fd193, %p42;
	min.s64 	%rd324, %rd327, %rd142;
$L__BB6_150:
	add.s32 	%r46, %r28, -256;
	cvt.u64.u32 	%rd222, %r46;
	add.s64 	%rd223, %rd316, %rd222;
	add.s64 	%rd145, %rd223, %rd192;
	ld.global.f64 	%fd198, [%rd141+2048];
	abs.f64 	%fd199, %fd335;
	abs.f64 	%fd200, %fd198;
	setp.lt.f64 	%p43, %fd199, %fd200;
	mov.f64 	%fd336, %fd198;
	mov.u64 	%rd325, %rd145;
	@%p43 bra 	$L__BB6_153;
	setp.lt.f64 	%p44, %fd200, %fd199;
	mov.f64 	%fd336, %fd335;
	mov.u64 	%rd325, %rd324;
	@%p44 bra 	$L__BB6_153;
	setp.lt.s64 	%p45, %rd324, %rd145;
	selp.f64 	%fd336, %fd335, %fd198, %p45;
	min.s64 	%rd325, %rd324, %rd145;
$L__BB6_153:
	cvt.u64.u32 	%rd224, %r28;
	add.s64 	%rd225, %rd316, %rd224;
	add.s64 	%rd148, %rd225, %rd192;
	ld.global.f64 	%fd203, [%rd141+4096];
	abs.f64 	%fd204, %fd336;
	abs.f64 	%fd205, %fd203;
	setp.lt.f64 	%p46, %fd204, %fd205;
	mov.f64 	%fd337, %fd203;
	mov.u64 	%rd326, %rd148;
	@%p46 bra 	$L__BB6_156;
	setp.lt.f64 	%p47, %fd205, %fd204;
	mov.f64 	%fd337, %fd336;
	mov.u64 	%rd326, %rd325;
	@%p47 bra 	$L__BB6_156;
	setp.lt.s64 	%p48, %rd325, %rd148;
	selp.f64 	%fd337, %fd336, %fd203, %p48;
	min.s64 	%rd326, %rd325, %rd148;
$L__BB6_156:
	add.s32 	%r47, %r28, 256;
	cvt.u64.u32 	%rd226, %r47;
	add.s64 	%rd227, %rd316, %rd226;
	add.s64 	%rd151, %rd227, %rd192;
	ld.global.f64 	%fd208, [%rd141+6144];
	abs.f64 	%fd209, %fd337;
	abs.f64 	%fd210, %fd208;
	setp.lt.f64 	%p49, %fd209, %fd210;
	mov.f64 	%fd338, %fd208;
	mov.u64 	%rd327, %rd151;
	@%p49 bra 	$L__BB6_159;
	setp.lt.f64 	%p50, %fd210, %fd209;
	mov.f64 	%fd338, %fd337;
	mov.u64 	%rd327, %rd326;
	@%p50 bra 	$L__BB6_159;
	setp.lt.s64 	%p51, %rd326, %rd151;
	selp.f64 	%fd338, %fd337, %fd208, %p51;
	min.s64 	%rd327, %rd326, %rd151;
$L__BB6_159:
	add.s32 	%r390, %r28, 1024;
	add.s32 	%r48, %r28, 512;
	setp.lt.s32 	%p52, %r48, %r19;
	@%p52 bra 	$L__BB6_147;
$L__BB6_160:
	// begin inline asm
	mov.u32 %r49, %laneid;
	// end inline asm
	mov.b64 	%rd228, %fd338;
	mov.b64 	{%r51, %r56}, %rd228;
	mov.b32 	%r67, 1;
	mov.b32 	%r68, 31;
	mov.b32 	%r69, -1;
	// begin inline asm
	shfl.sync.down.b32 %r50, %r51, %r67, %r68, %r69;
	// end inline asm
	// begin inline asm
	shfl.sync.down.b32 %r55, %r56, %r67, %r68, %r69;
	// end inline asm
	mov.b64 	%rd229, {%r50, %r55};
	mov.b64 	%fd214, %rd229;
	mov.b64 	{%r61, %r66}, %rd327;
	// begin inline asm
	shfl.sync.down.b32 %r60, %r61, %r67, %r68, %r69;
	// end inline asm
	// begin inline asm
	shfl.sync.down.b32 %r65, %r66, %r67, %r68, %r69;
	// end inline asm
	mov.b64 	%rd155, {%r60, %r65};
	setp.gt.s32 	%p53, %r49, 30;
	mov.f64 	%fd340, %fd338;
	mov.u64 	%rd329, %rd327;
	@%p53 bra 	$L__BB6_164;
	abs.f64 	%fd215, %fd338;
	abs.f64 	%fd216, %fd214;
	setp.lt.f64 	%p54, %fd215, %fd216;
	mov.f64 	%fd340, %fd214;
	mov.u64 	%rd329, %rd155;
	@%p54 bra 	$L__BB6_164;
	setp.lt.f64 	%p55, %fd216, %fd215;
	mov.f64 	%fd340, %fd338;
	mov.u64 	%rd329, %rd327;
	@%p55 bra 	$L__BB6_164;
	setp.lt.s64 	%p56, %rd327, %rd155;
	selp.f64 	%fd340, %fd338, %fd214, %p56;
	min.s64 	%rd329, %rd327, %rd155;
$L__BB6_164:
	mov.b64 	%rd230, %fd340;
	mov.b64 	{%r71, %r76}, %rd230;
	mov.b32 	%r87, 2;
	mov.b32 	%r88, 31;
	mov.b32 	%r89, -1;
	// begin inline asm
	shfl.sync.down.b32 %r70, %r71, %r87, %r88, %r89;
	// end inline asm
	// begin inline asm
	shfl.sync.down.b32 %r75, %r76, %r87, %r88, %r89;
	// end inline asm
	mov.b64 	%rd231, {%r70, %r75};
	mov.b64 	%fd219, %rd231;
	mov.b64 	{%r81, %r86}, %rd329;
	// begin inline asm
	shfl.sync.down.b32 %r80, %r81, %r87, %r88, %r89;
	// end inline asm
	// begin inline asm
	shfl.sync.down.b32 %r85, %r86, %r87, %r88, %r89;
	// end inline asm
	mov.b64 	%rd158, {%r80, %r85};
	setp.gt.s32 	%p57, %r49, 29;
	mov.f64 	%fd341, %fd340;
	mov.u64 	%rd330, %rd329;
	@%p57 bra 	$L__BB6_168;
	abs.f64 	%fd220, %fd340;
	abs.f64 	%fd221, %fd219;
	setp.lt.f64 	%p58, %fd220, %fd221;
	mov.f64 	%fd341, %fd219;
	mov.u64 	%rd330, %rd158;
	@%p58 bra 	$L__BB6_168;
	setp.lt.f64 	%p59, %fd221, %fd220;
	mov.f64 	%fd341, %fd340;
	mov.u64 	%rd330, %rd329;
	@%p59 bra 	$L__BB6_168;
	setp.lt.s64 	%p60, %rd329, %rd158;
	selp.f64 	%fd341, %fd340, %fd219, %p60;
	min.s64 	%rd330, %rd329, %rd158;
$L__BB6_168:
	mov.b64 	%rd232, %fd341;
	mov.b64 	{%r91, %r96}, %rd232;
	mov.b32 	%r107, 4;
	mov.b32 	%r108, 31;
	mov.b32 	%r109, -1;
	// begin inline asm
	shfl.sync.down.b32 %r90, %r91, %r107, %r108, %r109;
	// end inline asm
	// begin inline asm
	shfl.sync.down.b32 %r95, %r96, %r107, %r108, %r109;
	// end inline asm
	mov.b64 	%rd233, {%r90, %r95};
	mov.b64 	%fd224, %rd233;
	mov.b64 	{%r101, %r106}, %rd330;
	// begin inline asm
	shfl.sync.down.b32 %r100, %r101, %r107, %r108, %r109;
	// end inline asm
	// begin inline asm
	shfl.sync.down.b32 %r105, %r106, %r107, %r108, %r109;
	// end inline asm
	mov.b64 	%rd161, {%r100, %r105};
	setp.gt.s32 	%p61, %r49, 27;
	mov.f64 	%fd342, %fd341;
	mov.u64 	%rd331, %rd330;
	@%p61 bra 	$L__BB6_172;
	abs.f64 	%fd225, %fd341;
	abs.f64 	%fd226, %fd224;
	setp.lt.f64 	%p62, %fd225, %fd226;
	mov.f64 	%fd342, %fd224;
	mov.u64 	%rd331, %rd161;
	@%p62 bra 	$L__BB6_172;
	setp.lt.f64 	%p63, %fd226, %fd225;
	mov.f64 	%fd342, %fd341;
	mov.u64 	%rd331, %rd330;
	@%p63 bra 	$L__BB6_172;
	setp.lt.s64 	%p64, %rd330, %rd161;
	selp.f64 	%fd342, %fd341, %fd224, %p64;
	min.s64 	%rd331, %rd330, %rd161;
$L__BB6_172:
	mov.b64 	%rd234, %fd342;
	mov.b64 	{%r111, %r116}, %rd234;
	mov.b32 	%r127, 8;
	mov.b32 	%r128, 31;
	mov.b32 	%r129, -1;
	// begin inline asm
	shfl.sync.down.b32 %r110, %r111, %r127, %r128, %r129;
	// end inline asm
	// begin inline asm
	shfl.sync.down.b32 %r115, %r116, %r127, %r128, %r129;
	// end inline asm
	mov.b64 	%rd235, {%r110, %r115};
	mov.b64 	%fd229, %rd235;
	mov.b64 	{%r121, %r126}, %rd331;
	// begin inline asm
	shfl.sync.down.b32 %r120, %r121, %r127, %r128, %r129;
	// end inline asm
	// begin inline asm
	shfl.sync.down.b32 %r125, %r126, %r127, %r128, %r129;
	// end inline asm
	mov.b64 	%rd164, {%r120, %r125};
	setp.gt.s32 	%p65, %r49, 23;
	mov.f64 	%fd343, %fd342;
	mov.u64 	%rd332, %rd331;
	@%p65 bra 	$L__BB6_176;
	abs.f64 	%fd230, %fd342;
	abs.f64 	%fd231, %fd229;
	setp.lt.f64 	%p66, %fd230, %fd231;
	mov.f64 	%fd343, %fd229;
	mov.u64 	%rd332, %rd164;
	@%p66 bra 	$L__BB6_176;
	setp.lt.f64 	%p67, %fd231, %fd230;
	mov.f64 	%fd343, %fd342;
	mov.u64 	%rd332, %rd331;
	@%p67 bra 	$L__BB6_176;
	setp.lt.s64 	%p68, %rd331, %rd164;
	selp.f64 	%fd343, %fd342, %fd229, %p68;
	min.s64 	%rd332, %rd331, %rd164;
$L__BB6_176:
	mov.b64 	%rd236, %fd343;
	mov.b64 	{%r131, %r136}, %rd236;
	mov.b32 	%r147, 16;
	mov.b32 	%r148, 31;
	mov.b32 	%r149, -1;
	// begin inline asm
	shfl.sync.down.b32 %r130, %r131, %r147, %r148, %r149;
	// end inline asm
	// begin inline asm
	shfl.sync.down.b32 %r135, %r136, %r147, %r148, %r149;
	// end inline asm
	mov.b64 	%rd237, {%r130, %r135};
	mov.b64 	%fd234, %rd237;
	mov.b64 	{%r141, %r146}, %rd332;
	// begin inline asm
	shfl.sync.down.b32 %r140, %r141, %r147, %r148, %r149;
	// end inline asm
	// begin inline asm
	shfl.sync.down.b32 %r145, %r146, %r147, %r148, %r149;
	// end inline asm
	mov.b64 	%rd167, {%r140, %r145};
	setp.gt.s32 	%p69, %r49, 15;
	mov.f64 	%fd351, %fd343;
	mov.u64 	%rd340, %rd332;
	@%p69 bra 	$L__BB6_180;
	abs.f64 	%fd235, %fd343;
	abs.f64 	%fd236, %fd234;
	setp.lt.f64 	%p70, %fd235, %fd236;
	mov.f64 	%fd351, %fd234;
	mov.u64 	%rd340, %rd167;
	@%p70 bra 	$L__BB6_180;
	setp.lt.f64 	%p71, %fd236, %fd235;
	mov.f64 	%fd351, %fd343;
	mov.u64 	%rd340, %rd332;
	@%p71 bra 	$L__BB6_180;
	setp.lt.s64 	%p72, %rd332, %rd167;
	selp.f64 	%fd351, %fd343, %fd234, %p72;
	min.s64 	%rd340, %rd332, %rd167;
$L__BB6_180:
	setp.ne.s32 	%p73, %r49, 0;
	@%p73 bra 	$L__BB6_182;
	shr.u32 	%r150, %r18, 1;
	and.b32  	%r151, %r150, 496;
	mov.u32 	%r152, _ZN6thrust24THRUST_300001_SM_1000_NS8cuda_cub4core6detail5shmemE;
	add.s32 	%r153, %r152, %r151;
	st.shared.f64 	[%r153+8], %fd351;
	st.shared.u64 	[%r153+16], %rd340;
$L__BB6_182:
	bar.sync 	0;
	setp.ne.s32 	%p74, %r18, 0;
	@%p74 bra 	$L__BB6_204;
	ld.shared.f64 	%fd239, [_ZN6thrust24THRUST_300001_SM_1000_NS8cuda_cub4core6detail5shmemE+24];
	ld.shared.u64 	%rd170, [_ZN6thrust24THRUST_300001_SM_1000_NS8cuda_cub4core6detail5shmemE+32];
	abs.f64 	%fd240, %fd351;
	abs.f64 	%fd241, %fd239;
	setp.lt.f64 	%p75, %fd240, %fd241;
	mov.f64 	%fd345, %fd239;
	mov.u64 	%rd334, %rd170;
	@%p75 bra 	$L__BB6_186;
	setp.lt.f64 	%p76, %fd241, %fd240;
	mov.f64 	%fd345, %fd351;
	mov.u64 	%rd334, %rd340;
	@%p76 bra 	$L__BB6_186;
	setp.lt.s64 	%p77, %rd340, %rd170;
	selp.f64 	%fd345, %fd351, %fd239, %p77;
	min.s64 	%rd334, %rd340, %rd170;
$L__BB6_186:
	ld.shared.f64 	%fd244, [_ZN6thrust24THRUST_300001_SM_1000_NS8cuda_cub4core6detail5shmemE+40];
	ld.shared.u64 	%rd173, [_ZN6thrust24THRUST_300001_SM_1000_NS8cuda_cub4core6detail5shmemE+48];
	abs.f64 	%fd245, %fd345;
	abs.f64 	%fd246, %fd244;
	setp.lt.f64 	%p78, %fd245, %fd246;
	mov.f64 	%fd346, %fd244;
	mov.u64 	%rd335, %rd173;
	@%p78 bra 	$L__BB6_189;
	setp.lt.f64 	%p79, %fd246, %fd245;
	mov.f64 	%fd346, %fd345;
	mov.u64 	%rd335, %rd334;
	@%p79 bra 	$L__BB6_189;
	setp.lt.s64 	%p80, %rd334, %rd173;
	selp.f64 	%fd346, %fd345, %fd244, %p80;
	min.s64 	%rd335, %rd334, %rd173;
$L__BB6_189:
	ld.shared.f64 	%fd249, [_ZN6thrust24THRUST_300001_SM_1000_NS8cuda_cub4core6detail5shmemE+56];
	ld.shared.u64 	%rd176, [_ZN6thrust24THRUST_300001_SM_1000_NS8cuda_cub4core6detail5shmemE+64];
	abs.f64 	%fd250, %fd346;
	abs.f64 	%fd251, %fd249;
	setp.lt.f64 	%p81, %fd250, %fd251;
	mov.f64 	%fd347, %fd249;
	mov.u64 	%rd336, %rd176;
	@%p81 bra 	$L__BB6_192;
	setp.lt.f64 	%p82, %fd251, %fd250;
	mov.f64 	%fd347, %fd346;
	mov.u64 	%rd336, %rd335;
	@%p82 bra 	$L__BB6_192;
	setp.lt.s64 	%p83, %rd335, %rd176;
	selp.f64 	%fd347, %fd346, %fd249, %p83;
	min.s64 	%rd336, %rd335, %rd176;
$L__BB6_192:
	ld.shared.f64 	%fd254, [_ZN6thrust24THRUST_300001_SM_1000_NS8cuda_cub4core6detail5shmemE+72];
	ld.shared.u64 	%rd179, [_ZN6thrust24THRUST_300001_SM_1000_NS8cuda_cub4core6detail5shmemE+80];
	abs.f64 	%fd255, %fd347;
	abs.f64 	%fd256, %fd254;
	setp.lt.f64 	%p84, %fd255, %fd256;
	mov.f64 	%fd348, %fd254;
	mov.u64 	%rd337, %rd179;
	@%p84 bra 	$L__BB6_195;
	setp.lt.f64 	%p85, %fd256, %fd255;
	mov.f64 	%fd348, %fd347;
	mov.u64 	%rd337, %rd336;
	@%p85 bra 	$L__BB6_195;
	setp.lt.s64 	%p86, %rd336, %rd179;
	selp.f64 	%fd348, %fd347, %fd254, %p86;
	min.s64 	%rd337, %rd336, %rd179;
$L__BB6_195:
	ld.shared.f64 	%fd259, [_ZN6thrust24THRUST_300001_SM_1000_NS8cuda_cub4core6detail5shmemE+88];
	ld.shared.u64 	%rd182, [_ZN6thrust24THRUST_300001_SM_1000_NS8cuda_cub4core6detail5shmemE+96];
	abs.f64 	%fd260, %fd348;
	abs.f64 	%fd261, %fd259;
	setp.lt.f64 	%p87, %fd260, %fd261;
	mov.f64 	%fd349, %fd259;
	mov.u64 	%rd338, %rd182;
	@%p87 bra 	$L__BB6_198;
	setp.lt.f64 	%p88, %fd261, %fd260;
	mov.f64 	%fd349, %fd348;
	mov.u64 	%rd338, %rd337;
	@%p88 bra 	$L__BB6_198;
	setp.lt.s64 	%p89, %rd337, %rd182;
	selp.f64 	%fd349, %fd348, %fd259, %p89;
	min.s64 	%rd338, %rd337, %rd182;
$L__BB6_198:
	ld.shared.f64 	%fd264, [_ZN6thrust24THRUST_300001_SM_1000_NS8cuda_cub4core6detail5shmemE+104];
	ld.shared.u64 	%rd185, [_ZN6thrust24THRUST_300001_SM_1000_NS8cuda_cub4core6detail5shmemE+112];
	abs.f64 	%fd265, %fd349;
	abs.f64 	%fd266, %fd264;
	setp.lt.f64 	%p90, %fd265, %fd266;
	mov.f64 	%fd350, %fd264;
	mov.u64 	%rd339, %rd185;
	@%p90 bra 	$L__BB6_201;
	setp.lt.f64 	%p91, %fd266, %fd265;
	mov.f64 	%fd350, %fd349;
	mov.u64 	%rd339, %rd338;
	@%p91 bra 	$L__BB6_201;
	setp.lt.s64 	%p92, %rd338, %rd185;
	selp.f64 	%fd350, %fd349, %fd264, %p92;
	min.s64 	%rd339, %rd338, %rd185;
$L__BB6_201:
	ld.shared.f64 	%fd269, [_ZN6thrust24THRUST_300001_SM_1000_NS8cuda_cub4core6detail5shmemE+120];
	ld.shared.u64 	%rd188, [_ZN6thrust24THRUST_300001_SM_1000_NS8cuda_cub4core6detail5shmemE+128];
	abs.f64 	%fd270, %fd350;
	abs.f64 	%fd271, %fd269;
	setp.lt.f64 	%p93, %fd270, %fd271;
	mov.u64 	%rd340, %rd188;
	mov.f64 	%fd351, %fd269;
	@%p93 bra 	$L__BB6_204;
	setp.lt.f64 	%p94, %fd271, %fd270;
	mov.u64 	%rd340, %rd339;
	mov.f64 	%fd351, %fd350;
	@%p94 bra 	$L__BB6_204;
	setp.lt.s64 	%p95, %rd339, %rd188;
	selp.f64 	%fd351, %fd350, %fd269, %p95;
	min.s64 	%rd340, %rd339, %rd188;
$L__BB6_204:
	mov.u32 	%r381, %tid.x;
	setp.ne.s32 	%p212, %r381, 0;
	@%p212 bra 	$L__BB6_206;
	ld.param.u64 	%rd271, [_ZN6thrust24THRUST_300001_SM_1000_NS8cuda_cub4core6detail13_kernel_agentINS1_8__reduce11ReduceAgentINS0_12zip_iteratorIN4cuda3std3__45tupleIJNS0_10device_ptrIdEENS0_17counting_iteratorIlNS0_11use_defaultESF_SF_EEEEEEEPNSB_IJdlEEESJ_lNS1_9__extrema9arg_max_fIdl10comparatorEEEEJSI_SK_lSO_EEEvDpT0__param_1];
	cvta.to.global.u64 	%rd270, %rd271;
	st.global.f64 	[%rd270], %fd351;
	st.global.u64 	[%rd270+8], %rd340;
$L__BB6_206:
	ret;

}
	// .globl	_ZN6thrust24THRUST_300001_SM_1000_NS8cuda_cub4core6detail13_kernel_agentINS1_8__reduce11ReduceAgentINS0_12zip_iteratorIN4cuda3std3__45tupleIJNS0_10device_ptrIdEENS0_17counting_iteratorIlNS0_11use_defaultESF_SF_EEEEEEEPNSB_IJdlEEESJ_lNS1_9__extrema9arg_max_fIdl10comparatorEEEEJSI_SK_lN3cub18CUB_300001_SM_100013GridEvenShareIlEENSR_9GridQueueIyEESO_EEEvDpT0_
.visible .entry _ZN6thrust24THRUST_300001_SM_1000_NS8cuda_cub4core6detail13_kernel_agentINS1_8__reduce11ReduceAgentINS0_12zip_iteratorIN4cuda3std3__45tupleIJNS0_10device_ptrIdEENS0_17counting_iteratorIlNS0_11use_defaultESF_SF_EEEEEEEPNSB_IJdlEEESJ_lNS1_9__extrema9arg_max_fIdl10comparatorEEEEJSI_SK_lN3cub18CUB_300001_SM_100013GridEvenShareIlEENSR_9GridQueueIyEESO_EEEvDpT0_(
	.param .align 8 .b8 _ZN6thrust24THRUST_300001_SM_1000_NS8cuda_cub4core6detail13_kernel_agentINS1_8__reduce11ReduceAgentINS0_12zip_iteratorIN4cuda3std3__45tupleIJNS0_10device_ptrIdEENS0_17counting_iteratorIlNS0_11use_defaultESF_SF_EEEEEEEPNSB_IJdlEEESJ_lNS1_9__extrema9arg_max_fIdl10comparatorEEEEJSI_SK_lN3cub18CUB_300001_SM_100013GridEvenShareIlEENSR_9GridQueueIyEESO_EEEvDpT0__param_0[16],
	.param .u64 .ptr .align 1 _ZN6thrust24THRUST_300001_SM_1000_NS8cuda_cub4core6detail13_kernel_agentINS1_8__reduce11ReduceAgentINS0_12zip_iteratorIN4cuda3std3__45tupleIJNS0_10device_ptrIdEENS0_17counting_iteratorIlNS0_11use_defaultESF_SF_EEEEEEEPNSB_IJdlEEESJ_lNS1_9__extrema9arg_max_fIdl10comparatorEEEEJSI_SK_lN3cub18CUB_300001_SM_100013GridEvenShareIlEENSR_9GridQueueIyEESO_EEEvDpT0__param_1,
	.param .u64 _ZN6thrust24THRUST_300001_SM_1000_NS8cuda_cub4core6detail13_kernel_agentINS1_8__reduce11ReduceAgentINS0_12zip_iteratorIN4cuda3std3__45tupleIJNS0_10device_ptrIdEENS0_17counting_iteratorIlNS0_11use_defaultESF_SF_EEEEEEEPNSB_IJdlEEESJ_lNS1_9__extrema9arg_max_fIdl10comparatorEEEEJSI_SK_lN3cub18CUB_300001_SM_100013GridEvenShareIlEENSR_9GridQueueIyEESO_EEEvDpT0__param_2,
	.param .align 8 .b8 _ZN6thrust24THRUST_300001_SM_1000_NS8cuda_cub4core6detail13_kernel_agentINS1_8__reduce11ReduceAgentINS0_12zip_iteratorIN4cuda3std3__45tupleIJNS0_10device_ptrIdEENS0_17counting_iteratorIlNS0_11use_defaultESF_SF_EEEEEEEPNSB_IJdlEEESJ_lNS1_9__extrema9arg_max_fIdl10comparatorEEEEJSI_SK_lN3cub18CUB_300001_SM_100013GridEvenShareIlEENSR_9GridQueueIyEESO_EEEvDpT0__param_3[72],
	.param .align 8 .b8 _ZN6thrust24THRUST_300001_SM_1000_NS8cuda_cub4core6detail13_kernel_agentINS1_8__reduce11ReduceAgentINS0_12zip_iteratorIN4cuda3std3__45tupleIJNS0_10device_ptrIdEENS0_17counting_iteratorIlNS0_11use_defaultESF_SF_EEEEEEEPNSB_IJdlEEESJ_lNS1_9__extrema9arg_max_fIdl10comparatorEEEEJSI_SK_lN3cub18CUB_300001_SM_100013GridEvenShareIlEENSR_9GridQueueIyEESO_EEEvDpT0__param_4[8],
	.param .align 1 .b8 _ZN6thrust24THRUST_300001_SM_1000_NS8cuda_cub4core6detail13_kernel_agentINS1_8__reduce11ReduceAgentINS0_12zip_iteratorIN4cuda3std3__45tupleIJNS0_10device_ptrIdEENS0_17counting_iteratorIlNS0_11use_defaultESF_SF_EEEEEEEPNSB_IJdlEEESJ_lNS1_9__extrema9arg_max_fIdl10comparatorEEEEJSI_SK_lN3cub18CUB_300001_SM_100013GridEvenShareIlEENSR_9GridQueueIyEESO_EEEvDpT0__param_5[1]
)
.maxntid 256
{
	.reg .pred 	%p<215>;
	.reg .b32 	%r<399>;
	.reg .b64 	%rd<356>;
	.reg .b64 	%fd<352>;

	ld.param.u64 	%rd196, [_ZN6thrust24THRUST_300001_SM_1000_NS8cuda_cub4core6detail13_kernel_agentINS1_8__reduce11ReduceAgentINS0_12zip_iteratorIN4cuda3std3__45tupleIJNS0_10device_ptrIdEENS0_17counting_iteratorIlNS0_11use_defaultESF_SF_EEEEEEEPNSB_IJdlEEESJ_lNS1_9__extrema9arg_max_fIdl10comparatorEEEEJSI_SK_lN3cub18CUB_300001_SM_100013GridEvenShareIlEENSR_9GridQueueIyEESO_EEEvDpT0__param_0+8];
	ld.param.u64 	%rd195, [_ZN6thrust24THRUST_300001_SM_1000_NS8cuda_cub4core6detail13_kernel_agentINS1_8__reduce11ReduceAgentINS0_12zip_iteratorIN4cuda3std3__45tupleIJNS0_10device_ptrIdEENS0_17counting_iteratorIlNS0_11use_defaultESF_SF_EEEEEEEPNSB_IJdlEEESJ_lNS1_9__extrema9arg_max_fIdl10comparatorEEEEJSI_SK_lN3cub18CUB_300001_SM_100013GridEvenShareIlEENSR_9GridQueueIyEESO_EEEvDpT0__param_0];
	ld.param.u64 	%rd199, [_ZN6thrust24THRUST_300001_SM_1000_NS8cuda_cub4core6detail13_kernel_agentINS1_8__reduce11ReduceAgentINS0_12zip_iteratorIN4cuda3std3__45tupleIJNS0_10device_ptrIdEENS0_17counting_iteratorIlNS0_11use_defaultESF_SF_EEEEEEEPNSB_IJdlEEESJ_lNS1_9__extrema9arg_max_fIdl10comparatorEEEEJSI_SK_lN3cub18CUB_300001_SM_100013GridEvenShareIlEENSR_9GridQueueIyEESO_EEEvDpT0__param_4];
	ld.param.u64 	%rd198, [_ZN6thrust24THRUST_300001_SM_1000_NS8cuda_cub4core6detail13_kernel_agentINS1_8__reduce11ReduceAgentINS0_12zip_iteratorIN4cuda3std3__45tupleIJNS0_10device_ptrIdEENS0_17counting_iteratorIlNS0_11use_defaultESF_SF_EEEEEEEPNSB_IJdlEEESJ_lNS1_9__extrema9arg_max_fIdl10comparatorEEEEJSI_SK_lN3cub18CUB_300001_SM_100013GridEvenShareIlEENSR_9GridQueueIyEESO_EEEvDpT0__param_2];
	cvta.to.global.u64 	%rd1, %rd199;
	cvta.to.global.u64 	%rd2, %rd195;
	mov.u32 	%r1, %ctaid.x;
	mul.lo.s32 	%r33, %r1, 1280;
	cvt.u64.u32 	%rd4, %r33;
	mov.u32 	%r34, %nctaid.x;
	mul.lo.s32 	%r35, %r34, 1280;
	cvt.u64.u32 	%rd5, %r35;
	add.s64 	%rd200, %rd4, 1280;
	setp.le.s64 	%p1, %rd200, %rd198;
	@%p1 bra 	$L__BB7_121;
	cvt.u32.u64 	%r159, %rd4;
	cvt.u32.u64 	%r2, %rd198;
	sub.s32 	%r3, %r2, %r159;
	mov.u32 	%r4, %tid.x;
	setp.ge.s32 	%p98, %r4, %r3;
	mov.f64 	%fd298, 0d0000000000000000;
	mov.b64 	%rd298, 0;
	mov.u32 	%r393, %r4;
	@%p98 bra 	$L__BB7_3;
	cvt.u64.u32 	%rd246, %r4;
	add.s64 	%rd247, %rd4, %rd246;
	shl.b64 	%rd248, %rd247, 3;
	add.s64 	%rd249, %rd2, %rd248;
	add.s64 	%rd298, %rd196, %rd247;
	ld.global.f64 	%fd298, [%rd249];
	add.s32 	%r393, %r4, 256;
$L__BB7_3:
	setp.ge.s32 	%p99, %r393, %r3;
	@%p99 bra 	$L__BB7_25;
	not.b32 	%r161, %r393;
	add.s32 	%r162, %r161, %r2;
	sub.s32 	%r7, %r162, %r159;
	and.b32  	%r163, %r7, 768;
	setp.eq.s32 	%p100, %r163, 768;
	@%p100 bra 	$L__BB7_10;
	cvt.u64.u32 	%rd251, %r393;
	add.s64 	%rd252, %rd251, %rd4;
	add.s64 	%rd289, %rd252, %rd196;
	shl.b64 	%rd253, %rd252, 3;
	add.s64 	%rd288, %rd2, %rd253;
	shr.u32 	%r164, %r7, 8;
	add.s32 	%r165, %r164, 1;
	and.b32  	%r166, %r165, 3;
	neg.s32 	%r391, %r166;
$L__BB7_6:
	.pragma "nounroll";
	mov.u64 	%rd12, %rd298;
	mov.f64 	%fd3, %fd298;
	ld.global.f64 	%fd4, [%rd288];
	abs.f64 	%fd5, %fd3;
	abs.f64 	%fd6, %fd4;
	setp.lt.f64 	%p101, %fd5, %fd6;
	mov.u64 	%rd298, %rd289;
	mov.f64 	%fd298, %fd4;
	@%p101 bra 	$L__BB7_9;
	setp.lt.f64 	%p102, %fd6, %fd5;
	mov.u64 	%rd298, %rd12;
	mov.f64 	%fd298, %fd3;
	@%p102 bra 	$L__BB7_9;
	setp.lt.s64 	%p103, %rd12, %rd289;
	min.s64 	%rd298, %rd12, %rd289;
	selp.f64 	%fd298, %fd3, %fd4, %p103;
$L__BB7_9:
	add.s32 	%r393, %r393, 256;
	add.s64 	%rd289, %rd289, 256;
	add.s64 	%rd288, %rd288, 2048;
	add.s32 	%r391, %r391, 1;
	setp.ne.s32 	%p104, %r391, 0;
	@%p104 bra 	$L__BB7_6;
$L__BB7_10:
	setp.lt.u32 	%p105, %r7, 768;
	@%p105 bra 	$L__BB7_25;
	add.s32 	%r394, %r393, 512;
$L__BB7_12:
	mov.u32 	%r15, %r394;
	add.s32 	%r167, %r15, -512;
	cvt.s64.s32 	%rd254, %r167;
	add.s64 	%rd255, %rd254, %rd4;
	shl.b64 	%rd256, %rd255, 3;
	add.s64 	%rd20, %rd2, %rd256;
	add.s64 	%rd21, %rd255, %rd196;
	ld.global.f64 	%fd12, [%rd20];
	abs.f64 	%fd13, %fd298;
	abs.f64 	%fd14, %fd12;
	setp.lt.f64 	%p106, %fd13, %fd14;
	mov.u64 	%rd295, %rd21;
	mov.f64 	%fd295, %fd12;
	@%p106 bra 	$L__BB7_15;
	setp.lt.f64 	%p107, %fd14, %fd13;
	mov.u64 	%rd295, %rd298;
	mov.f64 	%fd295, %fd298;
	@%p107 bra 	$L__BB7_15;
	setp.lt.s64 	%p108, %rd298, %rd21;
	min.s64 	%rd295, %rd298, %rd21;
	selp.f64 	%fd295, %fd298, %fd12, %p108;
$L__BB7_15:
	add.s32 	%r168, %r15, -256;
	cvt.s64.s32 	%rd257, %r168;
	add.s64 	%rd258, %rd257, %rd4;
	add.s64 	%rd24, %rd258, %rd196;
	ld.global.f64 	%fd17, [%rd20+2048];
	abs.f64 	%fd18, %fd295;
	abs.f64 	%fd19, %fd17;
	setp.lt.f64 	%p109, %fd18, %fd19;
	mov.u64 	%rd296, %rd24;
	mov.f64 	%fd296, %fd17;
	@%p109 bra 	$L__BB7_18;
	setp.lt.f64 	%p110, %fd19, %fd18;
	mov.u64 	%rd296, %rd295;
	mov.f64 	%fd296, %fd295;
	@%p110 bra 	$L__BB7_18;
	setp.lt.s64 	%p111, %rd295, %rd24;
	min.s64 	%rd296, %rd295, %rd24;
	selp.f64 	%fd296, %fd295, %fd17, %p111;
$L__BB7_18:
	cvt.s64.s32 	%rd259, %r15;
	add.s64 	%rd260, %rd259, %rd4;
	add.s64 	%rd27, %rd260, %rd196;
	ld.global.f64 	%fd22, [%rd20+4096];
	abs.f64 	%fd23, %fd296;
	abs.f64 	%fd24, %fd22;
	setp.lt.f64 	%p112, %fd23, %fd24;
	mov.u64 	%rd297, %rd27;
	mov.f64 	%fd297, %fd22;
	@%p112 bra 	$L__BB7_21;
	setp.lt.f64 	%p113, %fd24, %fd23;
	mov.u64 	%rd297, %rd296;
	mov.f64 	%fd297, %fd296;
	@%p113 bra 	$L__BB7_21;
	setp.lt.s64 	%p114, %rd296, %rd27;
	min.s64 	%rd297, %rd296, %rd27;
	selp.f64 	%fd297, %fd296, %fd22, %p114;
$L__BB7_21:
	add.s32 	%r169, %r15, 256;
	cvt.s64.s32 	%rd261, %r169;
	add.s64 	%rd262, %rd261, %rd4;
	add.s64 	%rd30, %rd262, %rd196;
	ld.global.f64 	%fd27, [%rd20+6144];
	abs.f64 	%fd28, %fd297;
	abs.f64 	%fd29, %fd27;
	setp.lt.f64 	%p115, %fd28, %fd29;
	mov.u64 	%rd298, %rd30;
	mov.f64 	%fd298, %fd27;
	@%p115 bra 	$L__BB7_24;
	setp.lt.f64 	%p116, %fd29, %fd28;
	mov.u64 	%rd298, %rd297;
	mov.f64 	%fd298, %fd297;
	@%p116 bra 	$L__BB7_24;
	setp.lt.s64 	%p117, %rd297, %rd30;
	min.s64 	%rd298, %rd297, %rd30;
	selp.f64 	%fd298, %fd297, %fd27, %p117;
$L__BB7_24:
	add.s32 	%r394, %r15, 1024;
	add.s32 	%r170, %r15, 512;
	setp.lt.s32 	%p118, %r170, %r3;
	@%p118 bra 	$L__BB7_12;
$L__BB7_25:
	setp.lt.s32 	%p119, %r3, 256;
	@%p119 bra 	$L__BB7_70;
	// begin inline asm
	mov.u32 %r284, %laneid;
	// end inline asm
	mov.b64 	%rd273, %fd298;
	mov.b64 	{%r286, %r291}, %rd273;
	mov.b32 	%r302, 1;
	mov.b32 	%r303, 31;
	mov.b32 	%r304, -1;
	// begin inline asm
	shfl.sync.down.b32 %r285, %r286, %r302, %r303, %r304;
	// end inline asm
	// begin inline asm
	shfl.sync.down.b32 %r290, %r291, %r302, %r303, %r304;
	// end inline asm
	mov.b64 	%rd274, {%r285, %r290};
	mov.b64 	%fd33, %rd274;
	mov.b64 	{%r296, %r301}, %rd298;
	// begin inline asm
	shfl.sync.down.b32 %r295, %r296, %r302, %r303, %r304;
	// end inline asm
	// begin inline asm
	shfl.sync.down.b32 %r300, %r301, %r302, %r303, %r304;
	// end inline asm
	mov.b64 	%rd34, {%r295, %r300};
	setp.gt.s32 	%p171, %r284, 30;
	mov.u64 	%rd300, %rd298;
	mov.f64 	%fd300, %fd298;
	@%p171 bra 	$L__BB7_30;
	abs.f64 	%fd34, %fd298;
	abs.f64 	%fd35, %fd33;
	setp.lt.f64 	%p172, %fd34, %fd35;
	mov.u64 	%rd300, %rd34;
	mov.f64 	%fd300, %fd33;
	@%p172 bra 	$L__BB7_30;
	setp.lt.f64 	%p173, %fd35, %fd34;
	mov.u64 	%rd300, %rd298;
	mov.f64 	%fd300, %fd298;
	@%p173 bra 	$L__BB7_30;
	setp.lt.s64 	%p174, %rd298, %rd34;
	min.s64 	%rd300, %rd298, %rd34;
	selp.f64 	%fd300, %fd298, %fd33, %p174;
$L__BB7_30:
	mov.b64 	%rd275, %fd300;
	mov.b64 	{%r306, %r311}, %rd275;
	mov.b32 	%r322, 2;
	mov.b32 	%r323, 31;
	mov.b32 	%r324, -1;
	// begin inline asm
	shfl.sync.down.b32 %r305, %r306, %r322, %r323, %r324;
	// end inline asm
	// begin inline asm
	shfl.sync.down.b32 %r310, %r311, %r322, %r323, %r324;
	// end inline asm
	mov.b64 	%rd276, {%r305, %r310};
	mov.b64 	%fd38, %rd276;
	mov.b64 	{%r316, %r321}, %rd300;
	// begin inline asm
	shfl.sync.down.b32 %r315, %r316, %r322, %r323, %r324;
	// end inline asm
	// begin inline asm
	shfl.sync.down.b32 %r320, %r321, %r322, %r323, %r324;
	// end inline asm
	mov.b64 	%rd37, {%r315, %r320};
	setp.gt.s32 	%p175, %r284, 29;
	mov.u64 	%rd301, %rd300;
	mov.f64 	%fd301, %fd300;
	@%p175 bra 	$L__BB7_34;
	abs.f64 	%fd39, %fd300;
	abs.f64 	%fd40, %fd38;
	setp.lt.f64 	%p176, %fd39, %fd40;
	mov.u64 	%rd301, %rd37;
	mov.f64 	%fd301, %fd38;
	@%p176 bra 	$L__BB7_34;
	setp.lt.f64 	%p177, %fd40, %fd39;
	mov.u64 	%rd301, %rd300;
	mov.f64 	%fd301, %fd300;
	@%p177 bra 	$L__BB7_34;
	setp.lt.s64 	%p178, %rd300, %rd37;
	min.s64 	%rd301, %rd300, %rd37;
	selp.f64 	%fd301, %fd300, %fd38, %p178;
$L__BB7_34:
	mov.b64 	%rd277, %fd301;
	mov.b64 	{%r326, %r331}, %rd277;
	mov.b32 	%r342, 4;
	mov.b32 	%r343, 31;
	mov.b32 	%r344, -1;
	// begin inline asm
	shfl.sync.down.b32 %r325, %r326, %r342, %r343, %r344;
	// end inline asm
	// begin inline asm
	shfl.sync.down.b32 %r330, %r331, %r342, %r343, %r344;
	// end inline asm
	mov.b64 	%rd278, {%r325, %r330};
	mov.b64 	%fd43, %rd278;
	mov.b64 	{%r336, %r341}, %rd301;
	// begin inline asm
	shfl.sync.down.b32 %r335, %r336, %r342, %r343, %r344;
	// end inline asm
	// begin inline asm
	shfl.sync.down.b32 %r340, %r341, %r342, %r343, %r344;
	// end inline asm
	mov.b64 	%rd40, {%r335, %r340};
	setp.gt.s32 	%p179, %r284, 27;
	mov.u64 	%rd302, %rd301;
	mov.f64 	%fd302, %fd301;
	@%p179 bra 	$L__BB7_38;
	abs.f64 	%fd44, %fd301;
	abs.f64 	%fd45, %fd43;
	setp.lt.f64 	%p180, %fd44, %fd45;
	mov.u64 	%rd302, %rd40;
	mov.f64 	%fd302, %fd43;
	@%p180 bra 	$L__BB7_38;
	setp.lt.f64 	%p181, %fd45, %fd44;
	mov.u64 	%rd302, %rd301;
	mov.f64 	%fd302, %fd301;
	@%p181 bra 	$L__BB7_38;
	setp.lt.s64 	%p182, %rd301, %rd40;
	min.s64 	%rd302, %rd301, %rd40;
	selp.f64 	%fd302, %fd301, %fd43, %p182;
$L__BB7_38:
	mov.b64 	%rd279, %fd302;
	mov.b64 	{%r346, %r351}, %rd279;
	mov.b32 	%r362, 8;
	mov.b32 	%r363, 31;
	mov.b32 	%r364, -1;
	// begin inline asm
	shfl.sync.down.b32 %r345, %r346, %r362, %r363, %r364;
	// end inline asm
	// begin inline asm
	shfl.sync.down.b32 %r350, %r351, %r362, %r363, %r364;
	// end inline asm
	mov.b64 	%rd280, {%r345, %r350};
	mov.b64 	%fd48, %rd280;
	mov.b64 	{%r356, %r361}, %rd302;
	// begin inline asm
	shfl.sync.down.b32 %r355, %r356, %r362, %r363, %r364;
	// end inline asm
	// begin inline asm
	shfl.sync.down.b32 %r360, %r361, %r362, %r363, %r364;
	// end inline asm
	mov.b64 	%rd43, {%r355, %r360};
	setp.gt.s32 	%p183, %r284, 23;
	mov.u64 	%rd303, %rd302;
	mov.f64 	%fd303, %fd302;
	@%p183 bra 	$L__BB7_42;
	abs.f64 	%fd49, %fd302;
	abs.f64 	%fd50, %fd48;
	setp.lt.f64 	%p184, %fd49, %fd50;
	mov.u64 	%rd303, %rd43;
	mov.f64 	%fd303, %fd48;
	@%p184 bra 	$L__BB7_42;
	setp.lt.f64 	%p185, %fd50, %fd49;
	mov.u64 	%rd303, %rd302;
	mov.f64 	%fd303, %fd302;
	@%p185 bra 	$L__BB7_42;
	setp.lt.s64 	%p186, %rd302, %rd43;
	min.s64 	%rd303, %rd302, %rd43;
	selp.f64 	%fd303, %fd302, %fd48, %p186;
$L__BB7_42:
	mov.b64 	%rd281, %fd303;
	mov.b64 	{%r366, %r371}, %rd281;
	mov.b32 	%r382, 16;
	mov.b32 	%r383, 31;
	mov.b32 	%r384, -1;
	// begin inline asm
	shfl.sync.down.b32 %r365, %r366, %r382, %r383, %r384;
	// end inline asm
	// begin inline asm
	shfl.sync.down.b32 %r370, %r371, %r382, %r383, %r384;
	// end inline asm
	mov.b64 	%rd282, {%r365, %r370};
	mov.b64 	%fd53, %rd282;
	mov.b64 	{%r376, %r381}, %rd303;
	// begin inline asm
	shfl.sync.down.b32 %r375, %r376, %r382, %r383, %r384;
	// end inline asm
	// begin inline asm
	shfl.sync.down.b32 %r380, %r381, %r382, %r383, %r384;
	// end inline asm
	mov.b64 	%rd46, {%r375, %r380};
	setp.gt.s32 	%p187, %r284, 15;
	mov.u64 	%rd355, %rd303;
	mov.f64 	%fd351, %fd303;
	@%p187 bra 	$L__BB7_46;
	abs.f64 	%fd54, %fd303;
	abs.f64 	%fd55, %fd53;
	setp.lt.f64 	%p188, %fd54, %fd55;
	mov.u64 	%rd355, %rd46;
	mov.f64 	%fd351, %fd53;
	@%p188 bra 	$L__BB7_46;
	setp.lt.f64 	%p189, %fd55, %fd54;
	mov.u64 	%rd355, %rd303;
	mov.f64 	%fd351, %fd303;
	@%p189 bra 	$L__BB7_46;
	setp.lt.s64 	%p190, %rd303, %rd46;
	min.s64 	%rd355, %rd303, %rd46;
	selp.f64 	%fd351, %fd303, %fd53, %p190;
$L__BB7_46:
	setp.ne.s32 	%p191, %r284, 0;
	@%p191 bra 	$L__BB7_48;
	shr.u32 	%r385, %r4, 1;
	and.b32  	%r386, %r385, 496;
	mov.u32 	%r387, _ZN6thrust24THRUST_300001_SM_1000_NS8cuda_cub4core6detail5shmemE;
	add.s32 	%r388, %r387, %r386;
	st.shared.f64 	[%r388+8], %fd351;
	st.shared.u64 	[%r388+16], %rd355;
$L__BB7_48:
	bar.sync 	0;
	setp.ne.s32 	%p192, %r4, 0;
	@%p192 bra 	$L__BB7_208;
	ld.shared.f64 	%fd58, [_ZN6thrust24THRUST_300001_SM_1000_NS8cuda_cub4core6detail5shmemE+24];
	ld.shared.u64 	%rd49, [_ZN6thrust24THRUST_300001_SM_1000_NS8cuda_cub4core6detail5shmemE+32];
	abs.f64 	%fd59, %fd351;
	abs.f64 	%fd60, %fd58;
	setp.lt.f64 	%p193, %fd59, %fd60;
	mov.u64 	%rd305, %rd49;
	mov.f64 	%fd305, %fd58;
	@%p193 bra 	$L__BB7_52;
	setp.lt.f64 	%p194, %fd60, %fd59;
	mov.u64 	%rd305, %rd355;
	mov.f64 	%fd305, %fd351;
	@%p194 bra 	$L__BB7_52;
	setp.lt.s64 	%p195, %rd355, %rd49;
	min.s64 	%rd305, %rd355, %rd49;
	selp.f64 	%fd305, %fd351, %fd58, %p195;
$L__BB7_52:
	ld.shared.f64 	%fd63, [_ZN6thrust24THRUST_300001_SM_1000_NS8cuda_cub4core6detail5shmemE+40];
	ld.shared.u64 	%rd52, [_ZN6thrust24THRUST_300001_SM_1000_NS8cuda_cub4core6detail5shmemE+48];
	abs.f64 	%fd64, %fd305;
	abs.f64 	%fd65, %fd63;
	setp.lt.f64 	%p196, %fd64, %fd65;
	mov.u64 	%rd306, %rd52;
	mov.f64 	%fd306, %fd63;
	@%p196 bra 	$L__BB7_55;
	setp.lt.f64 	%p197, %fd65, %fd64;
	mov.u64 	%rd306, %rd305;
	mov.f64 	%fd306, %fd305;
	@%p197 bra 	$L__BB7_55;
	setp.lt.s64 	%p198, %rd305, %rd52;
	min.s64 	%rd306, %rd305, %rd52;
	selp.f64 	%fd306, %fd305, %fd63, %p198;
$L__BB7_55:
	ld.shared.f64 	%fd68, [_ZN6thrust24THRUST_300001_SM_1000_NS8cuda_cub4core6detail5shmemE+56];
	ld.shared.u64 	%rd55, [_ZN6thrust24THRUST_300001_SM_1000_NS8cuda_cub4core6detail5shmemE+64];
	abs.f64 	%fd69, %fd306;
	abs.f64 	%fd70, %fd68;
	setp.lt.f64 	%p199, %fd69, %fd70;
	mov.u64 	%rd307, %rd55;
	mov.f64 	%fd307, %fd68;
	@%p199 bra 	$L__BB7_58;
	setp.lt.f64 	%p200, %fd70, %fd69;
	mov.u64 	%rd307, %rd306;
	mov.f64 	%fd307, %fd306;
	@%p200 bra 	$L__BB7_58;
	setp.lt.s64 	%p201, %rd306, %rd55;
	min.s64 	%rd307, %rd306, %rd55;
	selp.f64 	%fd307, %fd306, %fd68, %p201;
$L__BB7_58:
	ld.shared.f64 	%fd73, [_ZN6thrust24THRUST_300001_SM_1000_NS8cuda_cub4core6detail5shmemE+72];
	ld.shared.u64 	%rd58, [_ZN6thrust24THRUST_300001_SM_1000_NS8cuda_cub4core6detail5shmemE+80];
	abs.f64 	%fd74, %fd307;
	abs.f64 	%fd75, %fd73;
	setp.lt.f64 	%p202, %fd74, %fd75;
	mov.u64 	%rd308, %rd58;
	mov.f64 	%fd308, %fd73;
	@%p202 bra 	$L__BB7_61;
	setp.lt.f64 	%p203, %fd75, %fd74;
	mov.u64 	%rd308, %rd307;
	mov.f64 	%fd308, %fd307;
	@%p203 bra 	$L__BB7_61;
	setp.lt.s64 	%p204, %rd307, %rd58;
	min.s64 	%rd308, %rd307, %rd58;
	selp.f64 	%fd308, %fd307, %fd73, %p204;
$L__BB7_61:
	ld.shared.f64 	%fd78, [_ZN6thrust24THRUST_300001_SM_1000_NS8cuda_cub4core6detail5shmemE+88];
	ld.shared.u64 	%rd61, [_ZN6thrust24THRUST_300001_SM_1000_NS8cuda_cub4core6detail5shmemE+96];
	abs.f64 	%fd79, %fd308;
	abs.f64 	%fd80, %fd78;
	setp.lt.f64 	%p205, %fd79, %fd80;
	mov.u64 	%rd309, %rd61;
	mov.f64 	%fd309, %fd78;
	@%p205 bra 	$L__BB7_64;
	setp.lt.f64 	%p206, %fd80, %fd79;
	mov.u64 	%rd309, %rd308;
	mov.f64 	%fd309, %fd308;
	@%p206 bra 	$L__BB7_64;
	setp.lt.s64 	%p207, %rd308, %rd61;
	min.s64 	%rd309, %rd308, %rd61;
	selp.f64 	%fd309, %fd308, %fd78, %p207;
$L__BB7_64:
	ld.shared.f64 	%fd83, [_ZN6thrust24THRUST_300001_SM_1000_NS8cuda_cub4core6detail5shmemE+104];
	ld.shared.u64 	%rd64, [_ZN6thrust24THRUST_300001_SM_1000_NS8cuda_cub4core6detail5shmemE+112];
	abs.f64 	%fd84, %fd309;
	abs.f64 	%fd85, %fd83;
	setp.lt.f64 	%p208, %fd84, %fd85;
	mov.u64 	%rd310, %rd64;
	mov.f64 	%fd310, %fd83;
	@%p208 bra 	$L__BB7_67;
	setp.lt.f64 	%p209, %fd85, %fd84;
	mov.u64 	%rd310, %rd309;
	mov.f64 	%fd310, %fd309;
	@%p209 bra 	$L__BB7_67;
	setp.lt.s64 	%p210, %rd309, %rd64;
	min.s64 	%rd310, %rd309, %rd64;
	selp.f64 	%fd310, %fd309, %fd83, %p210;
$L__BB7_67:
	ld.shared.f64 	%fd88, [_ZN6thrust24THRUST_300001_SM_1000_NS8cuda_cub4core6detail5shmemE+120];
	ld.shared.u64 	%rd67, [_ZN6thrust24THRUST_300001_SM_1000_NS8cuda_cub4core6detail5shmemE+128];
	abs.f64 	%fd89, %fd310;
	abs.f64 	%fd90, %fd88;
	setp.lt.f64 	%p211, %fd89, %fd90;
	mov.u64 	%rd355, %rd67;
	mov.f64 	%fd351, %fd88;
	@%p211 bra 	$L__BB7_208;
	setp.lt.f64 	%p212, %fd90, %fd89;
	mov.u64 	%rd355, %rd310;
	mov.f64 	%fd351, %fd310;
	@%p212 bra 	$L__BB7_208;
	setp.lt.s64 	%p213, %rd310, %rd67;
	min.s64 	%rd355, %rd310, %rd67;
	selp.f64 	%fd351, %fd310, %fd88, %p213;
	bra.uni 	$L__BB7_208;
$L__BB7_70:
	// begin inline asm
	mov.u32 %r171, %laneid;
	// end inline asm
	and.b32  	%r192, %r4, 992;
	add.s32 	%r193, %r192, 32;
	setp.gt.s32 	%p120, %r193, %r3;
	not.b32 	%r194, %r192;
	add.s32 	%r195, %r3, %r194;
	selp.b32 	%r190, %r195, 31, %p120;
	mov.b64 	%rd263, %fd298;
	mov.b64 	{%r173, %r178}, %rd263;
	mov.b32 	%r189, 1;
	mov.b32 	%r191, -1;
	// begin inline asm
	shfl.sync.down.b32 %r172, %r173, %r189, %r190, %r191;
	// end inline asm
	// begin inline asm
	shfl.sync.down.b32 %r177, %r178, %r189, %r190, %r191;
	// end inline asm
	mov.b64 	%rd264, {%r172, %r177};
	mov.b64 	%fd92, %rd264;
	mov.b64 	{%r183, %r188}, %rd298;
	// begin inline asm
	shfl.sync.down.b32 %r182, %r183, %r189, %r190, %r191;
	// end inline asm
	// begin inline asm
	shfl.sync.down.b32 %r187, %r188, %r189, %r190, %r191;
	// end inline asm
	mov.b64 	%rd69, {%r182, %r187};
	setp.ge.s32 	%p121, %r171, %r190;
	mov.u64 	%rd311, %rd298;
	mov.f64 	%fd311, %fd298;
	@%p121 bra 	$L__BB7_74;
	abs.f64 	%fd93, %fd298;
	abs.f64 	%fd94, %fd92;
	setp.lt.f64 	%p122, %fd93, %fd94;
	mov.u64 	%rd311, %rd69;
	mov.f64 	%fd311, %fd92;
	@%p122 bra 	$L__BB7_74;
	setp.lt.f64 	%p123, %fd94, %fd93;
	mov.u64 	%rd311, %rd298;
	mov.f64 	%fd311, %fd298;
	@%p123 bra 	$L__BB7_74;
	setp.lt.s64 	%p124, %rd298, %rd69;
	min.s64 	%rd311, %rd298, %rd69;
	selp.f64 	%fd311, %fd298, %fd92, %p124;
$L__BB7_74:
	mov.b64 	%rd265, %fd311;
	mov.b64 	{%r197, %r202}, %rd265;
	mov.b32 	%r213, 2;
	mov.b32 	%r215, -1;
	// begin inline asm
	shfl.sync.down.b32 %r196, %r197, %r213, %r190, %r215;
	// end inline asm
	// begin inline asm
	shfl.sync.down.b32 %r201, %r202, %r213, %r190, %r215;
	// end inline asm
	mov.b64 	%rd266, {%r196, %r201};
	mov.b64 	%fd97, %rd266;
	mov.b64 	{%r207, %r212}, %rd311;
	// begin inline asm
	shfl.sync.down.b32 %r206, %r207, %r213, %r190, %r215;
	// end inline asm
	// begin inline asm
	shfl.sync.down.b32 %r211, %r212, %r213, %r190, %r215;
	// end inline asm
	mov.b64 	%rd72, {%r206, %r211};
	add.s32 	%r216, %r171, 2;
	setp.gt.s32 	%p125, %r216, %r190;
	mov.u64 	%rd312, %rd311;
	mov.f64 	%fd312, %fd311;
	@%p125 bra 	$L__BB7_78;
	abs.f64 	%fd98, %fd311;
	abs.f64 	%fd99, %fd97;
	setp.lt.f64 	%p126, %fd98, %fd99;
	mov.u64 	%rd312, %rd72;
	mov.f64 	%fd312, %fd97;
	@%p126 bra 	$L__BB7_78;
	setp.lt.f64 	%p127, %fd99, %fd98;
	mov.u64 	%rd312, %rd311;
	mov.f64 	%fd312, %fd311;
	@%p127 bra 	$L__BB7_78;
	setp.lt.s64 	%p128, %rd311, %rd72;
	min.s64 	%rd312, %rd311, %rd72;
	selp.f64 	%fd312, %fd311, %fd97, %p128;
$L__BB7_78:
	mov.b64 	%rd267, %fd312;
	mov.b64 	{%r218, %r223}, %rd267;
	mov.b32 	%r234, 4;
	mov.b32 	%r236, -1;
	// begin inline asm
	shfl.sync.down.b32 %r217, %r218, %r234, %r190, %r236;
	// end inline asm
	// begin inline asm
	shfl.sync.down.b32 %r222, %r223, %r234, %r190, %r236;
	// end inline asm
	mov.b64 	%rd268, {%r217, %r222};
	mov.b64 	%fd102, %rd268;
	mov.b64 	{%r228, %r233}, %rd312;
	// begin inline asm
	shfl.sync.down.b32 %r227, %r228, %r234, %r190, %r236;
	// end inline asm
	// begin inline asm
	shfl.sync.down.b32 %r232, %r233, %r234, %r190, %r236;
	// end inline asm
	mov.b64 	%rd75, {%r227, %r232};
	add.s32 	%r237, %r171, 4;
	setp.gt.s32 	%p129, %r237, %r190;
	mov.u64 	%rd313, %rd312;
	mov.f64 	%fd313, %fd312;
	@%p129 bra 	$L__BB7_82;
	abs.f64 	%fd103, %fd312;
	abs.f64 	%fd104, %fd102;
	setp.lt.f64 	%p130, %fd103, %fd104;
	mov.u64 	%rd313, %rd75;
	mov.f64 	%fd313, %fd102;
	@%p130 bra 	$L__BB7_82;
	setp.lt.f64 	%p131, %fd104, %fd103;
	mov.u64 	%rd313, %rd312;
	mov.f64 	%fd313, %fd312;
	@%p131 bra 	$L__BB7_82;
	setp.lt.s64 	%p132, %rd312, %rd75;
	min.s64 	%rd313, %rd312, %rd75;
	selp.f64 	%fd313, %fd312, %fd102, %p132;
$L__BB7_82:
	mov.b64 	%rd269, %fd313;
	mov.b64 	{%r239, %r244}, %rd269;
	mov.b32 	%r255, 8;
	mov.b32 	%r257, -1;
	// begin inline asm
	shfl.sync.down.b32 %r238, %r239, %r255, %r190, %r257;
	// end inline asm
	// begin inline asm
	shfl.sync.down.b32 %r243, %r244, %r255, %r190, %r257;
	// end inline asm
	mov.b64 	%rd270, {%r238, %r243};
	mov.b64 	%fd107, %rd270;
	mov.b64 	{%r249, %r254}, %rd313;
	// begin inline asm
	shfl.sync.down.b32 %r248, %r249, %r255, %r190, %r257;
	// end inline asm
	// begin inline asm
	shfl.sync.down.b32 %r253, %r254, %r255, %r190, %r257;
	// end inline asm
	mov.b64 	%rd78, {%r248, %r253};
	add.s32 	%r258, %r171, 8;
	setp.gt.s32 	%p133, %r258, %r190;
	mov.u64 	%rd314, %rd313;
	mov.f64 	%fd314, %fd313;
	@%p133 bra 	$L__BB7_86;
	abs.f64 	%fd108, %fd313;
	abs.f64 	%fd109, %fd107;
	setp.lt.f64 	%p134, %fd108, %fd109;
	mov.u64 	%rd314, %rd78;
	mov.f64 	%fd314, %fd107;
	@%p134 bra 	$L__BB7_86;
	setp.lt.f64 	%p135, %fd109, %fd108;
	mov.u64 	%rd314, %rd313;
	mov.f64 	%fd314, %fd313;
	@%p135 bra 	$L__BB7_86;
	setp.lt.s64 	%p136, %rd313, %rd78;
	min.s64 	%rd314, %rd313, %rd78;
	selp.f64 	%fd314, %fd313, %fd107, %p136;
$L__BB7_86:
	mov.b64 	%rd271, %fd314;
	mov.b64 	{%r260, %r265}, %rd271;
	mov.b32 	%r276, 16;
	mov.b32 	%r278, -1;
	// begin inline asm
	shfl.sync.down.b32 %r259, %r260, %r276, %r190, %r278;
	// end inline asm
	// begin inline asm
	shfl.sync.down.b32 %r264, %r265, %r276, %r190, %r278;
	// end inline asm
	mov.b64 	%rd272, {%r259, %r264};
	mov.b64 	%fd112, %rd272;
	mov.b64 	{%r270, %r275}, %rd314;
	// begin inline asm
	shfl.sync.down.b32 %r269, %r270, %r276, %r190, %r278;
	// end inline asm
	// begin inline asm
	shfl.sync.down.b32 %r274, %r275, %r276, %r190, %r278;
	// end inline asm
	mov.b64 	%rd81, {%r269, %r274};
	add.s32 	%r279, %r171, 16;
	setp.gt.s32 	%p137, %r279, %r190;
	mov.u64 	%rd355, %rd314;
	mov.f64 	%fd351, %fd314;
	@%p137 bra 	$L__BB7_90;
	abs.f64 	%fd113, %fd314;
	abs.f64 	%fd114, %fd112;
	setp.lt.f64 	%p138, %fd113, %fd114;
	mov.u64 	%rd355, %rd81;
	mov.f64 	%fd351, %fd112;
	@%p138 bra 	$L__BB7_90;
	setp.lt.f64 	%p139, %fd114, %fd113;
	mov.u64 	%rd355, %rd314;
	mov.f64 	%fd351, %fd314;
	@%p139 bra 	$L__BB7_90;
	setp.lt.s64 	%p140, %rd314, %rd81;
	min.s64 	%rd355, %rd314, %rd81;
	selp.f64 	%fd351, %fd314, %fd112, %p140;
$L__BB7_90:
	setp.ne.s32 	%p141, %r171, 0;
	@%p141 bra 	$L__BB7_92;
	shr.u32 	%r280, %r4, 1;
	and.b32  	%r281, %r280, 496;
	mov.u32 	%r282, _ZN6thrust24THRUST_300001_SM_1000_NS8cuda_cub4core6detail5shmemE;
	add.s32 	%r283, %r282, %r281;
	st.shared.f64 	[%r283+8], %fd351;
	st.shared.u64 	[%r283+16], %rd355;
$L__BB7_92:
	bar.sync 	0;
	setp.ne.s32 	%p142, %r4, 0;
	@%p142 bra 	$L__BB7_208;
	setp.lt.s32 	%p143, %r3, 33;
	mov.f64 	%fd316, %fd351;
	mov.u64 	%rd316, %rd355;
	@%p143 bra 	$L__BB7_97;
	ld.shared.f64 	%fd117, [_ZN6thrust24THRUST_300001_SM_1000_NS8cuda_cub4core6detail5shmemE+24];
	ld.shared.u64 	%rd84, [_ZN6thrust24THRUST_300001_SM_1000_NS8cuda_cub4core6detail5shmemE+32];
	abs.f64 	%fd118, %fd351;
	abs.f64 	%fd119, %fd117;
	setp.lt.f64 	%p144, %fd118, %fd119;
	mov.f64 	%fd316, %fd117;
	mov.u64 	%rd316, %rd84;
	@%p144 bra 	$L__BB7_97;
	setp.lt.f64 	%p145, %fd119, %fd118;
	mov.f64 	%fd316, %fd351;
	mov.u64 	%rd316, %rd355;
	@%p145 bra 	$L__BB7_97;
	setp.lt.s64 	%p146, %rd355, %rd84;
	selp.f64 	%fd316, %fd351, %fd117, %p146;
	min.s64 	%rd316, %rd355, %rd84;
$L__BB7_97:
	setp.lt.s32 	%p147, %r3, 65;
	mov.f64 	%fd317, %fd316;
	mov.u64 	%rd317, %rd316;
	@%p147 bra 	$L__BB7_101;
	ld.shared.f64 	%fd122, [_ZN6thrust24THRUST_300001_SM_1000_NS8cuda_cub4core6detail5shmemE+40];
	ld.shared.u64 	%rd87, [_ZN6thrust24THRUST_300001_SM_1000_NS8cuda_cub4core6detail5shmemE+48];
	abs.f64 	%fd123, %fd316;
	abs.f64 	%fd124, %fd122;
	setp.lt.f64 	%p148, %fd123, %fd124;
	mov.f64 	%fd317, %fd122;
	mov.u64 	%rd317, %rd87;
	@%p148 bra 	$L__BB7_101;
	setp.lt.f64 	%p149, %fd124, %fd123;
	mov.f64 	%fd317, %fd316;
	mov.u64 	%rd317, %rd316;
	@%p149 bra 	$L__BB7_101;
	setp.lt.s64 	%p150, %rd316, %rd87;
	selp.f64 	%fd317, %fd316, %fd122, %p150;
	min.s64 	%rd317, %rd316, %rd87;
$L__BB7_101:
	setp.lt.s32 	%p151, %r3, 97;
	mov.f64 	%fd318, %fd317;
	mov.u64 	%rd318, %rd317;
	@%p151 bra 	$L__BB7_105;
	ld.shared.f64 	%fd127, [_ZN6thrust24THRUST_300001_SM_1000_NS8cuda_cub4core6detail5shmemE+56];
	ld.shared.u64 	%rd90, [_ZN6thrust24THRUST_300001_SM_1000_NS8cuda_cub4core6detail5shmemE+64];
	abs.f64 	%fd128, %fd317;
	abs.f64 	%fd129, %fd127;
	setp.lt.f64 	%p152, %fd128, %fd129;
	mov.f64 	%fd318, %fd127;
	mov.u64 	%rd318, %rd90;
	@%p152 bra 	$L__BB7_105;
	setp.lt.f64 	%p153, %fd129, %fd128;
	mov.f64 	%fd318, %fd317;
	mov.u64 	%rd318, %rd317;
	@%p153 bra 	$L__BB7_105;
	setp.lt.s64 	%p154, %rd317, %rd90;
	selp.f64 	%fd318, %fd317, %fd127, %p154;
	min.s64 	%rd318, %rd317, %rd90;
$L__BB7_105:
	setp.lt.s32 	%p155, %r3, 129;
	mov.f64 	%fd319, %fd318;
	mov.u64 	%rd319, %rd318;
	@%p155 bra 	$L__BB7_109;
	ld.shared.f64 	%fd132, [_ZN6thrust24THRUST_300001_SM_1000_NS8cuda_cub4core6detail5shmemE+72];
	ld.shared.u64 	%rd93, [_ZN6thrust24THRUST_300001_SM_1000_NS8cuda_cub4core6detail5shmemE+80];
	abs.f64 	%fd133, %fd318;
	abs.f64 	%fd134, %fd132;
	setp.lt.f64 	%p156, %fd133, %fd134;
	mov.f64 	%fd319, %fd132;
	mov.u64 	%rd319, %rd93;
	@%p156 bra 	$L__BB7_109;
	setp.lt.f64 	%p157, %fd134, %fd133;
	mov.f64 	%fd319, %fd318;
	mov.u64 	%rd319, %rd318;
	@%p157 bra 	$L__BB7_109;
	setp.lt.s64 	%p158, %rd318, %rd93;
	selp.f64 	%fd319, %fd318, %fd132, %p158;
	min.s64 	%rd319, %rd318, %rd93;
$L__BB7_109:
	setp.lt.s32 	%p159, %r3, 161;
	mov.f64 	%fd320, %fd319;
	mov.u64 	%rd320, %rd319;
	@%p159 bra 	$L__BB7_113;
	ld.shared.f64 	%fd137, [_ZN6thrust24THRUST_300001_SM_1000_NS8cuda_cub4core6detail5shmemE+88];
	ld.shared.u64 	%rd96, [_ZN6thrust24THRUST_300001_SM_1000_NS8cuda_cub4core6detail5shmemE+96];
	abs.f64 	%fd138, %fd319;
	abs.f64 	%fd139, %fd137;
	setp.lt.f64 	%p160, %fd138, %fd139;
	mov.f64 	%fd320, %fd137;
	mov.u64 	%rd320, %rd96;
	@%p160 bra 	$L__BB7_113;
	setp.lt.f64 	%p161, %fd139, %fd138;
	mov.f64 	%fd320, %fd319;
	mov.u64 	%rd320, %rd319;
	@%p161 bra 	$L__BB7_113;
	setp.lt.s64 	%p162, %rd319, %rd96;
	selp.f64 	%fd320, %fd319, %fd137, %p162;
	min.s64 	%rd320, %rd319, %rd96;
$L__BB7_113:
	setp.lt.s32 	%p163, %r3, 193;
	mov.f64 	%fd321, %fd320;
	mov.u64 	%rd321, %rd320;
	@%p163 bra 	$L__BB7_117;
	ld.shared.f64 	%fd142, [_ZN6thrust24THRUST_300001_SM_1000_NS8cuda_cub4core6detail5shmemE+104];
	ld.shared.u64 	%rd99, [_ZN6thrust24THRUST_300001_SM_1000_NS8cuda_cub4core6detail5shmemE+112];
	abs.f64 	%fd143, %fd320;
	abs.f64 	%fd144, %fd142;
	setp.lt.f64 	%p164, %fd143, %fd144;
	mov.f64 	%fd321, %fd142;
	mov.u64 	%rd321, %rd99;
	@%p164 bra 	$L__BB7_117;
	setp.lt.f64 	%p165, %fd144, %fd143;
	mov.f64 	%fd321, %fd320;
	mov.u64 	%rd321, %rd320;
	@%p165 bra 	$L__BB7_117;
	setp.lt.s64 	%p166, %rd320, %rd99;
	selp.f64 	%fd321, %fd320, %fd142, %p166;
	min.s64 	%rd321, %rd320, %rd99;
$L__BB7_117:
	setp.lt.s32 	%p167, %r3, 225;
	mov.u64 	%rd355, %rd321;
	mov.f64 	%fd351, %fd321;
	@%p167 bra 	$L__BB7_208;
	ld.shared.f64 	%fd147, [_ZN6thrust24THRUST_300001_SM_1000_NS8cuda_cub4core6detail5shmemE+120];
	ld.shared.u64 	%rd102, [_ZN6thrust24THRUST_300001_SM_1000_NS8cuda_cub4core6detail5shmemE+128];
	abs.f64 	%fd148, %fd321;
	abs.f64 	%fd149, %fd147;
	setp.lt.f64 	%p168, %fd148, %fd149;
	mov.u64 	%rd355, %rd102;
	mov.f64 	%fd351, %fd147;
	@%p168 bra 	$L__BB7_208;
	setp.lt.f64 	%p169, %fd149, %fd148;
	mov.u64 	%rd355, %rd321;
	mov.f64 	%fd351, %fd321;
	@%p169 bra 	$L__BB7_208;
	setp.lt.s64 	%p170, %rd321, %rd102;
	selp.f64 	%fd351, %fd321, %fd147, %p170;
	min.s64 	%rd355, %rd321, %rd102;
	bra.uni 	$L__BB7_208;
$L__BB7_121:
	mov.u32 	%r20, %tid.x;
	add.s64 	%rd104, %rd196, %rd4;
	cvt.u64.u32 	%rd105, %r20;
	add.s64 	%rd201, %rd105, %rd4;
	cvta.to.global.u64 	%rd202, %rd195;
	shl.b64 	%rd203, %rd201, 3;
	add.s64 	%rd204, %rd202, %rd203;
	ld.global.f64 	%fd274, [%rd204];
	add.s32 	%r36, %r20, 256;
	cvt.u64.u32 	%rd205, %r36;
	ld.global.f64 	%fd275, [%rd204+2048];
	add.s32 	%r37, %r20, 512;
	cvt.u64.u32 	%rd206, %r37;
	ld.global.f64 	%fd276, [%rd204+4096];
	add.s32 	%r38, %r20, 768;
	cvt.u64.u32 	%rd207, %r38;
	ld.global.f64 	%fd277, [%rd204+6144];
	or.b32  	%r39, %r20, 1024;
	cvt.u64.u32 	%rd106, %r39;
	add.s64 	%rd343, %rd104, %rd106;
	ld.global.f64 	%fd339, [%rd204+8192];
	abs.f64 	%fd278, %fd274;
	abs.f64 	%fd279, %fd275;
	setp.geu.f64 	%p2, %fd278, %fd279;
	selp.f64 	%fd280, %fd274, %fd275, %p2;
	selp.b64 	%rd208, %rd105, %rd205, %p2;
	abs.f64 	%fd281, %fd280;
	abs.f64 	%fd282, %fd276;
	setp.geu.f64 	%p3, %fd281, %fd282;
	selp.f64 	%fd283, %fd280, %fd276, %p3;
	selp.b64 	%rd209, %rd208, %rd206, %p3;
	abs.f64 	%fd284, %fd283;
	abs.f64 	%fd285, %fd277;
	setp.geu.f64 	%p4, %fd284, %fd285;
	selp.f64 	%fd152, %fd283, %fd277, %p4;
	selp.b64 	%rd108, %rd209, %rd207, %p4;
	abs.f64 	%fd153, %fd152;
	abs.f64 	%fd154, %fd339;
	setp.lt.f64 	%p5, %fd153, %fd154;
	@%p5 bra 	$L__BB7_123;
	setp.lt.f64 	%p6, %fd154, %fd153;
	setp.lt.u64 	%p7, %rd108, %rd106;
	or.pred  	%p8, %p6, %p7;
	selp.f64 	%fd339, %fd152, %fd339, %p8;
	add.s64 	%rd212, %rd104, %rd108;
	selp.b64 	%rd343, %rd212, %rd343, %p8;
$L__BB7_123:
	setp.le.u64 	%p9, %rd198, %rd5;
	@%p9 bra 	$L__BB7_164;
	setp.ne.s32 	%p10, %r20, 0;
	@%p10 bra 	$L__BB7_126;
	atom.global.add.u64 	%rd213, [%rd1+8], 1280;
	add.s64 	%rd214, %rd213, %rd5;
	st.shared.u64 	[_ZN6thrust24THRUST_300001_SM_1000_NS8cuda_cub4core6detail5shmemE+152], %rd214;
$L__BB7_126:
	bar.sync 	0;
	ld.shared.u64 	%rd331, [_ZN6thrust24THRUST_300001_SM_1000_NS8cuda_cub4core6detail5shmemE+152];
	add.s64 	%rd215, %rd331, 1280;
	setp.gt.s64 	%p11, %rd215, %rd198;
	@%p11 bra 	$L__BB7_141;
	mov.f64 	%fd323, %fd339;
	mov.u64 	%rd324, %rd343;
$L__BB7_128:
	add.s64 	%rd216, %rd331, %rd105;
	cvta.to.global.u64 	%rd217, %rd195;
	shl.b64 	%rd218, %rd216, 3;
	add.s64 	%rd219, %rd217, %rd218;
	add.s64 	%rd325, %rd216, %rd196;
	ld.global.f64 	%fd324, [%rd219];
	add.s64 	%rd326, %rd325, 256;
	ld.global.f64 	%fd325, [%rd219+2048];
	add.s64 	%rd327, %rd325, 512;
	ld.global.f64 	%fd326, [%rd219+4096];
	add.s64 	%rd328, %rd325, 768;
	ld.global.f64 	%fd327, [%rd219+6144];
	add.s64 	%rd343, %rd325, 1024;
	ld.global.f64 	%fd339, [%rd219+8192];
	abs.f64 	%fd163, %fd323;
	abs.f64 	%fd164, %fd324;
	setp.lt.f64 	%p12, %fd163, %fd164;
	@%p12 bra 	$L__BB7_130;
	setp.lt.f64 	%p13, %fd164, %fd163;
	setp.lt.s64 	%p14, %rd324, %rd325;
	or.pred  	%p15, %p13, %p14;
	selp.f64 	%fd324, %fd323, %fd324, %p15;
	selp.b64 	%rd325, %rd324, %rd325, %p15;
$L__BB7_130:
	abs.f64 	%fd167, %fd324;
	abs.f64 	%fd168, %fd325;
	setp.lt.f64 	%p16, %fd167, %fd168;
	@%p16 bra 	$L__BB7_132;
	setp.lt.f64 	%p17, %fd168, %fd167;
	setp.lt.s64 	%p18, %rd325, %rd326;
	or.pred  	%p19, %p17, %p18;
	selp.f64 	%fd325, %fd324, %fd325, %p19;
	selp.b64 	%rd326, %rd325, %rd326, %p19;
$L__BB7_132:
	abs.f64 	%fd171, %fd325;
	abs.f64 	%fd172, %fd326;
	setp.lt.f64 	%p20, %fd171, %fd172;
	@%p20 bra 	$L__BB7_134;
	setp.lt.f64 	%p21, %fd172, %fd171;
	setp.lt.s64 	%p22, %rd326, %rd327;
	or.pred  	%p23, %p21, %p22;
	selp.f64 	%fd326, %fd325, %fd326, %p23;
	selp.b64 	%rd327, %rd326, %rd327, %p23;
$L__BB7_134:
	abs.f64 	%fd175, %fd326;
	abs.f64 	%fd176, %fd327;
	setp.lt.f64 	%p24, %fd175, %fd176;
	@%p24 bra 	$L__BB7_136;
	setp.lt.f64 	%p25, %fd176, %fd175;
	setp.lt.s64 	%p26, %rd327, %rd328;
	or.pred  	%p27, %p25, %p26;
	selp.f64 	%fd327, %fd326, %fd327, %p27;
	selp.b64 	%rd328, %rd327, %rd328, %p27;
$L__BB7_136:
	abs.f64 	%fd179, %fd327;
	abs.f64 	%fd180, %fd339;
	setp.lt.f64 	%p28, %fd179, %fd180;
	@%p28 bra 	$L__BB7_138;
	setp.lt.f64 	%p29, %fd180, %fd179;
	setp.lt.s64 	%p30, %rd328, %rd343;
	or.pred  	%p31, %p29, %p30;
	selp.f64 	%fd339, %fd327, %fd339, %p31;
	selp.b64 	%rd343, %rd328, %rd343, %p31;
$L__BB7_138:
	setp.ne.s32 	%p32, %r20, 0;
	bar.sync 	0;
	@%p32 bra 	$L__BB7_140;
	atom.global.add.u64 	%rd220, [%rd1+8], 1280;
	add.s64 	%rd221, %rd220, %rd5;
	st.shared.u64 	[_ZN6thrust24THRUST_300001_SM_1000_NS8cuda_cub4core6detail5shmemE+152], %rd221;
$L__BB7_140:
	bar.sync 	0;
	ld.shared.u64 	%rd331, [_ZN6thrust24THRUST_300001_SM_1000_NS8cuda_cub4core6detail5shmemE+152];
	add.s64 	%rd222, %rd331, 1280;
	setp.le.s64 	%p33, %rd222, %rd198;
	mov.f64 	%fd323, %fd339;
	mov.u64 	%rd324, %rd343;
	@%p33 bra 	$L__BB7_128;
$L__BB7_141:
	setp.le.s64 	%p34, %rd198, %rd331;
	@%p34 bra 	$L__BB7_164;
	cvt.u32.u64 	%r40, %rd331;
	cvt.u32.u64 	%r41, %rd198;
	sub.s32 	%r21, %r41, %r40;
	setp.ge.s32 	%p35, %r20, %r21;
	@%p35 bra 	$L__BB7_164;
	cvta.to.global.u64 	%rd132, %rd195;
	not.b32 	%r43, %r20;
	add.s32 	%r44, %r43, %r41;
	sub.s32 	%r22, %r44, %r40;
	and.b32  	%r46, %r22, 768;
	setp.eq.s32 	%p36, %r46, 768;
	mov.u32 	%r397, %r20;
	@%p36 bra 	$L__BB7_149;
	add.s64 	%rd224, %rd331, %rd105;
	add.s64 	%rd333, %rd224, %rd196;
	shl.b64 	%rd225, %rd224, 3;
	add.s64 	%rd332, %rd132, %rd225;
	shr.u32 	%r47, %r22, 8;
	add.s32 	%r48, %r47, 1;
	and.b32  	%r49, %r48, 3;
	neg.s32 	%r395, %r49;
	mov.u32 	%r397, %r20;
$L__BB7_145:
	.pragma "nounroll";
	mov.u64 	%rd137, %rd343;
	mov.f64 	%fd184, %fd339;
	ld.global.f64 	%fd185, [%rd332];
	abs.f64 	%fd186, %fd184;
	abs.f64 	%fd187, %fd185;
	setp.lt.f64 	%p37, %fd186, %fd187;
	mov.f64 	%fd339, %fd185;
	mov.u64 	%rd343, %rd333;
	@%p37 bra 	$L__BB7_148;
	setp.lt.f64 	%p38, %fd187, %fd186;
	mov.f64 	%fd339, %fd184;
	mov.u64 	%rd343, %rd137;
	@%p38 bra 	$L__BB7_148;
	setp.lt.s64 	%p39, %rd137, %rd333;
	selp.f64 	%fd339, %fd184, %fd185, %p39;
	min.s64 	%rd343, %rd137, %rd333;
$L__BB7_148:
	add.s32 	%r397, %r397, 256;
	add.s64 	%rd333, %rd333, 256;
	add.s64 	%rd332, %rd332, 2048;
	add.s32 	%r395, %r395, 1;
	setp.ne.s32 	%p40, %r395, 0;
	@%p40 bra 	$L__BB7_145;
$L__BB7_149:
	setp.lt.u32 	%p41, %r22, 768;
	@%p41 bra 	$L__BB7_164;
	add.s32 	%r398, %r397, 512;
$L__BB7_151:
	mov.u32 	%r30, %r398;
	add.s32 	%r50, %r30, -512;
	cvt.u64.u32 	%rd226, %r50;
	add.s64 	%rd227, %rd331, %rd226;
	shl.b64 	%rd228, %rd227, 3;
	add.s64 	%rd145, %rd132, %rd228;
	add.s64 	%rd146, %rd227, %rd196;
	ld.global.f64 	%fd193, [%rd145];
	abs.f64 	%fd194, %fd339;
	abs.f64 	%fd195, %fd193;
	setp.lt.f64 	%p42, %fd194, %fd195;
	mov.f64 	%fd335, %fd193;
	mov.u64 	%rd339, %rd146;
	@%p42 bra 	$L__BB7_154;
	setp.lt.f64 	%p43, %fd195, %fd194;
	mov.f64 	%fd335, %fd339;
	mov.u64 	%rd339, %rd343;
	@%p43 bra 	$L__BB7_154;
	setp.lt.s64 	%p44, %rd343, %rd146;
	selp.f64 	%fd335, %fd339, %fd193, %p44;
	min.s64 	%rd339, %rd343, %rd146;
$L__BB7_154:
	add.s32 	%r51, %r30, -256;
	cvt.u64.u32 	%rd229, %r51;
	add.s64 	%rd230, %rd331, %rd229;
	add.s64 	%rd149, %rd230, %rd196;
	ld.global.f64 	%fd198, [%rd145+2048];
	abs.f64 	%fd199, %fd335;
	abs.f64 	%fd200, %fd198;
	setp.lt.f64 	%p45, %fd199, %fd200;
	mov.f64 	%fd336, %fd198;
	mov.u64 	%rd340, %rd149;
	@%p45 bra 	$L__BB7_157;
	setp.lt.f64 	%p46, %fd200, %fd199;
	mov.f64 	%fd336, %fd335;
	mov.u64 	%rd340, %rd339;
	@%p46 bra 	$L__BB7_157;
	setp.lt.s64 	%p47, %rd339, %rd149;
	selp.f64 	%fd336, %fd335, %fd198, %p47;
	min.s64 	%rd340, %rd339, %rd149;
$L__BB7_157:
	cvt.u64.u32 	%rd231, %r30;
	add.s64 	%rd232, %rd331, %rd231;
	add.s64 	%rd152, %rd232, %rd196;
	ld.global.f64 	%fd203, [%rd145+4096];
	abs.f64 	%fd204, %fd336;
	abs.f64 	%fd205, %fd203;
	setp.lt.f64 	%p48, %fd204, %fd205;
	mov.f64 	%fd337, %fd203;
	mov.u64 	%rd341, %rd152;
	@%p48 bra 	$L__BB7_160;
	setp.lt.f64 	%p49, %fd205, %fd204;
	mov.f64 	%fd337, %fd336;
	mov.u64 	%rd341, %rd340;
	@%p49 bra 	$L__BB7_160;
	setp.lt.s64 	%p50, %rd340, %rd152;
	selp.f64 	%fd337, %fd336, %fd203, %p50;
	min.s64 	%rd341, %rd340, %rd152;
$L__BB7_160:
	add.s32 	%r52, %r30, 256;
	cvt.u64.u32 	%rd233, %r52;
	add.s64 	%rd234, %rd331, %rd233;
	add.s64 	%rd155, %rd234, %rd196;
	ld.global.f64 	%fd208, [%rd145+6144];
	abs.f64 	%fd209, %fd337;
	abs.f64 	%fd210, %fd208;
	setp.lt.f64 	%p51, %fd209, %fd210;
	mov.f64 	%fd339, %fd208;
	mov.u64 	%rd343, %rd155;
	@%p51 bra 	$L__BB7_163;
	setp.lt.f64 	%p52, %fd210, %fd209;
	mov.f64 	%fd339, %fd337;
	mov.u64 	%rd343, %rd341;
	@%p52 bra 	$L__BB7_163;
	setp.lt.s64 	%p53, %rd341, %rd155;
	selp.f64 	%fd339, %fd337, %fd208, %p53;
	min.s64 	%rd343, %rd341, %rd155;
$L__BB7_163:
	add.s32 	%r398, %r30, 1024;
	add.s32 	%r53, %r30, 512;
	setp.lt.s32 	%p54, %r53, %r21;
	@%p54 bra 	$L__BB7_151;
$L__BB7_164:
	// begin inline asm
	mov.u32 %r54, %laneid;
	// end inline asm
	mov.b64 	%rd235, %fd339;
	mov.b64 	{%r56, %r61}, %rd235;
	mov.b32 	%r72, 1;
	mov.b32 	%r73, 31;
	mov.b32 	%r74, -1;
	// begin inline asm
	shfl.sync.down.b32 %r55, %r56, %r72, %r73, %r74;
	// end inline asm
	// begin inline asm
	shfl.sync.down.b32 %r60, %r61, %r72, %r73, %r74;
	// end inline asm
	mov.b64 	%rd236, {%r55, %r60};
	mov.b64 	%fd214, %rd236;
	mov.b64 	{%r66, %r71}, %rd343;
	// begin inline asm
	shfl.sync.down.b32 %r65, %r66, %r72, %r73, %r74;
	// end inline asm
	// begin inline asm
	shfl.sync.down.b32 %r70, %r71, %r72, %r73, %r74;
	// end inline asm
	mov.b64 	%rd159, {%r65, %r70};
	setp.gt.s32 	%p55, %r54, 30;
	mov.f64 	%fd340, %fd339;
	mov.u64 	%rd344, %rd343;
	@%p55 bra 	$L__BB7_168;
	abs.f64 	%fd215, %fd339;
	abs.f64 	%fd216, %fd214;
	setp.lt.f64 	%p56, %fd215, %fd216;
	mov.f64 	%fd340, %fd214;
	mov.u64 	%rd344, %rd159;
	@%p56 bra 	$L__BB7_168;
	setp.lt.f64 	%p57, %fd216, %fd215;
	mov.f64 	%fd340, %fd339;
	mov.u64 	%rd344, %rd343;
	@%p57 bra 	$L__BB7_168;
	setp.lt.s64 	%p58, %rd343, %rd159;
	selp.f64 	%fd340, %fd339, %fd214, %p58;
	min.s64 	%rd344, %rd343, %rd159;
$L__BB7_168:
	mov.b64 	%rd237, %fd340;
	mov.b64 	{%r76, %r81}, %rd237;
	mov.b32 	%r92, 2;
	mov.b32 	%r93, 31;
	mov.b32 	%r94, -1;
	// begin inline asm
	shfl.sync.down.b32 %r75, %r76, %r92, %r93, %r94;
	// end inline asm
	// begin inline asm
	shfl.sync.down.b32 %r80, %r81, %r92, %r93, %r94;
	// end inline asm
	mov.b64 	%rd238, {%r75, %r80};
	mov.b64 	%fd219, %rd238;
	mov.b64 	{%r86, %r91}, %rd344;
	// begin inline asm
	shfl.sync.down.b32 %r85, %r86, %r92, %r93, %r94;
	// end inline asm
	// begin inline asm
	shfl.sync.down.b32 %r90, %r91, %r92, %r93, %r94;
	// end inline asm
	mov.b64 	%rd162, {%r85, %r90};
	setp.gt.s32 	%p59, %r54, 29;
	mov.f64 	%fd341, %fd340;
	mov.u64 	%rd345, %rd344;
	@%p59 bra 	$L__BB7_172;
	abs.f64 	%fd220, %fd340;
	abs.f64 	%fd221, %fd219;
	setp.lt.f64 	%p60, %fd220, %fd221;
	mov.f64 	%fd341, %fd219;
	mov.u64 	%rd345, %rd162;
	@%p60 bra 	$L__BB7_172;
	setp.lt.f64 	%p61, %fd221, %fd220;
	mov.f64 	%fd341, %fd340;
	mov.u64 	%rd345, %rd344;
	@%p61 bra 	$L__BB7_172;
	setp.lt.s64 	%p62, %rd344, %rd162;
	selp.f64 	%fd341, %fd340, %fd219, %p62;
	min.s64 	%rd345, %rd344, %rd162;
$L__BB7_172:
	mov.b64 	%rd239, %fd341;
	mov.b64 	{%r96, %r101}, %rd239;
	mov.b32 	%r112, 4;
	mov.b32 	%r113, 31;
	mov.b32 	%r114, -1;
	// begin inline asm
	shfl.sync.down.b32 %r95, %r96, %r112, %r113, %r114;
	// end inline asm
	// begin inline asm
	shfl.sync.down.b32 %r100, %r101, %r112, %r113, %r114;
	// end inline asm
	mov.b64 	%rd240, {%r95, %r100};
	mov.b64 	%fd224, %rd240;
	mov.b64 	{%r106, %r111}, %rd345;
	// begin inline asm
	shfl.sync.down.b32 %r105, %r106, %r112, %r113, %r114;
	// end inline asm
	// begin inline asm
	shfl.sync.down.b32 %r110, %r111, %r112, %r113, %r114;
	// end inline asm
	mov.b64 	%rd165, {%r105, %r110};
	setp.gt.s32 	%p63, %r54, 27;
	mov.f64 	%fd342, %fd341;
	mov.u64 	%rd346, %rd345;
	@%p63 bra 	$L__BB7_176;
	abs.f64 	%fd225, %fd341;
	abs.f64 	%fd226, %fd224;
	setp.lt.f64 	%p64, %fd225, %fd226;
	mov.f64 	%fd342, %fd224;
	mov.u64 	%rd346, %rd165;
	@%p64 bra 	$L__BB7_176;
	setp.lt.f64 	%p65, %fd226, %fd225;
	mov.f64 	%fd342, %fd341;
	mov.u64 	%rd346, %rd345;
	@%p65 bra 	$L__BB7_176;
	setp.lt.s64 	%p66, %rd345, %rd165;
	selp.f64 	%fd342, %fd341, %fd224, %p66;
	min.s64 	%rd346, %rd345, %rd165;
$L__BB7_176:
	mov.b64 	%rd241, %fd342;
	mov.b64 	{%r116, %r121}, %rd241;
	mov.b32 	%r132, 8;
	mov.b32 	%r133, 31;
	mov.b32 	%r134, -1;
	// begin inline asm
	shfl.sync.down.b32 %r115, %r116, %r132, %r133, %r134;
	// end inline asm
	// begin inline asm
	shfl.sync.down.b32 %r120, %r121, %r132, %r133, %r134;
	// end inline asm
	mov.b64 	%rd242, {%r115, %r120};
	mov.b64 	%fd229, %rd242;
	mov.b64 	{%r126, %r131}, %rd346;
	// begin inline asm
	shfl.sync.down.b32 %r125, %r126, %r132, %r133, %r134;
	// end inline asm
	// begin inline asm
	shfl.sync.down.b32 %r130, %r131, %r132, %r133, %r134;
	// end inline asm
	mov.b64 	%rd168, {%r125, %r130};
	setp.gt.s32 	%p67, %r54, 23;
	mov.f64 	%fd343, %fd342;
	mov.u64 	%rd347, %rd346;
	@%p67 bra 	$L__BB7_180;
	abs.f64 	%fd230, %fd342;
	abs.f64 	%fd231, %fd229;
	setp.lt.f64 	%p68, %fd230, %fd231;
	mov.f64 	%fd343, %fd229;
	mov.u64 	%rd347, %rd168;
	@%p68 bra 	$L__BB7_180;
	setp.lt.f64 	%p69, %fd231, %fd230;
	mov.f64 	%fd343, %fd342;
	mov.u64 	%rd347, %rd346;
	@%p69 bra 	$L__BB7_180;
	setp.lt.s64 	%p70, %rd346, %rd168;
	selp.f64 	%fd343, %fd342, %fd229, %p70;
	min.s64 	%rd347, %rd346, %rd168;
$L__BB7_180:
	mov.b64 	%rd243, %fd343;
	mov.b64 	{%r136, %r141}, %rd243;
	mov.b32 	%r152, 16;
	mov.b32 	%r153, 31;
	mov.b32 	%r154, -1;
	// begin inline asm
	shfl.sync.down.b32 %r135, %r136, %r152, %r153, %r154;
	// end inline asm
	// begin inline asm
	shfl.sync.down.b32 %r140, %r141, %r152, %r153, %r154;
	// end inline asm
	mov.b64 	%rd244, {%r135, %r140};
	mov.b64 	%fd234, %rd244;
	mov.b64 	{%r146, %r151}, %rd347;
	// begin inline asm
	shfl.sync.down.b32 %r145, %r146, %r152, %r153, %r154;
	// end inline asm
	// begin inline asm
	shfl.sync.down.b32 %r150, %r151, %r152, %r153, %r154;
	// end inline asm
	mov.b64 	%rd171, {%r145, %r150};
	setp.gt.s32 	%p71, %r54, 15;
	mov.f64 	%fd351, %fd343;
	mov.u64 	%rd355, %rd347;
	@%p71 bra 	$L__BB7_184;
	abs.f64 	%fd235, %fd343;
	abs.f64 	%fd236, %fd234;
	setp.lt.f64 	%p72, %fd235, %fd236;
	mov.f64 	%fd351, %fd234;
	mov.u64 	%rd355, %rd171;
	@%p72 bra 	$L__BB7_184;
	setp.lt.f64 	%p73, %fd236, %fd235;
	mov.f64 	%fd351, %fd343;
	mov.u64 	%rd355, %rd347;
	@%p73 bra 	$L__BB7_184;
	setp.lt.s64 	%p74, %rd347, %rd171;
	selp.f64 	%fd351, %fd343, %fd234, %p74;
	min.s64 	%rd355, %rd347, %rd171;
$L__BB7_184:
	setp.ne.s32 	%p75, %r54, 0;
	@%p75 bra 	$L__BB7_186;
	shr.u32 	%r155, %r20, 1;
	and.b32  	%r156, %r155, 496;
	mov.u32 	%r157, _ZN6thrust24THRUST_300001_SM_1000_NS8cuda_cub4core6detail5shmemE;
	add.s32 	%r158, %r157, %r156;
	st.shared.f64 	[%r158+8], %fd351;
	st.shared.u64 	[%r158+16], %rd355;
$L__BB7_186:
	bar.sync 	0;
	setp.ne.s32 	%p76, %r20, 0;
	@%p76 bra 	$L__BB7_208;
	ld.shared.f64 	%fd239, [_ZN6thrust24THRUST_300001_SM_1000_NS8cuda_cub4core6detail5shmemE+24];
	ld.shared.u64 	%rd174, [_ZN6thrust24THRUST_300001_SM_1000_NS8cuda_cub4core6detail5shmemE+32];
	abs.f64 	%fd240, %fd351;
	abs.f64 	%fd241, %fd239;
	setp.lt.f64 	%p77, %fd240, %fd241;
	mov.f64 	%fd345, %fd239;
	mov.u64 	%rd349, %rd174;
	@%p77 bra 	$L__BB7_190;
	setp.lt.f64 	%p78, %fd241, %fd240;
	mov.f64 	%fd345, %fd351;
	mov.u64 	%rd349, %rd355;
	@%p78 bra 	$L__BB7_190;
	setp.lt.s64 	%p79, %rd355, %rd174;
	selp.f64 	%fd345, %fd351, %fd239, %p79;
	min.s64 	%rd349, %rd355, %rd174;
$L__BB7_190:
	ld.shared.f64 	%fd244, [_ZN6thrust24THRUST_300001_SM_1000_NS8cuda_cub4core6detail5shmemE+40];
	ld.shared.u64 	%rd177, [_ZN6thrust24THRUST_300001_SM_1000_NS8cuda_cub4core6detail5shmemE+48];
	abs.f64 	%fd245, %fd345;
	abs.f64 	%fd246, %fd244;
	setp.lt.f64 	%p80, %fd245, %fd246;
	mov.f64 	%fd346, %fd244;
	mov.u64 	%rd350, %rd177;
	@%p80 bra 	$L__BB7_193;
	setp.lt.f64 	%p81, %fd246, %fd245;
	mov.f64 	%fd346, %fd345;
	mov.u64 	%rd350, %rd349;
	@%p81 bra 	$L__BB7_193;
	setp.lt.s64 	%p82, %rd349, %rd177;
	selp.f64 	%fd346, %fd345, %fd244, %p82;
	min.s64 	%rd350, %rd349, %rd177;
$L__BB7_193:
	ld.shared.f64 	%fd249, [_ZN6thrust24THRUST_300001_SM_1000_NS8cuda_cub4core6detail5shmemE+56];
	ld.shared.u64 	%rd180, [_ZN6thrust24THRUST_300001_SM_1000_NS8cuda_cub4core6detail5shmemE+64];
	abs.f64 	%fd250, %fd346;
	abs.f64 	%fd251, %fd249;
	setp.lt.f64 	%p83, %fd250, %fd251;
	mov.f64 	%fd347, %fd249;
	mov.u64 	%rd351, %rd180;
	@%p83 bra 	$L__BB7_196;
	setp.lt.f64 	%p84, %fd251, %fd250;
	mov.f64 	%fd347, %fd346;
	mov.u64 	%rd351, %rd350;
	@%p84 bra 	$L__BB7_196;
	setp.lt.s64 	%p85, %rd350, %rd180;
	selp.f64 	%fd347, %fd346, %fd249, %p85;
	min.s64 	%rd351, %rd350, %rd180;
$L__BB7_196:
	ld.shared.f64 	%fd254, [_ZN6thrust24THRUST_300001_SM_1000_NS8cuda_cub4core6detail5shmemE+72];
	ld.shared.u64 	%rd183, [_ZN6thrust24THRUST_300001_SM_1000_NS8cuda_cub4core6detail5shmemE+80];
	abs.f64 	%fd255, %fd347;
	abs.f64 	%fd256, %fd254;
	setp.lt.f64 	%p86, %fd255, %fd256;
	mov.f64 	%fd348, %fd254;
	mov.u64 	%rd352, %rd183;
	@%p86 bra 	$L__BB7_199;
	setp.lt.f64 	%p87, %fd256, %fd255;
	mov.f64 	%fd348, %fd347;
	mov.u64 	%rd352, %rd351;
	@%p87 bra 	$L__BB7_199;
	setp.lt.s64 	%p88, %rd351, %rd183;
	selp.f64 	%fd348, %fd347, %fd254, %p88;
	min.s64 	%rd352, %rd351, %rd183;
$L__BB7_199:
	ld.shared.f64 	%fd259, [_ZN6thrust24THRUST_300001_SM_1000_NS8cuda_cub4core6detail5shmemE+88];
	ld.shared.u64 	%rd186, [_ZN6thrust24THRUST_300001_SM_1000_NS8cuda_cub4core6detail5shmemE+96];
	abs.f64 	%fd260, %fd348;
	abs.f64 	%fd261, %fd259;
	setp.lt.f64 	%p89, %fd260, %fd261;
	mov.f64 	%fd349, %fd259;
	mov.u64 	%rd353, %rd186;
	@%p89 bra 	$L__BB7_202;
	setp.lt.f64 	%p90, %fd261, %fd260;
	mov.f64 	%fd349, %fd348;
	mov.u64 	%rd353, %rd352;
	@%p90 bra 	$L__BB7_202;
	setp.lt.s64 	%p91, %rd352, %rd186;
	selp.f64 	%fd349, %fd348, %fd259, %p91;
	min.s64 	%rd353, %rd352, %rd186;
$L__BB7_202:
	ld.shared.f64 	%fd264, [_ZN6thrust24THRUST_300001_SM_1000_NS8cuda_cub4core6detail5shmemE+104];
	ld.shared.u64 	%rd189, [_ZN6thrust24THRUST_300001_SM_1000_NS8cuda_cub4core6detail5shmemE+112];
	abs.f64 	%fd265, %fd349;
	abs.f64 	%fd266, %fd264;
	setp.lt.f64 	%p92, %fd265, %fd266;
	mov.f64 	%fd350, %fd264;
	mov.u64 	%rd354, %rd189;
	@%p92 bra 	$L__BB7_205;
	setp.lt.f64 	%p93, %fd266, %fd265;
	mov.f64 	%fd350, %fd349;
	mov.u64 	%rd354, %rd353;
	@%p93 bra 	$L__BB7_205;
	setp.lt.s64 	%p94, %rd353, %rd189;
	selp.f64 	%fd350, %fd349, %fd264, %p94;
	min.s64 	%rd354, %rd353, %rd189;
$L__BB7_205:
	ld.shared.f64 	%fd269, [_ZN6thrust24THRUST_300001_SM_1000_NS8cuda_cub4core6detail5shmemE+120];
	ld.shared.u64 	%rd192, [_ZN6thrust24THRUST_300001_SM_1000_NS8cuda_cub4core6detail5shmemE+128];
	abs.f64 	%fd270, %fd350;
	abs.f64 	%fd271, %fd269;
	setp.lt.f64 	%p95, %fd270, %fd271;
	mov.u64 	%rd355, %rd192;
	mov.f64 	%fd351, %fd269;
	@%p95 bra 	$L__BB7_208;
	setp.lt.f64 	%p96, %fd271, %fd270;
	mov.u64 	%rd355, %rd354;
	mov.f64 	%fd351, %fd350;
	@%p96 bra 	$L__BB7_208;
	setp.lt.s64 	%p97, %rd354, %rd192;
	selp.f64 	%fd351, %fd350, %fd269, %p97;
	min.s64 	%rd355, %rd354, %rd192;
$L__BB7_208:
	mov.u32 	%r389, %tid.x;
	setp.ne.s32 	%p214, %r389, 0;
	@%p214 bra 	$L__BB7_210;
	ld.param.u64 	%rd286, [_ZN6thrust24THRUST_300001_SM_1000_NS8cuda_cub4core6detail13_kernel_agentINS1_8__reduce11ReduceAgentINS0_12zip_iteratorIN4cuda3std3__45tupleIJNS0_10device_ptrIdEENS0_17counting_iteratorIlNS0_11use_defaultESF_SF_EEEEEEEPNSB_IJdlEEESJ_lNS1_9__extrema9arg_max_fIdl10comparatorEEEEJSI_SK_lN3cub18CUB_300001_SM_100013GridEvenShareIlEENSR_9GridQueueIyEESO_EEEvDpT0__param_1];
	cvta.to.global.u64 	%rd283, %rd286;
	mul.wide.u32 	%rd284, %r1, 16;
	add.s64 	%rd285, %rd283, %rd284;
	st.global.f64 	[%rd285], %fd351;
	st.global.u64 	[%rd285+8], %rd355;
$L__BB7_210:
	ret;

}
	// .globl	_ZN6thrust24THRUST_300001_SM_1000_NS8cuda_cub4core6detail13_kernel_agentINS1_8__reduce10DrainAgentIlEEJN3cub18CUB_300001_SM_10009GridQueueIyEElEEEvDpT0_
.visible .entry _ZN6thrust24THRUST_300001_SM_1000_NS8cuda_cub4core6detail13_kernel_agentINS1_8__reduce10DrainAgentIlEEJN3cub18CUB_300001_SM_10009GridQueueIyEElEEEvDpT0_(
	.param .align 8 .b8 _ZN6thrust24THRUST_300001_SM_1000_NS8cuda_cub4core6detail13_kernel_agentINS1_8__reduce10DrainAgentIlEEJN3cub18CUB_300001_SM_10009GridQueueIyEElEEEvDpT0__param_0[8],
	.param .u64 _ZN6thrust24THRUST_300001_SM_1000_NS8cuda_cub4core6detail13_kernel_agentINS1_8__reduce10DrainAgentIlEEJN3cub18CUB_300001_SM_10009GridQueueIyEElEEEvDpT0__param_1
)
.maxntid 1
{
	.reg .b64 	%rd<5>;

	ld.param.u64 	%rd1, [_ZN6thrust24THRUST_300001_SM_1000_NS8cuda_cub4core6detail13_kernel_agentINS1_8__reduce10DrainAgentIlEEJN3cub18CUB_300001_SM_10009GridQueueIyEElEEEvDpT0__param_0];
	ld.param.u64 	%rd2, [_ZN6thrust24THRUST_300001_SM_1000_NS8cuda_cub4core6detail13_kernel_agentINS1_8__reduce10DrainAgentIlEEJN3cub18CUB_300001_SM_10009GridQueueIyEElEEEvDpT0__param_1];
	cvta.to.global.u64 	%rd3, %rd1;
	st.global.u64 	[%rd3], %rd2;
	mov.b64 	%rd4, 0;
	st.global.u64 	[%rd3+8], %rd4;
	ret;

}
	// .globl	_ZN6thrust24THRUST_300001_SM_1000_NS8cuda_cub4core6detail13_kernel_agentINS1_8__reduce11ReduceAgentIPN4cuda3std3__45tupleIJdlEEESC_SB_lNS1_9__extrema9arg_max_fIdl10comparatorEEEEJSC_SC_iSG_EEEvDpT0_
.visible .entry _ZN6thrust24THRUST_300001_SM_1000_NS8cuda_cub4core6detail13_kernel_agentINS1_8__reduce11ReduceAgentIPN4cuda3std3__45tupleIJdlEEESC_SB_lNS1_9__extrema9arg_max_fIdl10comparatorEEEEJSC_SC_iSG_EEEvDpT0_(
	.param .u64 .ptr .align 1 _ZN6thrust24THRUST_300001_SM_1000_NS8cuda_cub4core6detail13_kernel_agentINS1_8__reduce11ReduceAgentIPN4cuda3std3__45tupleIJdlEEESC_SB_lNS1_9__extrema9arg_max_fIdl10comparatorEEEEJSC_SC_iSG_EEEvDpT0__param_0,
	.param .u64 .ptr .align 1 _ZN6thrust24THRUST_300001_SM_1000_NS8cuda_cub4core6detail13_kernel_agentINS1_8__reduce11ReduceAgentIPN4cuda3std3__45tupleIJdlEEESC_SB_lNS1_9__extrema9arg_max_fIdl10comparatorEEEEJSC_SC_iSG_EEEvDpT0__param_1,
	.param .u32 _ZN6thrust24THRUST_300001_SM_1000_NS8cuda_cub4core6detail13_kernel_agentINS1_8__reduce11ReduceAgentIPN4cuda3std3__45tupleIJdlEEESC_SB_lNS1_9__extrema9arg_max_fIdl10comparatorEEEEJSC_SC_iSG_EEEvDpT0__param_2,
	.param .align 1 .b8 _ZN6thrust24THRUST_300001_SM_1000_NS8cuda_cub4core6detail13_kernel_agentINS1_8__reduce11ReduceAgentIPN4cuda3std3__45tupleIJdlEEESC_SB_lNS1_9__extrema9arg_max_fIdl10comparatorEEEEJSC_SC_iSG_EEEvDpT0__param_3[1]
)
.maxntid 256
{
	.reg .pred 	%p<264>;
	.reg .b32 	%r<374>;
	.reg .b64 	%rd<509>;
	.reg .b64 	%fd<423>;

	ld.param.u64 	%rd236, [_ZN6thrust24THRUST_300001_SM_1000_NS8cuda_cub4core6detail13_kernel_agentINS1_8__reduce11ReduceAgentIPN4cuda3std3__45tupleIJdlEEESC_SB_lNS1_9__extrema9arg_max_fIdl10comparatorEEEEJSC_SC_iSG_EEEvDpT0__param_0];
	ld.param.u32 	%r29, [_ZN6thrust24THRUST_300001_SM_1000_NS8cuda_cub4core6detail13_kernel_agentINS1_8__reduce11ReduceAgentIPN4cuda3std3__45tupleIJdlEEESC_SB_lNS1_9__extrema9arg_max_fIdl10comparatorEEEEJSC_SC_iSG_EEEvDpT0__param_2];
	cvt.s64.s32 	%rd1, %r29;
	setp.eq.s32 	%p1, %r29, 0;
	@%p1 bra 	$L__BB9_234;
	setp.gt.s32 	%p2, %r29, 1279;
	@%p2 bra 	$L__BB9_121;
	mov.u32 	%r1, %tid.x;
	setp.ge.s32 	%p147, %r1, %r29;
	mov.f64 	%fd354, 0d0000000000000000;
	mov.b64 	%rd432, 0;
	mov.u32 	%r368, %r1;
	@%p147 bra 	$L__BB9_4;
	mul.wide.u32 	%rd376, %r1, 16;
	add.s64 	%rd373, %rd236, %rd376;
	// begin inline asm
	ld.global.nc.u64 %rd372, [%rd373];
	// end inline asm
	add.s64 	%rd375, %rd373, 8;
	// begin inline asm
	ld.global.nc.u64 %rd432, [%rd375];
	// end inline asm
	mov.b64 	%fd354, %rd372;
	add.s32 	%r368, %r1, 256;
$L__BB9_4:
	setp.ge.s32 	%p148, %r368, %r29;
	@%p148 bra 	$L__BB9_25;
	not.b32 	%r141, %r368;
	add.s32 	%r4, %r29, %r141;
	and.b32  	%r142, %r4, 768;
	setp.eq.s32 	%p149, %r142, 768;
	@%p149 bra 	$L__BB9_11;
	mul.wide.u32 	%rd378, %r368, 16;
	add.s64 	%rd423, %rd236, %rd378;
	shr.u32 	%r143, %r4, 8;
	add.s32 	%r144, %r143, 1;
	and.b32  	%r145, %r144, 3;
	neg.s32 	%r366, %r145;
$L__BB9_7:
	.pragma "nounroll";
	mov.u64 	%rd6, %rd432;
	mov.f64 	%fd3, %fd354;
	// begin inline asm
	ld.global.nc.u64 %rd379, [%rd423];
	// end inline asm
	add.s64 	%rd382, %rd423, 8;
	// begin inline asm
	ld.global.nc.u64 %rd381, [%rd382];
	// end inline asm
	mov.b64 	%fd4, %rd379;
	abs.f64 	%fd5, %fd3;
	abs.f64 	%fd6, %fd4;
	setp.lt.f64 	%p150, %fd5, %fd6;
	mov.u64 	%rd432, %rd381;
	mov.f64 	%fd354, %fd4;
	@%p150 bra 	$L__BB9_10;
	setp.lt.f64 	%p151, %fd6, %fd5;
	mov.u64 	%rd432, %rd6;
	mov.f64 	%fd354, %fd3;
	@%p151 bra 	$L__BB9_10;
	setp.lt.s64 	%p152, %rd6, %rd381;
	min.s64 	%rd432, %rd6, %rd381;
	selp.f64 	%fd354, %fd3, %fd4, %p152;
$L__BB9_10:
	add.s32 	%r368, %r368, 256;
	add.s64 	%rd423, %rd423, 4096;
	add.s32 	%r366, %r366, 1;
	setp.ne.s32 	%p153, %r366, 0;
	@%p153 bra 	$L__BB9_7;
$L__BB9_11:
	setp.lt.u32 	%p154, %r4, 768;
	@%p154 bra 	$L__BB9_25;
$L__BB9_12:
	mul.wide.s32 	%rd387, %r368, 16;
	add.s64 	%rd384, %rd236, %rd387;
	// begin inline asm
	ld.global.nc.u64 %rd383, [%rd384];
	// end inline asm
	add.s64 	%rd386, %rd384, 8;
	// begin inline asm
	ld.global.nc.u64 %rd385, [%rd386];
	// end inline asm
	mov.b64 	%fd12, %rd383;
	abs.f64 	%fd13, %fd354;
	abs.f64 	%fd14, %fd12;
	setp.lt.f64 	%p155, %fd13, %fd14;
	mov.u64 	%rd429, %rd385;
	mov.f64 	%fd351, %fd12;
	@%p155 bra 	$L__BB9_15;
	setp.lt.f64 	%p156, %fd14, %fd13;
	mov.u64 	%rd429, %rd432;
	mov.f64 	%fd351, %fd354;
	@%p156 bra 	$L__BB9_15;
	setp.lt.s64 	%p157, %rd432, %rd385;
	min.s64 	%rd429, %rd432, %rd385;
	selp.f64 	%fd351, %fd354, %fd12, %p157;
$L__BB9_15:
	add.s64 	%rd389, %rd384, 4096;
	// begin inline asm
	ld.global.nc.u64 %rd388, [%rd389];
	// end inline asm
	add.s64 	%rd391, %rd384, 4104;
	// begin inline asm
	ld.global.nc.u64 %rd390, [%rd391];
	// end inline asm
	mov.b64 	%fd17, %rd388;
	abs.f64 	%fd18, %fd351;
	abs.f64 	%fd19, %fd17;
	setp.lt.f64 	%p158, %fd18, %fd19;
	mov.u64 	%rd430, %rd390;
	mov.f64 	%fd352, %fd17;
	@%p158 bra 	$L__BB9_18;
	setp.lt.f64 	%p159, %fd19, %fd18;
	mov.u64 	%rd430, %rd429;
	mov.f64 	%fd352, %fd351;
	@%p159 bra 	$L__BB9_18;
	setp.lt.s64 	%p160, %rd429, %rd390;
	min.s64 	%rd430, %rd429, %rd390;
	selp.f64 	%fd352, %fd351, %fd17, %p160;
$L__BB9_18:
	add.s64 	%rd393, %rd384, 8192;
	// begin inline asm
	ld.global.nc.u64 %rd392, [%rd393];
	// end inline asm
	add.s64 	%rd395, %rd384, 8200;
	// begin inline asm
	ld.global.nc.u64 %rd394, [%rd395];
	// end inline asm
	mov.b64 	%fd22, %rd392;
	abs.f64 	%fd23, %fd352;
	abs.f64 	%fd24, %fd22;
	setp.lt.f64 	%p161, %fd23, %fd24;
	mov.u64 	%rd431, %rd394;
	mov.f64 	%fd353, %fd22;
	@%p161 bra 	$L__BB9_21;
	setp.lt.f64 	%p162, %fd24, %fd23;
	mov.u64 	%rd431, %rd430;
	mov.f64 	%fd353, %fd352;
	@%p162 bra 	$L__BB9_21;
	setp.lt.s64 	%p163, %rd430, %rd394;
	min.s64 	%rd431, %rd430, %rd394;
	selp.f64 	%fd353, %fd352, %fd22, %p163;
$L__BB9_21:
	add.s64 	%rd397, %rd384, 12288;
	// begin inline asm
	ld.global.nc.u64 %rd396, [%rd397];
	// end inline asm
	add.s64 	%rd399, %rd384, 12296;
	// begin inline asm
	ld.global.nc.u64 %rd398, [%rd399];
	// end inline asm
	mov.b64 	%fd27, %rd396;
	abs.f64 	%fd28, %fd353;
	abs.f64 	%fd29, %fd27;
	setp.lt.f64 	%p164, %fd28, %fd29;
	mov.u64 	%rd432, %rd398;
	mov.f64 	%fd354, %fd27;
	@%p164 bra 	$L__BB9_24;
	setp.lt.f64 	%p165, %fd29, %fd28;
	mov.u64 	%rd432, %rd431;
	mov.f64 	%fd354, %fd353;
	@%p165 bra 	$L__BB9_24;
	setp.lt.s64 	%p166, %rd431, %rd398;
	min.s64 	%rd432, %rd431, %rd398;
	selp.f64 	%fd354, %fd353, %fd27, %p166;
$L__BB9_24:
	add.s32 	%r368, %r368, 1024;
	setp.lt.s32 	%p167, %r368, %r29;
	@%p167 bra 	$L__BB9_12;
$L__BB9_25:
	setp.lt.s32 	%p168, %r29, 256;
	@%p168 bra 	$L__BB9_70;
	// begin inline asm
	mov.u32 %r259, %laneid;
	// end inline asm
	mov.b64 	%rd410, %fd354;
	mov.b64 	{%r261, %r266}, %rd410;
	mov.b32 	%r277, 1;
	mov.b32 	%r278, 31;
	mov.b32 	%r279, -1;
	// begin inline asm
	shfl.sync.down.b32 %r260, %r261, %r277, %r278, %r279;
	// end inline asm
	// begin inline asm
	shfl.sync.down.b32 %r265, %r266, %r277, %r278, %r279;
	// end inline asm
	mov.b64 	%rd411, {%r260, %r265};
	mov.b64 	%fd33, %rd411;
	mov.b64 	{%r271, %r276}, %rd432;
	// begin inline asm
	shfl.sync.down.b32 %r270, %r271, %r277, %r278, %r279;
	// end inline asm
	// begin inline asm
	shfl.sync.down.b32 %r275, %r276, %r277, %r278, %r279;
	// end inline asm
	mov.b64 	%rd28, {%r270, %r275};
	setp.gt.s32 	%p220, %r259, 30;
	mov.u64 	%rd434, %rd432;
	mov.f64 	%fd356, %fd354;
	@%p220 bra 	$L__BB9_30;
	abs.f64 	%fd34, %fd354;
	abs.f64 	%fd35, %fd33;
	setp.lt.f64 	%p221, %fd34, %fd35;
	mov.u64 	%rd434, %rd28;
	mov.f64 	%fd356, %fd33;
	@%p221 bra 	$L__BB9_30;
	setp.lt.f64 	%p222, %fd35, %fd34;
	mov.u64 	%rd434, %rd432;
	mov.f64 	%fd356, %fd354;
	@%p222 bra 	$L__BB9_30;
	setp.lt.s64 	%p223, %rd432, %rd28;
	min.s64 	%rd434, %rd432, %rd28;
	selp.f64 	%fd356, %fd354, %fd33, %p223;
$L__BB9_30:
	mov.b64 	%rd412, %fd356;
	mov.b64 	{%r281, %r286}, %rd412;
	mov.b32 	%r297, 2;
	mov.b32 	%r298, 31;
	mov.b32 	%r299, -1;
	// begin inline asm
	shfl.sync.down.b32 %r280, %r281, %r297, %r298, %r299;
	// end inline asm
	// begin inline asm
	shfl.sync.down.b32 %r285, %r286, %r297, %r298, %r299;
	// end inline asm
	mov.b64 	%rd413, {%r280, %r285};
	mov.b64 	%fd38, %rd413;
	mov.b64 	{%r291, %r296}, %rd434;
	// begin inline asm
	shfl.sync.down.b32 %r290, %r291, %r297, %r298, %r299;
	// end inline asm
	// begin inline asm
	shfl.sync.down.b32 %r295, %r296, %r297, %r298, %r299;
	// end inline asm
	mov.b64 	%rd31, {%r290, %r295};
	setp.gt.s32 	%p224, %r259, 29;
	mov.u64 	%rd435, %rd434;
	mov.f64 	%fd357, %fd356;
	@%p224 bra 	$L__BB9_34;
	abs.f64 	%fd39, %fd356;
	abs.f64 	%fd40, %fd38;
	setp.lt.f64 	%p225, %fd39, %fd40;
	mov.u64 	%rd435, %rd31;
	mov.f64 	%fd357, %fd38;
	@%p225 bra 	$L__BB9_34;
	setp.lt.f64 	%p226, %fd40, %fd39;
	mov.u64 	%rd435, %rd434;
	mov.f64 	%fd357, %fd356;
	@%p226 bra 	$L__BB9_34;
	setp.lt.s64 	%p227, %rd434, %rd31;
	min.s64 	%rd435, %rd434, %rd31;
	selp.f64 	%fd357, %fd356, %fd38, %p227;
$L__BB9_34:
	mov.b64 	%rd414, %fd357;
	mov.b64 	{%r301, %r306}, %rd414;
	mov.b32 	%r317, 4;
	mov.b32 	%r318, 31;
	mov.b32 	%r319, -1;
	// begin inline asm
	shfl.sync.down.b32 %r300, %r301, %r317, %r318, %r319;
	// end inline asm
	// begin inline asm
	shfl.sync.down.b32 %r305, %r306, %r317, %r318, %r319;
	// end inline asm
	mov.b64 	%rd415, {%r300, %r305};
	mov.b64 	%fd43, %rd415;
	mov.b64 	{%r311, %r316}, %rd435;
	// begin inline asm
	shfl.sync.down.b32 %r310, %r311, %r317, %r318, %r319;
	// end inline asm
	// begin inline asm
	shfl.sync.down.b32 %r315, %r316, %r317, %r318, %r319;
	// end inline asm
	mov.b64 	%rd34, {%r310, %r315};
	setp.gt.s32 	%p228, %r259, 27;
	mov.u64 	%rd436, %rd435;
	mov.f64 	%fd358, %fd357;
	@%p228 bra 	$L__BB9_38;
	abs.f64 	%fd44, %fd357;
	abs.f64 	%fd45, %fd43;
	setp.lt.f64 	%p229, %fd44, %fd45;
	mov.u64 	%rd436, %rd34;
	mov.f64 	%fd358, %fd43;
	@%p229 bra 	$L__BB9_38;
	setp.lt.f64 	%p230, %fd45, %fd44;
	mov.u64 	%rd436, %rd435;
	mov.f64 	%fd358, %fd357;
	@%p230 bra 	$L__BB9_38;
	setp.lt.s64 	%p231, %rd435, %rd34;
	min.s64 	%rd436, %rd435, %rd34;
	selp.f64 	%fd358, %fd357, %fd43, %p231;
$L__BB9_38:
	mov.b64 	%rd416, %fd358;
	mov.b64 	{%r321, %r326}, %rd416;
	mov.b32 	%r337, 8;
	mov.b32 	%r338, 31;
	mov.b32 	%r339, -1;
	// begin inline asm
	shfl.sync.down.b32 %r320, %r321, %r337, %r338, %r339;
	// end inline asm
	// begin inline asm
	shfl.sync.down.b32 %r325, %r326, %r337, %r338, %r339;
	// end inline asm
	mov.b64 	%rd417, {%r320, %r325};
	mov.b64 	%fd48, %rd417;
	mov.b64 	{%r331, %r336}, %rd436;
	// begin inline asm
	shfl.sync.down.b32 %r330, %r331, %r337, %r338, %r339;
	// end inline asm
	// begin inline asm
	shfl.sync.down.b32 %r335, %r336, %r337, %r338, %r339;
	// end inline asm
	mov.b64 	%rd37, {%r330, %r335};
	setp.gt.s32 	%p232, %r259, 23;
	mov.u64 	%rd437, %rd436;
	mov.f64 	%fd359, %fd358;
	@%p232 bra 	$L__BB9_42;
	abs.f64 	%fd49, %fd358;
	abs.f64 	%fd50, %fd48;
	setp.lt.f64 	%p233, %fd49, %fd50;
	mov.u64 	%rd437, %rd37;
	mov.f64 	%fd359, %fd48;
	@%p233 bra 	$L__BB9_42;
	setp.lt.f64 	%p234, %fd50, %fd49;
	mov.u64 	%rd437, %rd436;
	mov.f64 	%fd359, %fd358;
	@%p234 bra 	$L__BB9_42;
	setp.lt.s64 	%p235, %rd436, %rd37;
	min.s64 	%rd437, %rd436, %rd37;
	selp.f64 	%fd359, %fd358, %fd48, %p235;
$L__BB9_42:
	mov.b64 	%rd418, %fd359;
	mov.b64 	{%r341, %r346}, %rd418;
	mov.b32 	%r357, 16;
	mov.b32 	%r358, 31;
	mov.b32 	%r359, -1;
	// begin inline asm
	shfl.sync.down.b32 %r340, %r341, %r357, %r358, %r359;
	// end inline asm
	// begin inline asm
	shfl.sync.down.b32 %r345, %r346, %r357, %r358, %r359;
	// end inline asm
	mov.b64 	%rd419, {%r340, %r345};
	mov.b64 	%fd53, %rd419;
	mov.b64 	{%r351, %r356}, %rd437;
	// begin inline asm
	shfl.sync.down.b32 %r350, %r351, %r357, %r358, %r359;
	// end inline asm
	// begin inline asm
	shfl.sync.down.b32 %r355, %r356, %r357, %r358, %r359;
	// end inline asm
	mov.b64 	%rd40, {%r350, %r355};
	setp.gt.s32 	%p236, %r259, 15;
	mov.u64 	%rd508, %rd437;
	mov.f64 	%fd422, %fd359;
	@%p236 bra 	$L__BB9_46;
	abs.f64 	%fd54, %fd359;
	abs.f64 	%fd55, %fd53;
	setp.lt.f64 	%p237, %fd54, %fd55;
	mov.u64 	%rd508, %rd40;
	mov.f64 	%fd422, %fd53;
	@%p237 bra 	$L__BB9_46;
	setp.lt.f64 	%p238, %fd55, %fd54;
	mov.u64 	%rd508, %rd437;
	mov.f64 	%fd422, %fd359;
	@%p238 bra 	$L__BB9_46;
	setp.lt.s64 	%p239, %rd437, %rd40;
	min.s64 	%rd508, %rd437, %rd40;
	selp.f64 	%fd422, %fd359, %fd53, %p239;
$L__BB9_46:
	setp.ne.s32 	%p240, %r259, 0;
	@%p240 bra 	$L__BB9_48;
	shr.u32 	%r360, %r1, 1;
	and.b32  	%r361, %r360, 496;
	mov.u32 	%r362, _ZN6thrust24THRUST_300001_SM_1000_NS8cuda_cub4core6detail5shmemE;
	add.s32 	%r363, %r362, %r361;
	st.shared.f64 	[%r363+8], %fd422;
	st.shared.u64 	[%r363+16], %rd508;
$L__BB9_48:
	bar.sync 	0;
	setp.ne.s32 	%p241, %r1, 0;
	@%p241 bra 	$L__BB9_232;
	ld.shared.f64 	%fd58, [_ZN6thrust24THRUST_300001_SM_1000_NS8cuda_cub4core6detail5shmemE+24];
	ld.shared.u64 	%rd43, [_ZN6thrust24THRUST_300001_SM_1000_NS8cuda_cub4core6detail5shmemE+32];
	abs.f64 	%fd59, %fd422;
	abs.f64 	%fd60, %fd58;
	setp.lt.f64 	%p242, %fd59, %fd60;
	mov.u64 	%rd439, %rd43;
	mov.f64 	%fd361, %fd58;
	@%p242 bra 	$L__BB9_52;
	setp.lt.f64 	%p243, %fd60, %fd59;
	mov.u64 	%rd439, %rd508;
	mov.f64 	%fd361, %fd422;
	@%p243 bra 	$L__BB9_52;
	setp.lt.s64 	%p244, %rd508, %rd43;
	min.s64 	%rd439, %rd508, %rd43;
	selp.f64 	%fd361, %fd422, %fd58, %p244;
$L__BB9_52:
	ld.shared.f64 	%fd63, [_ZN6thrust24THRUST_300001_SM_1000_NS8cuda_cub4core6detail5shmemE+40];
	ld.shared.u64 	%rd46, [_ZN6thrust24THRUST_300001_SM_1000_NS8cuda_cub4core6detail5shmemE+48];
	abs.f64 	%fd64, %fd361;
	abs.f64 	%fd65, %fd63;
	setp.lt.f64 	%p245, %fd64, %fd65;
	mov.u64 	%rd440, %rd46;
	mov.f64 	%fd362, %fd63;
	@%p245 bra 	$L__BB9_55;
	setp.lt.f64 	%p246, %fd65, %fd64;
	mov.u64 	%rd440, %rd439;
	mov.f64 	%fd362, %fd361;
	@%p246 bra 	$L__BB9_55;
	setp.lt.s64 	%p247, %rd439, %rd46;
	min.s64 	%rd440, %rd439, %rd46;
	selp.f64 	%fd362, %fd361, %fd63, %p247;
$L__BB9_55:
	ld.shared.f64 	%fd68, [_ZN6thrust24THRUST_300001_SM_1000_NS8cuda_cub4core6detail5shmemE+56];
	ld.shared.u64 	%rd49, [_ZN6thrust24THRUST_300001_SM_1000_NS8cuda_cub4core6detail5shmemE+64];
	abs.f64 	%fd69, %fd362;
	abs.f64 	%fd70, %fd68;
	setp.lt.f64 	%p248, %fd69, %fd70;
	mov.u64 	%rd441, %rd49;
	mov.f64 	%fd363, %fd68;
	@%p248 bra 	$L__BB9_58;
	setp.lt.f64 	%p249, %fd70, %fd69;
	mov.u64 	%rd441, %rd440;
	mov.f64 	%fd363, %fd362;
	@%p249 bra 	$L__BB9_58;
	setp.lt.s64 	%p250, %rd440, %rd49;
	min.s64 	%rd441, %rd440, %rd49;
	selp.f64 	%fd363, %fd362, %fd68, %p250;
$L__BB9_58:
	ld.shared.f64 	%fd73, [_ZN6thrust24THRUST_300001_SM_1000_NS8cuda_cub4core6detail5shmemE+72];
	ld.shared.u64 	%rd52, [_ZN6thrust24THRUST_300001_SM_1000_NS8cuda_cub4core6detail5shmemE+80];
	abs.f64 	%fd74, %fd363;
	abs.f64 	%fd75, %fd73;
	setp.lt.f64 	%p251, %fd74, %fd75;
	mov.u64 	%rd442, %rd52;
	mov.f64 	%fd364, %fd73;
	@%p251 bra 	$L__BB9_61;
	setp.lt.f64 	%p252, %fd75, %fd74;
	mov.u64 	%rd442, %rd441;
	mov.f64 	%fd364, %fd363;
	@%p252 bra 	$L__BB9_61;
	setp.lt.s64 	%p253, %rd441, %rd52;
	min.s64 	%rd442, %rd441, %rd52;
	selp.f64 	%fd364, %fd363, %fd73, %p253;
$L__BB9_61:
	ld.shared.f64 	%fd78, [_ZN6thrust24THRUST_300001_SM_1000_NS8cuda_cub4core6detail5shmemE+88];
	ld.shared.u64 	%rd55, [_ZN6thrust24THRUST_300001_SM_1000_NS8cuda_cub4core6detail5shmemE+96];
	abs.f64 	%fd79, %fd364;
	abs.f64 	%fd80, %fd78;
	setp.lt.f64 	%p254, %fd79, %fd80;
	mov.u64 	%rd443, %rd55;
	mov.f64 	%fd365, %fd78;
	@%p254 bra 	$L__BB9_64;
	setp.lt.f64 	%p255, %fd80, %fd79;
	mov.u64 	%rd443, %rd442;
	mov.f64 	%fd365, %fd364;
	@%p255 bra 	$L__BB9_64;
	setp.lt.s64 	%p256, %rd442, %rd55;
	min.s64 	%rd443, %rd442, %rd55;
	selp.f64 	%fd365, %fd364, %fd78, %p256;
$L__BB9_64:
	ld.shared.f64 	%fd83, [_ZN6thrust24THRUST_300001_SM_1000_NS8cuda_cub4core6detail5shmemE+104];
	ld.shared.u64 	%rd58, [_ZN6thrust24THRUST_300001_SM_1000_NS8cuda_cub4core6detail5shmemE+112];
	abs.f64 	%fd84, %fd365;
	abs.f64 	%fd85, %fd83;
	setp.lt.f64 	%p257, %fd84, %fd85;
	mov.u64 	%rd444, %rd58;
	mov.f64 	%fd366, %fd83;
	@%p257 bra 	$L__BB9_67;
	setp.lt.f64 	%p258, %fd85, %fd84;
	mov.u64 	%rd444, %rd443;
	mov.f64 	%fd366, %fd365;
	@%p258 bra 	$L__BB9_67;
	setp.lt.s64 	%p259, %rd443, %rd58;
	min.s64 	%rd444, %rd443, %rd58;
	selp.f64 	%fd366, %fd365, %fd83, %p259;
$L__BB9_67:
	ld.shared.f64 	%fd88, [_ZN6thrust24THRUST_300001_SM_1000_NS8cuda_cub4core6detail5shmemE+120];
	ld.shared.u64 	%rd61, [_ZN6thrust24THRUST_300001_SM_1000_NS8cuda_cub4core6detail5shmemE+128];
	abs.f64 	%fd89, %fd366;
	abs.f64 	%fd90, %fd88;
	setp.lt.f64 	%p260, %fd89, %fd90;
	mov.u64 	%rd508, %rd61;
	mov.f64 	%fd422, %fd88;
	@%p260 bra 	$L__BB9_232;
	setp.lt.f64 	%p261, %fd90, %fd89;
	mov.u64 	%rd508, %rd444;
	mov.f64 	%fd422, %fd366;
	@%p261 bra 	$L__BB9_232;
	setp.lt.s64 	%p262, %rd444, %rd61;
	min.s64 	%rd508, %rd444, %rd61;
	selp.f64 	%fd422, %fd366, %fd88, %p262;
	bra.uni 	$L__BB9_232;
$L__BB9_70:
	// begin inline asm
	mov.u32 %r146, %laneid;
	// end inline asm
	and.b32  	%r167, %r1, 992;
	add.s32 	%r168, %r167, 32;
	setp.gt.s32 	%p169, %r168, %r29;
	not.b32 	%r169, %r167;
	add.s32 	%r170, %r29, %r169;
	selp.b32 	%r165, %r170, 31, %p169;
	mov.b64 	%rd400, %fd354;
	mov.b64 	{%r148, %r153}, %rd400;
	mov.b32 	%r164, 1;
	mov.b32 	%r166, -1;
	// begin inline asm
	shfl.sync.down.b32 %r147, %r148, %r164, %r165, %r166;
	// end inline asm
	// begin inline asm
	shfl.sync.down.b32 %r152, %r153, %r164, %r165, %r166;
	// end inline asm
	mov.b64 	%rd401, {%r147, %r152};
	mov.b64 	%fd92, %rd401;
	mov.b64 	{%r158, %r163}, %rd432;
	// begin inline asm
	shfl.sync.down.b32 %r157, %r158, %r164, %r165, %r166;
	// end inline asm
	// begin inline asm
	shfl.sync.down.b32 %r162, %r163, %r164, %r165, %r166;
	// end inline asm
	mov.b64 	%rd63, {%r157, %r162};
	setp.ge.s32 	%p170, %r146, %r165;
	mov.u64 	%rd445, %rd432;
	mov.f64 	%fd367, %fd354;
	@%p170 bra 	$L__BB9_74;
	abs.f64 	%fd93, %fd354;
	abs.f64 	%fd94, %fd92;
	setp.lt.f64 	%p171, %fd93, %fd94;
	mov.u64 	%rd445, %rd63;
	mov.f64 	%fd367, %fd92;
	@%p171 bra 	$L__BB9_74;
	setp.lt.f64 	%p172, %fd94, %fd93;
	mov.u64 	%rd445, %rd432;
	mov.f64 	%fd367, %fd354;
	@%p172 bra 	$L__BB9_74;
	setp.lt.s64 	%p173, %rd432, %rd63;
	min.s64 	%rd445, %rd432, %rd63;
	selp.f64 	%fd367, %fd354, %fd92, %p173;
$L__BB9_74:
	mov.b64 	%rd402, %fd367;
	mov.b64 	{%r172, %r177}, %rd402;
	mov.b32 	%r188, 2;
	mov.b32 	%r190, -1;
	// begin inline asm
	shfl.sync.down.b32 %r171, %r172, %r188, %r165, %r190;
	// end inline asm
	// begin inline asm
	shfl.sync.down.b32 %r176, %r177, %r188, %r165, %r190;
	// end inline asm
	mov.b64 	%rd403, {%r171, %r176};
	mov.b64 	%fd97, %rd403;
	mov.b64 	{%r182, %r187}, %rd445;
	// begin inline asm
	shfl.sync.down.b32 %r181, %r182, %r188, %r165, %r190;
	// end inline asm
	// begin inline asm
	shfl.sync.down.b32 %r186, %r187, %r188, %r165, %r190;
	// end inline asm
	mov.b64 	%rd66, {%r181, %r186};
	add.s32 	%r191, %r146, 2;
	setp.gt.s32 	%p174, %r191, %r165;
	mov.u64 	%rd446, %rd445;
	mov.f64 	%fd368, %fd367;
	@%p174 bra 	$L__BB9_78;
	abs.f64 	%fd98, %fd367;
	abs.f64 	%fd99, %fd97;
	setp.lt.f64 	%p175, %fd98, %fd99;
	mov.u64 	%rd446, %rd66;
	mov.f64 	%fd368, %fd97;
	@%p175 bra 	$L__BB9_78;
	setp.lt.f64 	%p176, %fd99, %fd98;
	mov.u64 	%rd446, %rd445;
	mov.f64 	%fd368, %fd367;
	@%p176 bra 	$L__BB9_78;
	setp.lt.s64 	%p177, %rd445, %rd66;
	min.s64 	%rd446, %rd445, %rd66;
	selp.f64 	%fd368, %fd367, %fd97, %p177;
$L__BB9_78:
	mov.b64 	%rd404, %fd368;
	mov.b64 	{%r193, %r198}, %rd404;
	mov.b32 	%r209, 4;
	mov.b32 	%r211, -1;
	// begin inline asm
	shfl.sync.down.b32 %r192, %r193, %r209, %r165, %r211;
	// end inline asm
	// begin inline asm
	shfl.sync.down.b32 %r197, %r198, %r209, %r165, %r211;
	// end inline asm
	mov.b64 	%rd405, {%r192, %r197};
	mov.b64 	%fd102, %rd405;
	mov.b64 	{%r203, %r208}, %rd446;
	// begin inline asm
	shfl.sync.down.b32 %r202, %r203, %r209, %r165, %r211;
	// end inline asm
	// begin inline asm
	shfl.sync.down.b32 %r207, %r208, %r209, %r165, %r211;
	// end inline asm
	mov.b64 	%rd69, {%r202, %r207};
	add.s32 	%r212, %r146, 4;
	setp.gt.s32 	%p178, %r212, %r165;
	mov.u64 	%rd447, %rd446;
	mov.f64 	%fd369, %fd368;
	@%p178 bra 	$L__BB9_82;
	abs.f64 	%fd103, %fd368;
	abs.f64 	%fd104, %fd102;
	setp.lt.f64 	%p179, %fd103, %fd104;
	mov.u64 	%rd447, %rd69;
	mov.f64 	%fd369, %fd102;
	@%p179 bra 	$L__BB9_82;
	setp.lt.f64 	%p180, %fd104, %fd103;
	mov.u64 	%rd447, %rd446;
	mov.f64 	%fd369, %fd368;
	@%p180 bra 	$L__BB9_82;
	setp.lt.s64 	%p181, %rd446, %rd69;
	min.s64 	%rd447, %rd446, %rd69;
	selp.f64 	%fd369, %fd368, %fd102, %p181;
$L__BB9_82:
	mov.b64 	%rd406, %fd369;
	mov.b64 	{%r214, %r219}, %rd406;
	mov.b32 	%r230, 8;
	mov.b32 	%r232, -1;
	// begin inline asm
	shfl.sync.down.b32 %r213, %r214, %r230, %r165, %r232;
	// end inline asm
	// begin inline asm
	shfl.sync.down.b32 %r218, %r219, %r230, %r165, %r232;
	// end inline asm
	mov.b64 	%rd407, {%r213, %r218};
	mov.b64 	%fd107, %rd407;
	mov.b64 	{%r224, %r229}, %rd447;
	// begin inline asm
	shfl.sync.down.b32 %r223, %r224, %r230, %r165, %r232;
	// end inline asm
	// begin inline asm
	shfl.sync.down.b32 %r228, %r229, %r230, %r165, %r232;
	// end inline asm
	mov.b64 	%rd72, {%r223, %r228};
	add.s32 	%r233, %r146, 8;
	setp.gt.s32 	%p182, %r233, %r165;
	mov.u64 	%rd448, %rd447;
	mov.f64 	%fd370, %fd369;
	@%p182 bra 	$L__BB9_86;
	abs.f64 	%fd108, %fd369;
	abs.f64 	%fd109, %fd107;
	setp.lt.f64 	%p183, %fd108, %fd109;
	mov.u64 	%rd448, %rd72;
	mov.f64 	%fd370, %fd107;
	@%p183 bra 	$L__BB9_86;
	setp.lt.f64 	%p184, %fd109, %fd108;
	mov.u64 	%rd448, %rd447;
	mov.f64 	%fd370, %fd369;
	@%p184 bra 	$L__BB9_86;
	setp.lt.s64 	%p185, %rd447, %rd72;
	min.s64 	%rd448, %rd447, %rd72;
	selp.f64 	%fd370, %fd369, %fd107, %p185;
$L__BB9_86:
	mov.b64 	%rd408, %fd370;
	mov.b64 	{%r235, %r240}, %rd408;
	mov.b32 	%r251, 16;
	mov.b32 	%r253, -1;
	// begin inline asm
	shfl.sync.down.b32 %r234, %r235, %r251, %r165, %r253;
	// end inline asm
	// begin inline asm
	shfl.sync.down.b32 %r239, %r240, %r251, %r165, %r253;
	// end inline asm
	mov.b64 	%rd409, {%r234, %r239};
	mov.b64 	%fd112, %rd409;
	mov.b64 	{%r245, %r250}, %rd448;
	// begin inline asm
	shfl.sync.down.b32 %r244, %r245, %r251, %r165, %r253;
	// end inline asm
	// begin inline asm
	shfl.sync.down.b32 %r249, %r250, %r251, %r165, %r253;
	// end inline asm
	mov.b64 	%rd75, {%r244, %r249};
	add.s32 	%r254, %r146, 16;
	setp.gt.s32 	%p186, %r254, %r165;
	mov.u64 	%rd508, %rd448;
	mov.f64 	%fd422, %fd370;
	@%p186 bra 	$L__BB9_90;
	abs.f64 	%fd113, %fd370;
	abs.f64 	%fd114, %fd112;
	setp.lt.f64 	%p187, %fd113, %fd114;
	mov.u64 	%rd508, %rd75;
	mov.f64 	%fd422, %fd112;
	@%p187 bra 	$L__BB9_90;
	setp.lt.f64 	%p188, %fd114, %fd113;
	mov.u64 	%rd508, %rd448;
	mov.f64 	%fd422, %fd370;
	@%p188 bra 	$L__BB9_90;
	setp.lt.s64 	%p189, %rd448, %rd75;
	min.s64 	%rd508, %rd448, %rd75;
	selp.f64 	%fd422, %fd370, %fd112, %p189;
$L__BB9_90:
	setp.ne.s32 	%p190, %r146, 0;
	@%p190 bra 	$L__BB9_92;
	shr.u32 	%r255, %r1, 1;
	and.b32  	%r256, %r255, 496;
	mov.u32 	%r257, _ZN6thrust24THRUST_300001_SM_1000_NS8cuda_cub4core6detail5shmemE;
	add.s32 	%r258, %r257, %r256;
	st.shared.f64 	[%r258+8], %fd422;
	st.shared.u64 	[%r258+16], %rd508;
$L__BB9_92:
	bar.sync 	0;
	setp.ne.s32 	%p191, %r1, 0;
	@%p191 bra 	$L__BB9_232;
	setp.lt.s32 	%p192, %r29, 33;
	mov.f64 	%fd372, %fd422;
	mov.u64 	%rd450, %rd508;
	@%p192 bra 	$L__BB9_97;
	ld.shared.f64 	%fd117, [_ZN6thrust24THRUST_300001_SM_1000_NS8cuda_cub4core6detail5shmemE+24];
	ld.shared.u64 	%rd78, [_ZN6thrust24THRUST_300001_SM_1000_NS8cuda_cub4core6detail5shmemE+32];
	abs.f64 	%fd118, %fd422;
	abs.f64 	%fd119, %fd117;
	setp.lt.f64 	%p193, %fd118, %fd119;
	mov.f64 	%fd372, %fd117;
	mov.u64 	%rd450, %rd78;
	@%p193 bra 	$L__BB9_97;
	setp.lt.f64 	%p194, %fd119, %fd118;
	mov.f64 	%fd372, %fd422;
	mov.u64 	%rd450, %rd508;
	@%p194 bra 	$L__BB9_97;
	setp.lt.s64 	%p195, %rd508, %rd78;
	min.s64 	%rd450, %rd508, %rd78;
	selp.f64 	%fd372, %fd422, %fd117, %p195;
$L__BB9_97:
	setp.lt.s32 	%p196, %r29, 65;
	mov.f64 	%fd373, %fd372;
	mov.u64 	%rd451, %rd450;
	@%p196 bra 	$L__BB9_101;
	ld.shared.f64 	%fd122, [_ZN6thrust24THRUST_300001_SM_1000_NS8cuda_cub4core6detail5shmemE+40];
	ld.shared.u64 	%rd81, [_ZN6thrust24THRUST_300001_SM_1000_NS8cuda_cub4core6detail5shmemE+48];
	abs.f64 	%fd123, %fd372;
	abs.f64 	%fd124, %fd122;
	setp.lt.f64 	%p197, %fd123, %fd124;
	mov.f64 	%fd373, %fd122;
	mov.u64 	%rd451, %rd81;
	@%p197 bra 	$L__BB9_101;
	setp.lt.f64 	%p198, %fd124, %fd123;
	mov.f64 	%fd373, %fd372;
	mov.u64 	%rd451, %rd450;
	@%p198 bra 	$L__BB9_101;
	setp.lt.s64 	%p199, %rd450, %rd81;
	min.s64 	%rd451, %rd450, %rd81;
	selp.f64 	%fd373, %fd372, %fd122, %p199;
$L__BB9_101:
	setp.lt.s32 	%p200, %r29, 97;
	mov.f64 	%fd374, %fd373;
	mov.u64 	%rd452, %rd451;
	@%p200 bra 	$L__BB9_105;
	ld.shared.f64 	%fd127, [_ZN6thrust24THRUST_300001_SM_1000_NS8cuda_cub4core6detail5shmemE+56];
	ld.shared.u64 	%rd84, [_ZN6thrust24THRUST_300001_SM_1000_NS8cuda_cub4core6detail5shmemE+64];
	abs.f64 	%fd128, %fd373;
	abs.f64 	%fd129, %fd127;
	setp.lt.f64 	%p201, %fd128, %fd129;
	mov.f64 	%fd374, %fd127;
	mov.u64 	%rd452, %rd84;
	@%p201 bra 	$L__BB9_105;
	setp.lt.f64 	%p202, %fd129, %fd128;
	mov.f64 	%fd374, %fd373;
	mov.u64 	%rd452, %rd451;
	@%p202 bra 	$L__BB9_105;
	setp.lt.s64 	%p203, %rd451, %rd84;
	min.s64 	%rd452, %rd451, %rd84;
	selp.f64 	%fd374, %fd373, %fd127, %p203;
$L__BB9_105:
	setp.lt.s32 	%p204, %r29, 129;
	mov.f64 	%fd375, %fd374;
	mov.u64 	%rd453, %rd452;
	@%p204 bra 	$L__BB9_109;
	ld.shared.f64 	%fd132, [_ZN6thrust24THRUST_300001_SM_1000_NS8cuda_cub4core6detail5shmemE+72];
	ld.shared.u64 	%rd87, [_ZN6thrust24THRUST_300001_SM_1000_NS8cuda_cub4core6detail5shmemE+80];
	abs.f64 	%fd133, %fd374;
	abs.f64 	%fd134, %fd132;
	setp.lt.f64 	%p205, %fd133, %fd134;
	mov.f64 	%fd375, %fd132;
	mov.u64 	%rd453, %rd87;
	@%p205 bra 	$L__BB9_109;
	setp.lt.f64 	%p206, %fd134, %fd133;
	mov.f64 	%fd375, %fd374;
	mov.u64 	%rd453, %rd452;
	@%p206 bra 	$L__BB9_109;
	setp.lt.s64 	%p207, %rd452, %rd87;
	min.s64 	%rd453, %rd452, %rd87;
	selp.f64 	%fd375, %fd374, %fd132, %p207;
$L__BB9_109:
	setp.lt.s32 	%p208, %r29, 161;
	mov.f64 	%fd376, %fd375;
	mov.u64 	%rd454, %rd453;
	@%p208 bra 	$L__BB9_113;
	ld.shared.f64 	%fd137, [_ZN6thrust24THRUST_300001_SM_1000_NS8cuda_cub4core6detail5shmemE+88];
	ld.shared.u64 	%rd90, [_ZN6thrust24THRUST_300001_SM_1000_NS8cuda_cub4core6detail5shmemE+96];
	abs.f64 	%fd138, %fd375;
	abs.f64 	%fd139, %fd137;
	setp.lt.f64 	%p209, %fd138, %fd139;
	mov.f64 	%fd376, %fd137;
	mov.u64 	%rd454, %rd90;
	@%p209 bra 	$L__BB9_113;
	setp.lt.f64 	%p210, %fd139, %fd138;
	mov.f64 	%fd376, %fd375;
	mov.u64 	%rd454, %rd453;
	@%p210 bra 	$L__BB9_113;
	setp.lt.s64 	%p211, %rd453, %rd90;
	min.s64 	%rd454, %rd453, %rd90;
	selp.f64 	%fd376, %fd375, %fd137, %p211;
$L__BB9_113:
	setp.lt.s32 	%p212, %r29, 193;
	mov.f64 	%fd377, %fd376;
	mov.u64 	%rd455, %rd454;
	@%p212 bra 	$L__BB9_117;
	ld.shared.f64 	%fd142, [_ZN6thrust24THRUST_300001_SM_1000_NS8cuda_cub4core6detail5shmemE+104];
	ld.shared.u64 	%rd93, [_ZN6thrust24THRUST_300001_SM_1000_NS8cuda_cub4core6detail5shmemE+112];
	abs.f64 	%fd143, %fd376;
	abs.f64 	%fd144, %fd142;
	setp.lt.f64 	%p213, %fd143, %fd144;
	mov.f64 	%fd377, %fd142;
	mov.u64 	%rd455, %rd93;
	@%p213 bra 	$L__BB9_117;
	setp.lt.f64 	%p214, %fd144, %fd143;
	mov.f64 	%fd377, %fd376;
	mov.u64 	%rd455, %rd454;
	@%p214 bra 	$L__BB9_117;
	setp.lt.s64 	%p215, %rd454, %rd93;
	min.s64 	%rd455, %rd454, %rd93;
	selp.f64 	%fd377, %fd376, %fd142, %p215;
$L__BB9_117:
	setp.lt.s32 	%p216, %r29, 225;
	mov.u64 	%rd508, %rd455;
	mov.f64 	%fd422, %fd377;
	@%p216 bra 	$L__BB9_232;
	ld.shared.f64 	%fd147, [_ZN6thrust24THRUST_300001_SM_1000_NS8cuda_cub4core6detail5shmemE+120];
	ld.shared.u64 	%rd96, [_ZN6thrust24THRUST_300001_SM_1000_NS8cuda_cub4core6detail5shmemE+128];
	abs.f64 	%fd148, %fd377;
	abs.f64 	%fd149, %fd147;
	setp.lt.f64 	%p217, %fd148, %fd149;
	mov.u64 	%rd508, %rd96;
	mov.f64 	%fd422, %fd147;
	@%p217 bra 	$L__BB9_232;
	setp.lt.f64 	%p218, %fd149, %fd148;
	mov.u64 	%rd508, %rd455;
	mov.f64 	%fd422, %fd377;
	@%p218 bra 	$L__BB9_232;
	setp.lt.s64 	%p219, %rd455, %rd96;
	min.s64 	%rd508, %rd455, %rd96;
	selp.f64 	%fd422, %fd377, %fd147, %p219;
	bra.uni 	$L__BB9_232;
$L__BB9_121:
	mov.u32 	%r16, %tid.x;
	cvt.u64.u32 	%rd98, %r16;
	mul.wide.u32 	%rd258, %r16, 16;
	add.s64 	%rd239, %rd236, %rd258;
	// begin inline asm
	ld.global.nc.u64 %rd238, [%rd239];
	// end inline asm
	add.s64 	%rd241, %rd239, 8;
	// begin inline asm
	ld.global.nc.u64 %rd240, [%rd241];
	// end inline asm
	mov.b64 	%fd151, %rd238;
	add.s64 	%rd243, %rd239, 4096;
	// begin inline asm
	ld.global.nc.u64 %rd242, [%rd243];
	// end inline asm
	add.s64 	%rd245, %rd239, 4104;
	// begin inline asm
	ld.global.nc.u64 %rd456, [%rd245];
	// end inline asm
	mov.b64 	%fd378, %rd242;
	add.s64 	%rd247, %rd239, 8192;
	// begin inline asm
	ld.global.nc.u64 %rd246, [%rd247];
	// end inline asm
	add.s64 	%rd249, %rd239, 8200;
	// begin inline asm
	ld.global.nc.u64 %rd457, [%rd249];
	// end inline asm
	mov.b64 	%fd379, %rd246;
	add.s64 	%rd251, %rd239, 12288;
	// begin inline asm
	ld.global.nc.u64 %rd250, [%rd251];
	// end inline asm
	add.s64 	%rd253, %rd239, 12296;
	// begin inline asm
	ld.global.nc.u64 %rd458, [%rd253];
	// end inline asm
	mov.b64 	%fd380, %rd250;
	add.s64 	%rd255, %rd239, 16384;
	// begin inline asm
	ld.global.nc.u64 %rd254, [%rd255];
	// end inline asm
	add.s64 	%rd257, %rd239, 16392;
	// begin inline asm
	ld.global.nc.u64 %rd495, [%rd257];
	// end inline asm
	mov.b64 	%fd409, %rd254;
	abs.f64 	%fd156, %fd151;
	abs.f64 	%fd157, %fd378;
	setp.lt.f64 	%p3, %fd156, %fd157;
	@%p3 bra 	$L__BB9_123;
	setp.lt.f64 	%p4, %fd157, %fd156;
	setp.lt.s64 	%p5, %rd240, %rd456;
	or.pred  	%p6, %p4, %p5;
	selp.b64 	%rd456, %rd240, %rd456, %p6;
	selp.f64 	%fd378, %fd151, %fd378, %p6;
$L__BB9_123:
	abs.f64 	%fd160, %fd378;
	abs.f64 	%fd161, %fd379;
	setp.lt.f64 	%p7, %fd160, %fd161;
	@%p7 bra 	$L__BB9_125;
	setp.lt.f64 	%p8, %fd161, %fd160;
	setp.lt.s64 	%p9, %rd456, %rd457;
	or.pred  	%p10, %p8, %p9;
	selp.b64 	%rd457, %rd456, %rd457, %p10;
	selp.f64 	%fd379, %fd378, %fd379, %p10;
$L__BB9_125:
	abs.f64 	%fd164, %fd379;
	abs.f64 	%fd165, %fd380;
	setp.lt.f64 	%p11, %fd164, %fd165;
	@%p11 bra 	$L__BB9_127;
	setp.lt.f64 	%p12, %fd165, %fd164;
	setp.lt.s64 	%p13, %rd457, %rd458;
	or.pred  	%p14, %p12, %p13;
	selp.b64 	%rd458, %rd457, %rd458, %p14;
	selp.f64 	%fd380, %fd379, %fd380, %p14;
$L__BB9_127:
	abs.f64 	%fd168, %fd380;
	abs.f64 	%fd169, %fd409;
	setp.lt.f64 	%p15, %fd168, %fd169;
	@%p15 bra 	$L__BB9_129;
	setp.lt.f64 	%p16, %fd169, %fd168;
	setp.lt.s64 	%p17, %rd458, %rd495;
	or.pred  	%p18, %p16, %p17;
	selp.b64 	%rd495, %rd458, %rd495, %p18;
	selp.f64 	%fd409, %fd380, %fd409, %p18;
$L__BB9_129:
	setp.lt.u32 	%p19, %r29, 2560;
	mov.b64 	%rd474, 1280;
	@%p19 bra 	$L__BB9_165;
	add.s64 	%rd262, %rd1, -2560;
	mul.hi.u64 	%rd263, %rd262, -3689348814741910323;
	shr.u64 	%rd112, %rd263, 10;
	setp.lt.u64 	%p20, %rd262, 1280;
	mov.b64 	%rd474, 1280;
	@%p20 bra 	$L__BB9_153;
	add.s64 	%rd265, %rd112, 1;
	and.b64  	%rd460, %rd265, 36028797018963966;
	shl.b64 	%rd266, %rd98, 4;
	add.s64 	%rd267, %rd266, %rd236;
	add.s64 	%rd461, %rd267, 57352;
	mov.b64 	%rd474, 1280;
$L__BB9_132:
	add.s64 	%rd269, %rd461, -36872;
	// begin inline asm
	ld.global.nc.u64 %rd268, [%rd269];
	// end inline asm
	add.s64 	%rd271, %rd461, -36864;
	// begin inline asm
	ld.global.nc.u64 %rd464, [%rd271];
	// end inline asm
	mov.b64 	%fd383, %rd268;
	add.s64 	%rd273, %rd461, -32776;
	// begin inline asm
	ld.global.nc.u64 %rd272, [%rd273];
	// end inline asm
	add.s64 	%rd275, %rd461, -32768;
	// begin inline asm
	ld.global.nc.u64 %rd465, [%rd275];
	// end inline asm
	mov.b64 	%fd384, %rd272;
	add.s64 	%rd277, %rd461, -28680;
	// begin inline asm
	ld.global.nc.u64 %rd276, [%rd277];
	// end inline asm
	add.s64 	%rd279, %rd461, -28672;
	// begin inline asm
	ld.global.nc.u64 %rd466, [%rd279];
	// end inline asm
	mov.b64 	%fd385, %rd276;
	add.s64 	%rd281, %rd461, -24584;
	// begin inline asm
	ld.global.nc.u64 %rd280, [%rd281];
	// end inline asm
	add.s64 	%rd283, %rd461, -24576;
	// begin inline asm
	ld.global.nc.u64 %rd467, [%rd283];
	// end inline asm
	mov.b64 	%fd386, %rd280;
	add.s64 	%rd285, %rd461, -20488;
	// begin inline asm
	ld.global.nc.u64 %rd284, [%rd285];
	// end inline asm
	add.s64 	%rd287, %rd461, -20480;
	// begin inline asm
	ld.global.nc.u64 %rd468, [%rd287];
	// end inline asm
	mov.b64 	%fd387, %rd284;
	abs.f64 	%fd178, %fd409;
	abs.f64 	%fd179, %fd383;
	setp.lt.f64 	%p21, %fd178, %fd179;
	@%p21 bra 	$L__BB9_134;
	setp.lt.f64 	%p22, %fd179, %fd178;
	setp.lt.s64 	%p23, %rd495, %rd464;
	or.pred  	%p24, %p22, %p23;
	selp.b64 	%rd464, %rd495, %rd464, %p24;
	selp.f64 	%fd383, %fd409, %fd383, %p24;
$L__BB9_134:
	abs.f64 	%fd182, %fd383;
	abs.f64 	%fd183, %fd384;
	setp.lt.f64 	%p25, %fd182, %fd183;
	@%p25 bra 	$L__BB9_136;
	setp.lt.f64 	%p26, %fd183, %fd182;
	setp.lt.s64 	%p27, %rd464, %rd465;
	or.pred  	%p28, %p26, %p27;
	selp.b64 	%rd465, %rd464, %rd465, %p28;
	selp.f64 	%fd384, %fd383, %fd384, %p28;
$L__BB9_136:
	abs.f64 	%fd186, %fd384;
	abs.f64 	%fd187, %fd385;
	setp.lt.f64 	%p29, %fd186, %fd187;
	@%p29 bra 	$L__BB9_138;
	setp.lt.f64 	%p30, %fd187, %fd186;
	setp.lt.s64 	%p31, %rd465, %rd466;
	or.pred  	%p32, %p30, %p31;
	selp.b64 	%rd466, %rd465, %rd466, %p32;
	selp.f64 	%fd385, %fd384, %fd385, %p32;
$L__BB9_138:
	abs.f64 	%fd190, %fd385;
	abs.f64 	%fd191, %fd386;
	setp.lt.f64 	%p33, %fd190, %fd191;
	@%p33 bra 	$L__BB9_140;
	setp.lt.f64 	%p34, %fd191, %fd190;
	setp.lt.s64 	%p35, %rd466, %rd467;
	or.pred  	%p36, %p34, %p35;
	selp.b64 	%rd467, %rd466, %rd467, %p36;
	selp.f64 	%fd386, %fd385, %fd386, %p36;
$L__BB9_140:
	abs.f64 	%fd194, %fd386;
	abs.f64 	%fd195, %fd387;
	setp.lt.f64 	%p37, %fd194, %fd195;
	@%p37 bra 	$L__BB9_142;
	setp.lt.f64 	%p38, %fd195, %fd194;
	setp.lt.s64 	%p39, %rd467, %rd468;
	or.pred  	%p40, %p38, %p39;
	selp.b64 	%rd468, %rd467, %rd468, %p40;
	selp.f64 	%fd387, %fd386, %fd387, %p40;
$L__BB9_142:
	add.s64 	%rd289, %rd461, -16392;
	// begin inline asm
	ld.global.nc.u64 %rd288, [%rd289];
	// end inline asm
	add.s64 	%rd291, %rd461, -16384;
	// begin inline asm
	ld.global.nc.u64 %rd469, [%rd291];
	// end inline asm
	mov.b64 	%fd388, %rd288;
	add.s64 	%rd293, %rd461, -12296;
	// begin inline asm
	ld.global.nc.u64 %rd292, [%rd293];
	// end inline asm
	add.s64 	%rd295, %rd461, -12288;
	// begin inline asm
	ld.global.nc.u64 %rd470, [%rd295];
	// end inline asm
	mov.b64 	%fd389, %rd292;
	add.s64 	%rd297, %rd461, -8200;
	// begin inline asm
	ld.global.nc.u64 %rd296, [%rd297];
	// end inline asm
	add.s64 	%rd299, %rd461, -8192;
	// begin inline asm
	ld.global.nc.u64 %rd471, [%rd299];
	// end inline asm
	mov.b64 	%fd390, %rd296;
	add.s64 	%rd301, %rd461, -4104;
	// begin inline asm
	ld.global.nc.u64 %rd300, [%rd301];
	// end inline asm
	add.s64 	%rd303, %rd461, -4096;
	// begin inline asm
	ld.global.nc.u64 %rd472, [%rd303];
	// end inline asm
	mov.b64 	%fd391, %rd300;
	add.s64 	%rd305, %rd461, -8;
	// begin inline asm
	ld.global.nc.u64 %rd304, [%rd305];
	// end inline asm
	// begin inline asm
	ld.global.nc.u64 %rd495, [%rd461];
	// end inline asm
	mov.b64 	%fd409, %rd304;
	abs.f64 	%fd203, %fd387;
	abs.f64 	%fd204, %fd388;
	setp.lt.f64 	%p41, %fd203, %fd204;
	@%p41 bra 	$L__BB9_144;
	setp.lt.f64 	%p42, %fd204, %fd203;
	setp.lt.s64 	%p43, %rd468, %rd469;
	or.pred  	%p44, %p42, %p43;
	selp.b64 	%rd469, %rd468, %rd469, %p44;
	selp.f64 	%fd388, %fd387, %fd388, %p44;
$L__BB9_144:
	abs.f64 	%fd207, %fd388;
	abs.f64 	%fd208, %fd389;
	setp.lt.f64 	%p45, %fd207, %fd208;
	@%p45 bra 	$L__BB9_146;
	setp.lt.f64 	%p46, %fd208, %fd207;
	setp.lt.s64 	%p47, %rd469, %rd470;
	or.pred  	%p48, %p46, %p47;
	selp.b64 	%rd470, %rd469, %rd470, %p48;
	selp.f64 	%fd389, %fd388, %fd389, %p48;
$L__BB9_146:
	abs.f64 	%fd211, %fd389;
	abs.f64 	%fd212, %fd390;
	setp.lt.f64 	%p49, %fd211, %fd212;
	@%p49 bra 	$L__BB9_148;
	setp.lt.f64 	%p50, %fd212, %fd211;
	setp.lt.s64 	%p51, %rd470, %rd471;
	or.pred  	%p52, %p50, %p51;
	selp.b64 	%rd471, %rd470, %rd471, %p52;
	selp.f64 	%fd390, %fd389, %fd390, %p52;
$L__BB9_148:
	abs.f64 	%fd215, %fd390;
	abs.f64 	%fd216, %fd391;
	setp.lt.f64 	%p53, %fd215, %fd216;
	@%p53 bra 	$L__BB9_150;
	setp.lt.f64 	%p54, %fd216, %fd215;
	setp.lt.s64 	%p55, %rd471, %rd472;
	or.pred  	%p56, %p54, %p55;
	selp.b64 	%rd472, %rd471, %rd472, %p56;
	selp.f64 	%fd391, %fd390, %fd391, %p56;
$L__BB9_150:
	abs.f64 	%fd219, %fd391;
	abs.f64 	%fd220, %fd409;
	setp.lt.f64 	%p57, %fd219, %fd220;
	@%p57 bra 	$L__BB9_152;
	setp.lt.f64 	%p58, %fd220, %fd219;
	setp.lt.s64 	%p59, %rd472, %rd495;
	or.pred  	%p60, %p58, %p59;
	selp.b64 	%rd495, %rd472, %rd495, %p60;
	selp.f64 	%fd409, %fd391, %fd409, %p60;
$L__BB9_152:
	add.s64 	%rd474, %rd474, 2560;
	add.s64 	%rd461, %rd461, 40960;
	add.s64 	%rd460, %rd460, -2;
	setp.ne.s64 	%p61, %rd460, 0;
	@%p61 bra 	$L__BB9_132;
$L__BB9_153:
	and.b64  	%rd308, %rd112, 1;
	setp.eq.b64 	%p62, %rd308, 1;
	@%p62 bra 	$L__BB9_165;
	shl.b64 	%rd329, %rd474, 4;
	mul.wide.u32 	%rd330, %r16, 16;
	add.s64 	%rd331, %rd236, %rd330;
	add.s64 	%rd310, %rd331, %rd329;
	// begin inline asm
	ld.global.nc.u64 %rd309, [%rd310];
	// end inline asm
	add.s64 	%rd312, %rd310, 8;
	// begin inline asm
	ld.global.nc.u64 %rd478, [%rd312];
	// end inline asm
	mov.b64 	%fd395, %rd309;
	add.s64 	%rd314, %rd310, 4096;
	// begin inline asm
	ld.global.nc.u64 %rd313, [%rd314];
	// end inline asm
	add.s64 	%rd316, %rd310, 4104;
	// begin inline asm
	ld.global.nc.u64 %rd479, [%rd316];
	// end inline asm
	mov.b64 	%fd396, %rd313;
	add.s64 	%rd318, %rd310, 8192;
	// begin inline asm
	ld.global.nc.u64 %rd317, [%rd318];
	// end inline asm
	add.s64 	%rd320, %rd310, 8200;
	// begin inline asm
	ld.global.nc.u64 %rd480, [%rd320];
	// end inline asm
	mov.b64 	%fd397, %rd317;
	add.s64 	%rd322, %rd310, 12288;
	// begin inline asm
	ld.global.nc.u64 %rd321, [%rd322];
	// end inline asm
	add.s64 	%rd324, %rd310, 12296;
	// begin inline asm
	ld.global.nc.u64 %rd481, [%rd324];
	// end inline asm
	mov.b64 	%fd398, %rd321;
	add.s64 	%rd326, %rd310, 16384;
	// begin inline asm
	ld.global.nc.u64 %rd325, [%rd326];
	// end inline asm
	add.s64 	%rd328, %rd310, 16392;
	// begin inline asm
	ld.global.nc.u64 %rd482, [%rd328];
	// end inline asm
	mov.b64 	%fd399, %rd325;
	abs.f64 	%fd230, %fd409;
	abs.f64 	%fd231, %fd395;
	setp.lt.f64 	%p63, %fd230, %fd231;
	@%p63 bra 	$L__BB9_156;
	setp.lt.f64 	%p64, %fd231, %fd230;
	setp.lt.s64 	%p65, %rd495, %rd478;
	or.pred  	%p66, %p64, %p65;
	selp.b64 	%rd478, %rd495, %rd478, %p66;
	selp.f64 	%fd395, %fd409, %fd395, %p66;
$L__BB9_156:
	abs.f64 	%fd234, %fd395;
	abs.f64 	%fd235, %fd396;
	setp.lt.f64 	%p67, %fd234, %fd235;
	@%p67 bra 	$L__BB9_158;
	setp.lt.f64 	%p68, %fd235, %fd234;
	setp.lt.s64 	%p69, %rd478, %rd479;
	or.pred  	%p70, %p68, %p69;
	selp.b64 	%rd479, %rd478, %rd479, %p70;
	selp.f64 	%fd396, %fd395, %fd396, %p70;
$L__BB9_158:
	abs.f64 	%fd238, %fd396;
	abs.f64 	%fd239, %fd397;
	setp.lt.f64 	%p71, %fd238, %fd239;
	@%p71 bra 	$L__BB9_160;
	setp.lt.f64 	%p72, %fd239, %fd238;
	setp.lt.s64 	%p73, %rd479, %rd480;
	or.pred  	%p74, %p72, %p73;
	selp.b64 	%rd480, %rd479, %rd480, %p74;
	selp.f64 	%fd397, %fd396, %fd397, %p74;
$L__BB9_160:
	abs.f64 	%fd242, %fd397;
	abs.f64 	%fd243, %fd398;
	setp.lt.f64 	%p75, %fd242, %fd243;
	@%p75 bra 	$L__BB9_162;
	setp.lt.f64 	%p76, %fd243, %fd242;
	setp.lt.s64 	%p77, %rd480, %rd481;
	or.pred  	%p78, %p76, %p77;
	selp.b64 	%rd481, %rd480, %rd481, %p78;
	selp.f64 	%fd398, %fd397, %fd398, %p78;
$L__BB9_162:
	abs.f64 	%fd246, %fd398;
	abs.f64 	%fd247, %fd399;
	setp.lt.f64 	%p79, %fd246, %fd247;
	@%p79 bra 	$L__BB9_164;
	setp.lt.f64 	%p80, %fd247, %fd246;
	setp.lt.s64 	%p81, %rd481, %rd482;
	or.pred  	%p82, %p80, %p81;
	selp.b64 	%rd482, %rd481, %rd482, %p82;
	selp.f64 	%fd399, %fd398, %fd399, %p82;
$L__BB9_164:
	add.s64 	%rd474, %rd474, 1280;
	mov.u64 	%rd495, %rd482;
	mov.f64 	%fd409, %fd399;
$L__BB9_165:
	cvt.s64.s32 	%rd332, %r29;
	setp.ge.s64 	%p83, %rd474, %rd332;
	@%p83 bra 	$L__BB9_188;
	cvt.u32.u64 	%r17, %rd474;
	sub.s32 	%r18, %r29, %r17;
	setp.ge.s32 	%p84, %r16, %r18;
	@%p84 bra 	$L__BB9_188;
	not.b32 	%r30, %r16;
	add.s32 	%r31, %r29, %r30;
	sub.s32 	%r19, %r31, %r17;
	and.b32  	%r32, %r19, 768;
	setp.eq.s32 	%p85, %r32, 768;
	mov.u32 	%r372, %r16;
	@%p85 bra 	$L__BB9_173;
	cvt.u64.u32 	%rd334, %r16;
	add.s64 	%rd335, %rd474, %rd334;
	shl.b64 	%rd336, %rd335, 4;
	add.s64 	%rd485, %rd236, %rd336;
	shr.u32 	%r33, %r19, 8;
	add.s32 	%r34, %r33, 1;
	and.b32  	%r35, %r34, 3;
	neg.s32 	%r370, %r35;
	mov.u32 	%r372, %r16;
$L__BB9_169:
	.pragma "nounroll";
	mov.u64 	%rd176, %rd495;
	mov.f64 	%fd251, %fd409;
	// begin inline asm
	ld.global.nc.u64 %rd337, [%rd485];
	// end inline asm
	add.s64 	%rd340, %rd485, 8;
	// begin inline asm
	ld.global.nc.u64 %rd339, [%rd340];
	// end inline asm
	mov.b64 	%fd252, %rd337;
	abs.f64 	%fd253, %fd251;
	abs.f64 	%fd254, %fd252;
	setp.lt.f64 	%p86, %fd253, %fd254;
	mov.f64 	%fd409, %fd252;
	mov.u64 	%rd495, %rd339;
	@%p86 bra 	$L__BB9_172;
	setp.lt.f64 	%p87, %fd254, %fd253;
	mov.f64 	%fd409, %fd251;
	mov.u64 	%rd495, %rd176;
	@%p87 bra 	$L__BB9_172;
	setp.lt.s64 	%p88, %rd176, %rd339;
	selp.f64 	%fd409, %fd251, %fd252, %p88;
	min.s64 	%rd495, %rd176, %rd339;
$L__BB9_172:
	add.s32 	%r372, %r372, 256;
	add.s64 	%rd485, %rd485, 4096;
	add.s32 	%r370, %r370, 1;
	setp.ne.s32 	%p89, %r370, 0;
	@%p89 bra 	$L__BB9_169;
$L__BB9_173:
	setp.lt.u32 	%p90, %r19, 768;
	@%p90 bra 	$L__BB9_188;
	cvt.u64.u32 	%rd341, %r372;
	add.s64 	%rd342, %rd474, %rd341;
	shl.b64 	%rd343, %rd342, 4;
	add.s64 	%rd344, %rd343, %rd236;
	add.s64 	%rd490, %rd344, 12296;
$L__BB9_175:
	add.s64 	%rd346, %rd490, -12296;
	// begin inline asm
	ld.global.nc.u64 %rd345, [%rd346];
	// end inline asm
	add.s64 	%rd348, %rd490, -12288;
	// begin inline asm
	ld.global.nc.u64 %rd347, [%rd348];
	// end inline asm
	mov.b64 	%fd260, %rd345;
	abs.f64 	%fd261, %fd409;
	abs.f64 	%fd262, %fd260;
	setp.lt.f64 	%p91, %fd261, %fd262;
	mov.f64 	%fd406, %fd260;
	mov.u64 	%rd492, %rd347;
	@%p91 bra 	$L__BB9_178;
	setp.lt.f64 	%p92, %fd262, %fd261;
	mov.f64 	%fd406, %fd409;
	mov.u64 	%rd492, %rd495;
	@%p92 bra 	$L__BB9_178;
	setp.lt.s64 	%p93, %rd495, %rd347;
	selp.f64 	%fd406, %fd409, %fd260, %p93;
	min.s64 	%rd492, %rd495, %rd347;
$L__BB9_178:
	add.s64 	%rd350, %rd490, -8200;
	// begin inline asm
	ld.global.nc.u64 %rd349, [%rd350];
	// end inline asm
	add.s64 	%rd352, %rd490, -8192;
	// begin inline asm
	ld.global.nc.u64 %rd351, [%rd352];
	// end inline asm
	mov.b64 	%fd265, %rd349;
	abs.f64 	%fd266, %fd406;
	abs.f64 	%fd267, %fd265;
	setp.lt.f64 	%p94, %fd266, %fd267;
	mov.f64 	%fd407, %fd265;
	mov.u64 	%rd493, %rd351;
	@%p94 bra 	$L__BB9_181;
	setp.lt.f64 	%p95, %fd267, %fd266;
	mov.f64 	%fd407, %fd406;
	mov.u64 	%rd493, %rd492;
	@%p95 bra 	$L__BB9_181;
	setp.lt.s64 	%p96, %rd492, %rd351;
	selp.f64 	%fd407, %fd406, %fd265, %p96;
	min.s64 	%rd493, %rd492, %rd351;
$L__BB9_181:
	add.s64 	%rd354, %rd490, -4104;
	// begin inline asm
	ld.global.nc.u64 %rd353, [%rd354];
	// end inline asm
	add.s64 	%rd356, %rd490, -4096;
	// begin inline asm
	ld.global.nc.u64 %rd355, [%rd356];
	// end inline asm
	mov.b64 	%fd270, %rd353;
	abs.f64 	%fd271, %fd407;
	abs.f64 	%fd272, %fd270;
	setp.lt.f64 	%p97, %fd271, %fd272;
	mov.f64 	%fd408, %fd270;
	mov.u64 	%rd494, %rd355;
	@%p97 bra 	$L__BB9_184;
	setp.lt.f64 	%p98, %fd272, %fd271;
	mov.f64 	%fd408, %fd407;
	mov.u64 	%rd494, %rd493;
	@%p98 bra 	$L__BB9_184;
	setp.lt.s64 	%p99, %rd493, %rd355;
	selp.f64 	%fd408, %fd407, %fd270, %p99;
	min.s64 	%rd494, %rd493, %rd355;
$L__BB9_184:
	add.s64 	%rd358, %rd490, -8;
	// begin inline asm
	ld.global.nc.u64 %rd357, [%rd358];
	// end inline asm
	// begin inline asm
	ld.global.nc.u64 %rd359, [%rd490];
	// end inline asm
	mov.b64 	%fd275, %rd357;
	abs.f64 	%fd276, %fd408;
	abs.f64 	%fd277, %fd275;
	setp.lt.f64 	%p100, %fd276, %fd277;
	mov.f64 	%fd409, %fd275;
	mov.u64 	%rd495, %rd359;
	@%p100 bra 	$L__BB9_187;
	setp.lt.f64 	%p101, %fd277, %fd276;
	mov.f64 	%fd409, %fd408;
	mov.u64 	%rd495, %rd494;
	@%p101 bra 	$L__BB9_187;
	setp.lt.s64 	%p102, %rd494, %rd359;
	selp.f64 	%fd409, %fd408, %fd275, %p102;
	min.s64 	%rd495, %rd494, %rd359;
$L__BB9_187:
	add.s32 	%r372, %r372, 1024;
	add.s64 	%rd490, %rd490, 16384;
	setp.lt.s32 	%p103, %r372, %r18;
	@%p103 bra 	$L__BB9_175;
$L__BB9_188:
	// begin inline asm
	mov.u32 %r36, %laneid;
	// end inline asm
	mov.b64 	%rd361, %fd409;
	mov.b64 	{%r38, %r43}, %rd361;
	mov.b32 	%r54, 1;
	mov.b32 	%r55, 31;
	mov.b32 	%r56, -1;
	// begin inline asm
	shfl.sync.down.b32 %r37, %r38, %r54, %r55, %r56;
	// end inline asm
	// begin inline asm
	shfl.sync.down.b32 %r42, %r43, %r54, %r55, %r56;
	// end inline asm
	mov.b64 	%rd362, {%r37, %r42};
	mov.b64 	%fd281, %rd362;
	mov.b64 	{%r48, %r53}, %rd495;
	// begin inline asm
	shfl.sync.down.b32 %r47, %r48, %r54, %r55, %r56;
	// end inline asm
	// begin inline asm
	shfl.sync.down.b32 %r52, %r53, %r54, %r55, %r56;
	// end inline asm
	mov.b64 	%rd200, {%r47, %r52};
	setp.gt.s32 	%p104, %r36, 30;
	mov.f64 	%fd411, %fd409;
	mov.u64 	%rd497, %rd495;
	@%p104 bra 	$L__BB9_192;
	abs.f64 	%fd282, %fd409;
	abs.f64 	%fd283, %fd281;
	setp.lt.f64 	%p105, %fd282, %fd283;
	mov.f64 	%fd411, %fd281;
	mov.u64 	%rd497, %rd200;
	@%p105 bra 	$L__BB9_192;
	setp.lt.f64 	%p106, %fd283, %fd282;
	mov.f64 	%fd411, %fd409;
	mov.u64 	%rd497, %rd495;
	@%p106 bra 	$L__BB9_192;
	setp.lt.s64 	%p107, %rd495, %rd200;
	selp.f64 	%fd411, %fd409, %fd281, %p107;
	min.s64 	%rd497, %rd495, %rd200;
$L__BB9_192:
	mov.b64 	%rd363, %fd411;
	mov.b64 	{%r58, %r63}, %rd363;
	mov.b32 	%r74, 2;
	mov.b32 	%r75, 31;
	mov.b32 	%r76, -1;
	// begin inline asm
	shfl.sync.down.b32 %r57, %r58, %r74, %r75, %r76;
	// end inline asm
	// begin inline asm
	shfl.sync.down.b32 %r62, %r63, %r74, %r75, %r76;
	// end inline asm
	mov.b64 	%rd364, {%r57, %r62};
	mov.b64 	%fd286, %rd364;
	mov.b64 	{%r68, %r73}, %rd497;
	// begin inline asm
	shfl.sync.down.b32 %r67, %r68, %r74, %r75, %r76;
	// end inline asm
	// begin inline asm
	shfl.sync.down.b32 %r72, %r73, %r74, %r75, %r76;
	// end inline asm
	mov.b64 	%rd203, {%r67, %r72};
	setp.gt.s32 	%p108, %r36, 29;
	mov.f64 	%fd412, %fd411;
	mov.u64 	%rd498, %rd497;
	@%p108 bra 	$L__BB9_196;
	abs.f64 	%fd287, %fd411;
	abs.f64 	%fd288, %fd286;
	setp.lt.f64 	%p109, %fd287, %fd288;
	mov.f64 	%fd412, %fd286;
	mov.u64 	%rd498, %rd203;
	@%p109 bra 	$L__BB9_196;
	setp.lt.f64 	%p110, %fd288, %fd287;
	mov.f64 	%fd412, %fd411;
	mov.u64 	%rd498, %rd497;
	@%p110 bra 	$L__BB9_196;
	setp.lt.s64 	%p111, %rd497, %rd203;
	selp.f64 	%fd412, %fd411, %fd286, %p111;
	min.s64 	%rd498, %rd497, %rd203;
$L__BB9_196:
	mov.b64 	%rd365, %fd412;
	mov.b64 	{%r78, %r83}, %rd365;
	mov.b32 	%r94, 4;
	mov.b32 	%r95, 31;
	mov.b32 	%r96, -1;
	// begin inline asm
	shfl.sync.down.b32 %r77, %r78, %r94, %r95, %r96;
	// end inline asm
	// begin inline asm
	shfl.sync.down.b32 %r82, %r83, %r94, %r95, %r96;
	// end inline asm
	mov.b64 	%rd366, {%r77, %r82};
	mov.b64 	%fd291, %rd366;
	mov.b64 	{%r88, %r93}, %rd498;
	// begin inline asm
	shfl.sync.down.b32 %r87, %r88, %r94, %r95, %r96;
	// end inline asm
	// begin inline asm
	shfl.sync.down.b32 %r92, %r93, %r94, %r95, %r96;
	// end inline asm
	mov.b64 	%rd206, {%r87, %r92};
	setp.gt.s32 	%p112, %r36, 27;
	mov.f64 	%fd413, %fd412;
	mov.u64 	%rd499, %rd498;
	@%p112 bra 	$L__BB9_200;
	abs.f64 	%fd292, %fd412;
	abs.f64 	%fd293, %fd291;
	setp.lt.f64 	%p113, %fd292, %fd293;
	mov.f64 	%fd413, %fd291;
	mov.u64 	%rd499, %rd206;
	@%p113 bra 	$L__BB9_200;
	setp.lt.f64 	%p114, %fd293, %fd292;
	mov.f64 	%fd413, %fd412;
	mov.u64 	%rd499, %rd498;
	@%p114 bra 	$L__BB9_200;
	setp.lt.s64 	%p115, %rd498, %rd206;
	selp.f64 	%fd413, %fd412, %fd291, %p115;
	min.s64 	%rd499, %rd498, %rd206;
$L__BB9_200:
	mov.b64 	%rd367, %fd413;
	mov.b64 	{%r98, %r103}, %rd367;
	mov.b32 	%r114, 8;
	mov.b32 	%r115, 31;
	mov.b32 	%r116, -1;
	// begin inline asm
	shfl.sync.down.b32 %r97, %r98, %r114, %r115, %r116;
	// end inline asm
	// begin inline asm
	shfl.sync.down.b32 %r102, %r103, %r114, %r115, %r116;
	// end inline asm
	mov.b64 	%rd368, {%r97, %r102};
	mov.b64 	%fd296, %rd368;
	mov.b64 	{%r108, %r113}, %rd499;
	// begin inline asm
	shfl.sync.down.b32 %r107, %r108, %r114, %r115, %r116;
	// end inline asm
	// begin inline asm
	shfl.sync.down.b32 %r112, %r113, %r114, %r115, %r116;
	// end inline asm
	mov.b64 	%rd209, {%r107, %r112};
	setp.gt.s32 	%p116, %r36, 23;
	mov.f64 	%fd414, %fd413;
	mov.u64 	%rd500, %rd499;
	@%p116 bra 	$L__BB9_204;
	abs.f64 	%fd297, %fd413;
	abs.f64 	%fd298, %fd296;
	setp.lt.f64 	%p117, %fd297, %fd298;
	mov.f64 	%fd414, %fd296;
	mov.u64 	%rd500, %rd209;
	@%p117 bra 	$L__BB9_204;
	setp.lt.f64 	%p118, %fd298, %fd297;
	mov.f64 	%fd414, %fd413;
	mov.u64 	%rd500, %rd499;
	@%p118 bra 	$L__BB9_204;
	setp.lt.s64 	%p119, %rd499, %rd209;
	selp.f64 	%fd414, %fd413, %fd296, %p119;
	min.s64 	%rd500, %rd499, %rd209;
$L__BB9_204:
	mov.b64 	%rd369, %fd414;
	mov.b64 	{%r118, %r123}, %rd369;
	mov.b32 	%r134, 16;
	mov.b32 	%r135, 31;
	mov.b32 	%r136, -1;
	// begin inline asm
	shfl.sync.down.b32 %r117, %r118, %r134, %r135, %r136;
	// end inline asm
	// begin inline asm
	shfl.sync.down.b32 %r122, %r123, %r134, %r135, %r136;
	// end inline asm
	mov.b64 	%rd370, {%r117, %r122};
	mov.b64 	%fd301, %rd370;
	mov.b64 	{%r128, %r133}, %rd500;
	// begin inline asm
	shfl.sync.down.b32 %r127, %r128, %r134, %r135, %r136;
	// end inline asm
	// begin inline asm
	shfl.sync.down.b32 %r132, %r133, %r134, %r135, %r136;
	// end inline asm
	mov.b64 	%rd212, {%r127, %r132};
	setp.gt.s32 	%p120, %r36, 15;
	mov.f64 	%fd422, %fd414;
	mov.u64 	%rd508, %rd500;
	@%p120 bra 	$L__BB9_208;
	abs.f64 	%fd302, %fd414;
	abs.f64 	%fd303, %fd301;
	setp.lt.f64 	%p121, %fd302, %fd303;
	mov.f64 	%fd422, %fd301;
	mov.u64 	%rd508, %rd212;
	@%p121 bra 	$L__BB9_208;
	setp.lt.f64 	%p122, %fd303, %fd302;
	mov.f64 	%fd422, %fd414;
	mov.u64 	%rd508, %rd500;
	@%p122 bra 	$L__BB9_208;
	setp.lt.s64 	%p123, %rd500, %rd212;
	selp.f64 	%fd422, %fd414, %fd301, %p123;
	min.s64 	%rd508, %rd500, %rd212;
$L__BB9_208:
	setp.ne.s32 	%p124, %r36, 0;
	@%p124 bra 	$L__BB9_210;
	shr.u32 	%r137, %r16, 1;
	and.b32  	%r138, %r137, 496;
	mov.u32 	%r139, _ZN6thrust24THRUST_300001_SM_1000_NS8cuda_cub4core6detail5shmemE;
	add.s32 	%r140, %r139, %r138;
	st.shared.f64 	[%r140+8], %fd422;
	st.shared.u64 	[%r140+16], %rd508;
$L__BB9_210:
	bar.sync 	0;
	setp.ne.s32 	%p125, %r16, 0;
	@%p125 bra 	$L__BB9_232;
	ld.shared.f64 	%fd306, [_ZN6thrust24THRUST_300001_SM_1000_NS8cuda_cub4core6detail5shmemE+24];
	ld.shared.u64 	%rd215, [_ZN6thrust24THRUST_300001_SM_1000_NS8cuda_cub4core6detail5shmemE+32];
	abs.f64 	%fd307, %fd422;
	abs.f64 	%fd308, %fd306;
	setp.lt.f64 	%p126, %fd307, %fd308;
	mov.f64 	%fd416, %fd306;
	mov.u64 	%rd502, %rd215;
	@%p126 bra 	$L__BB9_214;
	setp.lt.f64 	%p127, %fd308, %fd307;
	mov.f64 	%fd416, %fd422;
	mov.u64 	%rd502, %rd508;
	@%p127 bra 	$L__BB9_214;
	setp.lt.s64 	%p128, %rd508, %rd215;
	selp.f64 	%fd416, %fd422, %fd306, %p128;
	min.s64 	%rd502, %rd508, %rd215;
$L__BB9_214:
	ld.shared.f64 	%fd311, [_ZN6thrust24THRUST_300001_SM_1000_NS8cuda_cub4core6detail5shmemE+40];
	ld.shared.u64 	%rd218, [_ZN6thrust24THRUST_300001_SM_1000_NS8cuda_cub4core6detail5shmemE+48];
	abs.f64 	%fd312, %fd416;
	abs.f64 	%fd313, %fd311;
	setp.lt.f64 	%p129, %fd312, %fd313;
	mov.f64 	%fd417, %fd311;
	mov.u64 	%rd503, %rd218;
	@%p129 bra 	$L__BB9_217;
	setp.lt.f64 	%p130, %fd313, %fd312;
	mov.f64 	%fd417, %fd416;
	mov.u64 	%rd503, %rd502;
	@%p130 bra 	$L__BB9_217;
	setp.lt.s64 	%p131, %rd502, %rd218;
	selp.f64 	%fd417, %fd416, %fd311, %p131;
	min.s64 	%rd503, %rd502, %rd218;
$L__BB9_217:
	ld.shared.f64 	%fd316, [_ZN6thrust24THRUST_300001_SM_1000_NS8cuda_cub4core6detail5shmemE+56];
	ld.shared.u64 	%rd221, [_ZN6thrust24THRUST_300001_SM_1000_NS8cuda_cub4core6detail5shmemE+64];
	abs.f64 	%fd317, %fd417;
	abs.f64 	%fd318, %fd316;
	setp.lt.f64 	%p132, %fd317, %fd318;
	mov.f64 	%fd418, %fd316;
	mov.u64 	%rd504, %rd221;
	@%p132 bra 	$L__BB9_220;
	setp.lt.f64 	%p133, %fd318, %fd317;
	mov.f64 	%fd418, %fd417;
	mov.u64 	%rd504, %rd503;
	@%p133 bra 	$L__BB9_220;
	setp.lt.s64 	%p134, %rd503, %rd221;
	selp.f64 	%fd418, %fd417, %fd316, %p134;
	min.s64 	%rd504, %rd503, %rd221;
$L__BB9_220:
	ld.shared.f64 	%fd321, [_ZN6thrust24THRUST_300001_SM_1000_NS8cuda_cub4core6detail5shmemE+72];
	ld.shared.u64 	%rd224, [_ZN6thrust24THRUST_300001_SM_1000_NS8cuda_cub4core6detail5shmemE+80];
	abs.f64 	%fd322, %fd418;
	abs.f64 	%fd323, %fd321;
	setp.lt.f64 	%p135, %fd322, %fd323;
	mov.f64 	%fd419, %fd321;
	mov.u64 	%rd505, %rd224;
	@%p135 bra 	$L__BB9_223;
	setp.lt.f64 	%p136, %fd323, %fd322;
	mov.f64 	%fd419, %fd418;
	mov.u64 	%rd505, %rd504;
	@%p136 bra 	$L__BB9_223;
	setp.lt.s64 	%p137, %rd504, %rd224;
	selp.f64 	%fd419, %fd418, %fd321, %p137;
	min.s64 	%rd505, %rd504, %rd224;
$L__BB9_223:
	ld.shared.f64 	%fd326, [_ZN6thrust24THRUST_300001_SM_1000_NS8cuda_cub4core6detail5shmemE+88];
	ld.shared.u64 	%rd227, [_ZN6thrust24THRUST_300001_SM_1000_NS8cuda_cub4core6detail5shmemE+96];
	abs.f64 	%fd327, %fd419;
	abs.f64 	%fd328, %fd326;
	setp.lt.f64 	%p138, %fd327, %fd328;
	mov.f64 	%fd420, %fd326;
	mov.u64 	%rd506, %rd227;
	@%p138 bra 	$L__BB9_226;
	setp.lt.f64 	%p139, %fd328, %fd327;
	mov.f64 	%fd420, %fd419;
	mov.u64 	%rd506, %rd505;
	@%p139 bra 	$L__BB9_226;
	setp.lt.s64 	%p140, %rd505, %rd227;
	selp.f64 	%fd420, %fd419, %fd326, %p140;
	min.s64 	%rd506, %rd505, %rd227;
$L__BB9_226:
	ld.shared.f64 	%fd331, [_ZN6thrust24THRUST_300001_SM_1000_NS8cuda_cub4core6detail5shmemE+104];
	ld.shared.u64 	%rd230, [_ZN6thrust24THRUST_300001_SM_1000_NS8cuda_cub4core6detail5shmemE+112];
	abs.f64 	%fd332, %fd420;
	abs.f64 	%fd333, %fd331;
	setp.lt.f64 	%p141, %fd332, %fd333;
	mov.f64 	%fd421, %fd331;
	mov.u64 	%rd507, %rd230;
	@%p141 bra 	$L__BB9_229;
	setp.lt.f64 	%p142, %fd333, %fd332;
	mov.f64 	%fd421, %fd420;
	mov.u64 	%rd507, %rd506;
	@%p142 bra 	$L__BB9_229;
	setp.lt.s64 	%p143, %rd506, %rd230;
	selp.f64 	%fd421, %fd420, %fd331, %p143;
	min.s64 	%rd507, %rd506, %rd230;
$L__BB9_229:
	ld.shared.f64 	%fd336, [_ZN6thrust24THRUST_300001_SM_1000_NS8cuda_cub4core6detail5shmemE+120];
	ld.shared.u64 	%rd233, [_ZN6thrust24THRUST_300001_SM_1000_NS8cuda_cub4core6detail5shmemE+128];
	abs.f64 	%fd337, %fd421;
	abs.f64 	%fd338, %fd336;
	setp.lt.f64 	%p144, %fd337, %fd338;
	mov.u64 	%rd508, %rd233;
	mov.f64 	%fd422, %fd336;
	@%p144 bra 	$L__BB9_232;
	setp.lt.f64 	%p145, %fd338, %fd337;
	mov.u64 	%rd508, %rd507;
	mov.f64 	%fd422, %fd421;
	@%p145 bra 	$L__BB9_232;
	setp.lt.s64 	%p146, %rd507, %rd233;
	selp.f64 	%fd422, %fd421, %fd336, %p146;
	min.s64 	%rd508, %rd507, %rd233;
$L__BB9_232:
	mov.u32 	%r364, %tid.x;
	setp.ne.s32 	%p263, %r364, 0;
	@%p263 bra 	$L__BB9_234;
	ld.param.u64 	%rd421, [_ZN6thrust24THRUST_300001_SM_1000_NS8cuda_cub4core6detail13_kernel_agentINS1_8__reduce11ReduceAgentIPN4cuda3std3__45tupleIJdlEEESC_SB_lNS1_9__extrema9arg_max_fIdl10comparatorEEEEJSC_SC_iSG_EEEvDpT0__param_1];
	cvta.to.global.u64 	%rd420, %rd421;
	st.global.f64 	[%rd420], %fd422;
	st.global.u64 	[%rd420+8], %rd508;
$L__BB9_234:
	ret;

}
	// .globl	_ZN3cub18CUB_300001_SM_10006detail11EmptyKernelIvEEvv
.visible .entry _ZN3cub18CUB_300001_SM_10006detail11EmptyKernelIvEEvv()
{


	ret;

}


// ===== COMPILED SASS (sm_100) =====

	.target	sm_100

	.elftype	@"ET_EXEC"


//--------------------- .note.nv.tkinfo           --------------------------
	.section	.note.nv.tkinfo,"",@"SHT_NOTE"
	.sectionflags	@"SHF_NOTE_NV_TKINFO"
	.tkinfo
        /*0018*/ 	.word	0x00000002
        /*0030*/ 	.string	""
        /*0030*/ 	.string	"ptxas"
        /*0030*/ 	.string	"Cuda compilation tools, release 13.0, V13.0.88"
        /*0030*/ 	.string	"Build cuda_13.0.r13.0/compiler.36424714_0"
        /*0030*/ 	.string	"-arch sm_100 -m 64 "



//--------------------- .note.nv.cuinfo           --------------------------
	.section	.note.nv.cuinfo,"",@"SHT_NOTE"
	.sectionflags	@"SHF_NOTE_NV_CUINFO"
        /*0018*/ 	.short	0x0002
        /*001a*/ 	.short	0x0064
        /*001c*/ 	.short	0x0082
	.zero		2


//--------------------- .nv.info                  --------------------------
	.section	.nv.info,"",@"SHT_CUDA_INFO"
	.align	4


	//----- nvinfo : EIATTR_REGCOUNT
	.align		4
        /*0000*/ 	.byte	0x04, 0x2f
        /*0002*/ 	.short	(.L_46 - .L_45)
	.align		4
.L_45:
        /*0004*/ 	.word	index@(_Z9swap_rowsPdiii)
        /*0008*/ 	.word	0x0000001e


	//----- nvinfo : EIATTR_FRAME_SIZE
	.align		4
.L_46:
        /*000c*/ 	.byte	0x04, 0x11
        /*000e*/ 	.short	(.L_48 - .L_47)
	.align		4
.L_47:
        /*0010*/ 	.word	index@(_Z9swap_rowsPdiii)
        /*0014*/ 	.word	0x00000000


	//----- nvinfo : EIATTR_REGCOUNT
	.align		4
.L_48:
        /*0018*/ 	.byte	0x04, 0x2f
        /*001a*/ 	.short	(.L_50 - .L_49)
	.align		4
.L_49:
        /*001c*/ 	.word	index@(_Z28subtract_row_from_rows_belowPdii)
        /*0020*/ 	.word	0x00000020


	//----- nvinfo : EIATTR_FRAME_SIZE
	.align		4
.L_50:
        /*0024*/ 	.byte	0x04, 0x11
        /*0026*/ 	.short	(.L_52 - .L_51)
	.align		4
.L_51:
        /*0028*/ 	.word	index@($__internal_0_$__cuda_sm20_div_rn_f64_full)
        /*002c*/ 	.word	0x00000000


	//----- nvinfo : EIATTR_FRAME_SIZE
	.align		4
.L_52:
        /*0030*/ 	.byte	0x04, 0x11
        /*0032*/ 	.short	(.L_54 - .L_53)
	.align		4
.L_53:
        /*0034*/ 	.word	index@(_Z28subtract_row_from_rows_belowPdii)
        /*0038*/ 	.word	0x00000000


	//----- nvinfo : EIATTR_REGCOUNT
	.align		4
.L_54:
        /*003c*/ 	.byte	0x04, 0x2f
        /*003e*/ 	.short	(.L_56 - .L_55)
	.align		4
.L_55:
        /*0040*/ 	.word	index@(_ZN6thrust24THRUST_300001_SM_1000_NS8cuda_cub4core6detail13_kernel_agentINS1_8__reduce11ReduceAgentINS0_12zip_iteratorIN4cuda3std3__45tupleIJNS0_10device_ptrIdEENS0_17counting_iteratorIlNS0_11use_defaultESF_SF_EEEEEEEPNSB_IJdlEEESJ_iNS1_9__extrema9arg_max_fIdl10comparatorEEEEJSI_SK_iSO_EEEvDpT0_)
        /*0044*/ 	.word	0x00000020


	//----- nvinfo : EIATTR_FRAME_SIZE
	.align		4
.L_56:
        /*0048*/ 	.byte	0x04, 0x11
        /*004a*/ 	.short	(.L_58 - .L_57)
	.align		4
.L_57:
        /*004c*/ 	.word	index@(_ZN6thrust24THRUST_300001_SM_1000_NS8cuda_cub4core6detail13_kernel_agentINS1_8__reduce11ReduceAgentINS0_12zip_iteratorIN4cuda3std3__45tupleIJNS0_10device_ptrIdEENS0_17counting_iteratorIlNS0_11use_defaultESF_SF_EEEEEEEPNSB_IJdlEEESJ_iNS1_9__extrema9arg_max_fIdl10comparatorEEEEJSI_SK_iSO_EEEvDpT0_)
        /*0050*/ 	.word	0x00000000


	//----- nvinfo : EIATTR_REGCOUNT
	.align		4
.L_58:
        /*0054*/ 	.byte	0x04, 0x2f
        /*0056*/ 	.short	(.L_60 - .L_59)
	.align		4
.L_59:
        /*0058*/ 	.word	index@(_ZN6thrust24THRUST_300001_SM_1000_NS8cuda_cub4core6detail13_kernel_agentINS1_8__reduce11ReduceAgentINS0_12zip_iteratorIN4cuda3std3__45tupleIJNS0_10device_ptrIdEENS0_17counting_iteratorIlNS0_11use_defaultESF_SF_EEEEEEEPNSB_IJdlEEESJ_iNS1_9__extrema9arg_max_fIdl10comparatorEEEEJSI_SK_iN3cub18CUB_300001_SM_100013GridEvenShareIiEENSR_9GridQueueIjEESO_EEEvDpT0_)
        /*005c*/ 	.word	0x00000028


	//----- nvinfo : EIATTR_FRAME_SIZE
	.align		4
.L_60:
        /*0060*/ 	.byte	0x04, 0x11
        /*0062*/ 	.short	(.L_62 - .L_61)
	.align		4
.L_61:
        /*0064*/ 	.word	index@(_ZN6thrust24THRUST_300001_SM_1000_NS8cuda_cub4core6detail13_kernel_agentINS1_8__reduce11ReduceAgentINS0_12zip_iteratorIN4cuda3std3__45tupleIJNS0_10device_ptrIdEENS0_17counting_iteratorIlNS0_11use_defaultESF_SF_EEEEEEEPNSB_IJdlEEESJ_iNS1_9__extrema9arg_max_fIdl10comparatorEEEEJSI_SK_iN3cub18CUB_300001_SM_100013GridEvenShareIiEENSR_9GridQueueIjEESO_EEEvDpT0_)
        /*0068*/ 	.word	0x00000000


	//----- nvinfo : EIATTR_REGCOUNT
	.align		4
.L_62:
        /*006c*/ 	.byte	0x04, 0x2f
        /*006e*/ 	.short	(.L_64 - .L_63)
	.align		4
.L_63:
        /*0070*/ 	.word	index@(_ZN6thrust24THRUST_300001_SM_1000_NS8cuda_cub4core6detail13_kernel_agentINS1_8__reduce10DrainAgentIiEEJN3cub18CUB_300001_SM_10009GridQueueIjEEiEEEvDpT0_)
        /*0074*/ 	.word	0x00000008


	//----- nvinfo : EIATTR_FRAME_SIZE
	.align		4
.L_64:
        /*0078*/ 	.byte	0x04, 0x11
        /*007a*/ 	.short	(.L_66 - .L_65)
	.align		4
.L_65:
        /*007c*/ 	.word	index@(_ZN6thrust24THRUST_300001_SM_1000_NS8cuda_cub4core6detail13_kernel_agentINS1_8__reduce10DrainAgentIiEEJN3cub18CUB_300001_SM_10009GridQueueIjEEiEEEvDpT0_)
        /*0080*/ 	.word	0x00000000


	//----- nvinfo : EIATTR_REGCOUNT
	.align		4
.L_66:
        /*0084*/ 	.byte	0x04, 0x2f
        /*0086*/ 	.short	(.L_68 - .L_67)
	.align		4
.L_67:
        /*0088*/ 	.word	index@(_ZN6thrust24THRUST_300001_SM_1000_NS8cuda_cub4core6detail13_kernel_agentINS1_8__reduce11ReduceAgentIPN4cuda3std3__45tupleIJdlEEESC_SB_iNS1_9__extrema9arg_max_fIdl10comparatorEEEEJSC_SC_iSG_EEEvDpT0_)
        /*008c*/ 	.word	0x00000020


	//----- nvinfo : EIATTR_FRAME_SIZE
	.align		4
.L_68:
        /*0090*/ 	.byte	0x04, 0x11
        /*0092*/ 	.short	(.L_70 - .L_69)
	.align		4
.L_69:
        /*0094*/ 	.word	index@(_ZN6thrust24THRUST_300001_SM_1000_NS8cuda_cub4core6detail13_kernel_agentINS1_8__reduce11ReduceAgentIPN4cuda3std3__45tupleIJdlEEESC_SB_iNS1_9__extrema9arg_max_fIdl10comparatorEEEEJSC_SC_iSG_EEEvDpT0_)
        /*0098*/ 	.word	0x00000000


	//----- nvinfo : EIATTR_REGCOUNT
	.align		4
.L_70:
        /*009c*/ 	.byte	0x04, 0x2f
        /*009e*/ 	.short	(.L_72 - .L_71)
	.align		4
.L_71:
        /*00a0*/ 	.word	index@(_ZN6thrust24THRUST_300001_SM_1000_NS8cuda_cub4core6detail13_kernel_agentINS1_8__reduce11ReduceAgentINS0_12zip_iteratorIN4cuda3std3__45tupleIJNS0_10device_ptrIdEENS0_17counting_iteratorIlNS0_11use_defaultESF_SF_EEEEEEEPNSB_IJdlEEESJ_lNS1_9__extrema9arg_max_fIdl10comparatorEEEEJSI_SK_lSO_EEEvDpT0_)
        /*00a4*/ 	.word	0x00000020


	//----- nvinfo : EIATTR_FRAME_SIZE
	.align		4
.L_72:
        /*00a8*/ 	.byte	0x04, 0x11
        /*00aa*/ 	.short	(.L_74 - .L_73)
	.align		4
.L_73:
        /*00ac*/ 	.word	index@(_ZN6thrust24THRUST_300001_SM_1000_NS8cuda_cub4core6detail13_kernel_agentINS1_8__reduce11ReduceAgentINS0_12zip_iteratorIN4cuda3std3__45tupleIJNS0_10device_ptrIdEENS0_17counting_iteratorIlNS0_11use_defaultESF_SF_EEEEEEEPNSB_IJdlEEESJ_lNS1_9__extrema9arg_max_fIdl10comparatorEEEEJSI_SK_lSO_EEEvDpT0_)
        /*00b0*/ 	.word	0x00000000


	//----- nvinfo : EIATTR_REGCOUNT
	.align		4
.L_74:
        /*00b4*/ 	.byte	0x04, 0x2f
        /*00b6*/ 	.short	(.L_76 - .L_75)
	.align		4
.L_75:
        /*00b8*/ 	.word	index@(_ZN6thrust24THRUST_300001_SM_1000_NS8cuda_cub4core6detail13_kernel_agentINS1_8__reduce11ReduceAgentINS0_12zip_iteratorIN4cuda3std3__45tupleIJNS0_10device_ptrIdEENS0_17counting_iteratorIlNS0_11use_defaultESF_SF_EEEEEEEPNSB_IJdlEEESJ_lNS1_9__extrema9arg_max_fIdl10comparatorEEEEJSI_SK_lN3cub18CUB_300001_SM_100013GridEvenShareIlEENSR_9GridQueueIyEESO_EEEvDpT0_)
        /*00bc*/ 	.word	0x00000020


	//----- nvinfo : EIATTR_FRAME_SIZE
	.align		4
.L_76:
        /*00c0*/ 	.byte	0x04, 0x11
        /*00c2*/ 	.short	(.L_78 - .L_77)
	.align		4
.L_77:
        /*00c4*/ 	.word	index@(_ZN6thrust24THRUST_300001_SM_1000_NS8cuda_cub4core6detail13_kernel_agentINS1_8__reduce11ReduceAgentINS0_12zip_iteratorIN4cuda3std3__45tupleIJNS0_10device_ptrIdEENS0_17counting_iteratorIlNS0_11use_defaultESF_SF_EEEEEEEPNSB_IJdlEEESJ_lNS1_9__extrema9arg_max_fIdl10comparatorEEEEJSI_SK_lN3cub18CUB_300001_SM_100013GridEvenShareIlEENSR_9GridQueueIyEESO_EEEvDpT0_)
        /*00c8*/ 	.word	0x00000000


	//----- nvinfo : EIATTR_REGCOUNT
	.align		4
.L_78:
        /*00cc*/ 	.byte	0x04, 0x2f
        /*00ce*/ 	.short	(.L_80 - .L_79)
	.align		4
.L_79:
        /*00d0*/ 	.word	index@(_ZN6thrust24THRUST_300001_SM_1000_NS8cuda_cub4core6detail13_kernel_agentINS1_8__reduce10DrainAgentIlEEJN3cub18CUB_300001_SM_10009GridQueueIyEElEEEvDpT0_)
        /*00d4*/ 	.word	0x00000008


	//----- nvinfo : EIATTR_FRAME_SIZE
	.align		4
.L_80:
        /*00d8*/ 	.byte	0x04, 0x11
        /*00da*/ 	.short	(.L_82 - .L_81)
	.align		4
.L_81:
        /*00dc*/ 	.word	index@(_ZN6thrust24THRUST_300001_SM_1000_NS8cuda_cub4core6detail13_kernel_agentINS1_8__reduce10DrainAgentIlEEJN3cub18CUB_300001_SM_10009GridQueueIyEElEEEvDpT0_)
        /*00e0*/ 	.word	0x00000000


	//----- nvinfo : EIATTR_REGCOUNT
	.align		4
.L_82:
        /*00e4*/ 	.byte	0x04, 0x2f
        /*00e6*/ 	.short	(.L_84 - .L_83)
	.align		4
.L_83:
        /*00e8*/ 	.word	index@(_ZN6thrust24THRUST_300001_SM_1000_NS8cuda_cub4core6detail13_kernel_agentINS1_8__reduce11ReduceAgentIPN4cuda3std3__45tupleIJdlEEESC_SB_lNS1_9__extrema9arg_max_fIdl10comparatorEEEEJSC_SC_iSG_EEEvDpT0_)
        /*00ec*/ 	.word	0x00000020


	//----- nvinfo : EIATTR_FRAME_SIZE
	.align		4
.L_84:
        /*00f0*/ 	.byte	0x04, 0x11
        /*00f2*/ 	.short	(.L_86 - .L_85)
	.align		4
.L_85:
        /*00f4*/ 	.word	index@(_ZN6thrust24THRUST_300001_SM_1000_NS8cuda_cub4core6detail13_kernel_agentINS1_8__reduce11ReduceAgentIPN4cuda3std3__45tupleIJdlEEESC_SB_lNS1_9__extrema9arg_max_fIdl10comparatorEEEEJSC_SC_iSG_EEEvDpT0_)
        /*00f8*/ 	.word	0x00000000


	//----- nvinfo : EIATTR_REGCOUNT
	.align		4
.L_86:
        /*00fc*/ 	.byte	0x04, 0x2f
        /*00fe*/ 	.short	(.L_88 - .L_87)
	.align		4
.L_87:
        /*0100*/ 	.word	index@(_ZN3cub18CUB_300001_SM_10006detail11EmptyKernelIvEEvv)
        /*0104*/ 	.word	0x00000004


	//----- nvinfo : EIATTR_FRAME_SIZE
	.align		4
.L_88:
        /*0108*/ 	.byte	0x04, 0x11
        /*010a*/ 	.short	(.L_90 - .L_89)
	.align		4
.L_89:
        /*010c*/ 	.word	index@(_ZN3cub18CUB_300001_SM_10006detail11EmptyKernelIvEEvv)
        /*0110*/ 	.word	0x00000000


	//----- nvinfo : EIATTR_MIN_STACK_SIZE
	.align		4
.L_90:
        /*0114*/ 	.byte	0x04, 0x12
        /*0116*/ 	.short	(.L_92 - .L_91)
	.align		4
.L_91:
        /*0118*/ 	.word	index@(_ZN3cub18CUB_300001_SM_10006detail11EmptyKernelIvEEvv)
        /*011c*/ 	.word	0x00000000


	//----- nvinfo : EIATTR_MIN_STACK_SIZE
	.align		4
.L_92:
        /*0120*/ 	.byte	0x04, 0x12
        /*0122*/ 	.short	(.L_94 - .L_93)
	.align		4
.L_93:
        /*0124*/ 	.word	index@(_ZN6thrust24THRUST_300001_SM_1000_NS8cuda_cub4core6detail13_kernel_agentINS1_8__reduce11ReduceAgentIPN4cuda3std3__45tupleIJdlEEESC_SB_lNS1_9__extrema9arg_max_fIdl10comparatorEEEEJSC_SC_iSG_EEEvDpT0_)
        /*0128*/ 	.word	0x00000000


	//----- nvinfo : EIATTR_MIN_STACK_SIZE
	.align		4
.L_94:
        /*012c*/ 	.byte	0x04, 0x12
        /*012e*/ 	.short	(.L_96 - .L_95)
	.align		4
.L_95:
        /*0130*/ 	.word	index@(_ZN6thrust24THRUST_300001_SM_1000_NS8cuda_cub4core6detail13_kernel_agentINS1_8__reduce10DrainAgentIlEEJN3cub18CUB_300001_SM_10009GridQueueIyEElEEEvDpT0_)
        /*0134*/ 	.word	0x00000000


	//----- nvinfo : EIATTR_MIN_STACK_SIZE
	.align		4
.L_96:
        /*0138*/ 	.byte	0x04, 0x12
        /*013a*/ 	.short	(.L_98 - .L_97)
	.align		4
.L_97:
        /*013c*/ 	.word	index@(_ZN6thrust24THRUST_300001_SM_1000_NS8cuda_cub4core6detail13_kernel_agentINS1_8__reduce11ReduceAgentINS0_12zip_iteratorIN4cuda3std3__45tupleIJNS0_10device_ptrIdEENS0_17counting_iteratorIlNS0_11use_defaultESF_SF_EEEEEEEPNSB_IJdlEEESJ_lNS1_9__extrema9arg_max_fIdl10comparatorEEEEJSI_SK_lN3cub18CUB_300001_SM_100013GridEvenShareIlEENSR_9GridQueueIyEESO_EEEvDpT0_)
        /*0140*/ 	.word	0x00000000


	//----- nvinfo : EIATTR_MIN_STACK_SIZE
	.align		4
.L_98:
        /*0144*/ 	.byte	0x04, 0x12
        /*0146*/ 	.short	(.L_100 - .L_99)
	.align		4
.L_99:
        /*0148*/ 	.word	index@(_ZN6thrust24THRUST_300001_SM_1000_NS8cuda_cub4core6detail13_kernel_agentINS1_8__reduce11ReduceAgentINS0_12zip_iteratorIN4cuda3std3__45tupleIJNS0_10device_ptrIdEENS0_17counting_iteratorIlNS0_11use_defaultESF_SF_EEEEEEEPNSB_IJdlEEESJ_lNS1_9__extrema9arg_max_fIdl10comparatorEEEEJSI_SK_lSO_EEEvDpT0_)
        /*014c*/ 	.word	0x00000000


	//----- nvinfo : EIATTR_MIN_STACK_SIZE
	.align		4
.L_100:
        /*0150*/ 	.byte	0x04, 0x12
        /*0152*/ 	.short	(.L_102 - .L_101)
	.align		4
.L_101:
        /*0154*/ 	.word	index@(_ZN6thrust24THRUST_300001_SM_1000_NS8cuda_cub4core6detail13_kernel_agentINS1_8__reduce11ReduceAgentIPN4cuda3std3__45tupleIJdlEEESC_SB_iNS1_9__extrema9arg_max_fIdl10comparatorEEEEJSC_SC_iSG_EEEvDpT0_)
        /*0158*/ 	.word	0x00000000


	//----- nvinfo : EIATTR_MIN_STACK_SIZE
	.align		4
.L_102:
        /*015c*/ 	.byte	0x04, 0x12
        /*015e*/ 	.short	(.L_104 - .L_103)
	.align		4
.L_103:
        /*0160*/ 	.word	index@(_ZN6thrust24THRUST_300001_SM_1000_NS8cuda_cub4core6detail13_kernel_agentINS1_8__reduce10DrainAgentIiEEJN3cub18CUB_300001_SM_10009GridQueueIjEEiEEEvDpT0_)
        /*0164*/ 	.word	0x00000000


	//----- nvinfo : EIATTR_MIN_STACK_SIZE
	.align		4
.L_104:
        /*0168*/ 	.byte	0x04, 0x12
        /*016a*/ 	.short	(.L_106 - .L_105)
	.align		4
.L_105:
        /*016c*/ 	.word	index@(_ZN6thrust24THRUST_300001_SM_1000_NS8cuda_cub4core6detail13_kernel_agentINS1_8__reduce11ReduceAgentINS0_12zip_iteratorIN4cuda3std3__45tupleIJNS0_10device_ptrIdEENS0_17counting_iteratorIlNS0_11use_defaultESF_SF_EEEEEEEPNSB_IJdlEEESJ_iNS1_9__extrema9arg_max_fIdl10comparatorEEEEJSI_SK_iN3cub18CUB_300001_SM_100013GridEvenShareIiEENSR_9GridQueueIjEESO_EEEvDpT0_)
        /*0170*/ 	.word	0x00000000


	//----- nvinfo : EIATTR_MIN_STACK_SIZE
	.align		4
.L_106:
        /*0174*/ 	.byte	0x04, 0x12
        /*0176*/ 	.short	(.L_108 - .L_107)
	.align		4
.L_107:
        /*0178*/ 	.word	index@(_ZN6thrust24THRUST_300001_SM_1000_NS8cuda_cub4core6detail13_kernel_agentINS1_8__reduce11ReduceAgentINS0_12zip_iteratorIN4cuda3std3__45tupleIJNS0_10device_ptrIdEENS0_17counting_iteratorIlNS0_11use_defaultESF_SF_EEEEEEEPNSB_IJdlEEESJ_iNS1_9__extrema9arg_max_fIdl10comparatorEEEEJSI_SK_iSO_EEEvDpT0_)
        /*017c*/ 	.word	0x00000000


	//----- nvinfo : EIATTR_MIN_STACK_SIZE
	.align		4
.L_108:
        /*0180*/ 	.byte	0x04, 0x12
        /*0182*/ 	.short	(.L_110 - .L_109)
	.align		4
.L_109:
        /*0184*/ 	.word	index@(_Z28subtract_row_from_rows_belowPdii)
        /*0188*/ 	.word	0x00000000


	//----- nvinfo : EIATTR_MIN_STACK_SIZE
	.align		4
.L_110:
        /*018c*/ 	.byte	0x04, 0x12
        /*018e*/ 	.short	(.L_112 - .L_111)
	.align		4
.L_111:
        /*0190*/ 	.word	index@(_Z9swap_rowsPdiii)
        /*0194*/ 	.word	0x00000000
.L_112:


//--------------------- .nv.compat                --------------------------
	.section	.nv.compat,"",@"SHT_CUDA_COMPAT_INFO"
	.align	4
        /*0000*/ 	.byte	0x02, 0x09, 0x00, 0x00, 0x02, 0x02, 0x01, 0x00, 0x02, 0x05, 0x05, 0x00, 0x03, 0x07, 0x01, 0x01
        /*0010*/ 	.byte	0x02, 0x03, 0x00, 0x00, 0x02, 0x06, 0x01, 0x00, 0x04, 0x0b, 0x08, 0x00, 0x01, 0x00, 0x00, 0x00
        /*0020*/ 	.byte	0x00, 0x00, 0x00, 0x00


//--------------------- .nv.info._ZN3cub18CUB_300001_SM_10006detail11EmptyKernelIvEEvv --------------------------
	.section	.nv.info._ZN3cub18CUB_300001_SM_10006detail11EmptyKernelIvEEvv,"",@"SHT_CUDA_INFO"
	.sectionflags	@""
	.align	4


	//----- nvinfo : EIATTR_CUDA_API_VERSION
	.align		4
        /*0000*/ 	.byte	0x04, 0x37
        /*0002*/ 	.short	(.L_114 - .L_113)
.L_113:
        /*0004*/ 	.word	0x00000082


	//----- nvinfo : EIATTR_SPARSE_MMA_MASK
	.align		4
.L_114:
        /*0008*/ 	.byte	0x03, 0x50
        /*000a*/ 	.short	0x0000


	//----- nvinfo : EIATTR_MAXREG_COUNT
	.align		4
        /*000c*/ 	.byte	0x03, 0x1b
        /*000e*/ 	.short	0x00ff


	//----- nvinfo : EIATTR_MERCURY_ISA_VERSION
	.align		4
        /*0010*/ 	.byte	0x03, 0x5f
        /*0012*/ 	.short	0x0101


	//----- nvinfo : EIATTR_VRC_CTA_INIT_COUNT
	.align		4
        /*0014*/ 	.byte	0x02, 0x4a
	.zero		1
	.zero		1


	//----- nvinfo : EIATTR_EXIT_INSTR_OFFSETS
	.align		4
        /*0018*/ 	.byte	0x04, 0x1c
        /*001a*/ 	.short	(.L_116 - .L_115)


	//   ....[0]....
.L_115:
        /*001c*/ 	.word	0x00000010


	//----- nvinfo : EIATTR_SW_WAR
	.align		4
.L_116:
        /*0020*/ 	.byte	0x04, 0x36
        /*0022*/ 	.short	(.L_118 - .L_117)
.L_117:
        /*0024*/ 	.word	0x00000008
.L_118:


//--------------------- .nv.info._ZN6thrust24THRUST_300001_SM_1000_NS8cuda_cub4core6detail13_kernel_agentINS1_8__reduce11ReduceAgentIPN4cuda3std3__45tupleIJdlEEESC_SB_lNS1_9__extrema9arg_max_fIdl10comparatorEEEEJSC_SC_iSG_EEEvDpT0_ --------------------------
	.section	.nv.info._ZN6thrust24THRUST_300001_SM_1000_NS8cuda_cub4core6detail13_kernel_agentINS1_8__reduce11ReduceAgentIPN4cuda3std3__45tupleIJdlEEESC_SB_lNS1_9__extrema9arg_max_fIdl10comparatorEEEEJSC_SC_iSG_EEEvDpT0_,"",@"SHT_CUDA_INFO"
	.sectionflags	@""
	.align	4


	//----- nvinfo : EIATTR_CUDA_API_VERSION
	.align		4
        /*0000*/ 	.byte	0x04, 0x37
        /*0002*/ 	.short	(.L_120 - .L_119)
.L_119:
        /*0004*/ 	.word	0x00000082


	//----- nvinfo : EIATTR_KPARAM_INFO
	.align		4
.L_120:
        /*0008*/ 	.byte	0x04, 0x17
        /*000a*/ 	.short	(.L_122 - .L_121)
.L_121:
        /*000c*/ 	.word	0x00000000
        /*0010*/ 	.short	0x0003
        /*0012*/ 	.short	0x0014
        /*0014*/ 	.byte	0x00, 0xf0, 0x05, 0x00


	//----- nvinfo : EIATTR_KPARAM_INFO
	.align		4
.L_122:
        /*0018*/ 	.byte	0x04, 0x17
        /*001a*/ 	.short	(.L_124 - .L_123)
.L_123:
        /*001c*/ 	.word	0x00000000
        /*0020*/ 	.short	0x0002
        /*0022*/ 	.short	0x0010
        /*0024*/ 	.byte	0x00, 0xf0, 0x11, 0x00


	//----- nvinfo : EIATTR_KPARAM_INFO
	.align		4
.L_124:
        /*0028*/ 	.byte	0x04, 0x17
        /*002a*/ 	.short	(.L_126 - .L_125)
.L_125:
        /*002c*/ 	.word	0x00000000
        /*0030*/ 	.short	0x0001
        /*0032*/ 	.short	0x0008
        /*0034*/ 	.byte	0x00, 0xf5, 0x21, 0x00


	//----- nvinfo : EIATTR_KPARAM_INFO
	.align		4
.L_126:
        /*0038*/ 	.byte	0x04, 0x17
        /*003a*/ 	.short	(.L_128 - .L_127)
.L_127:
        /*003c*/ 	.word	0x00000000
        /*0040*/ 	.short	0x0000
        /*0042*/ 	.short	0x0000
        /*0044*/ 	.byte	0x00, 0xf5, 0x21, 0x00


	//----- nvinfo : EIATTR_SPARSE_MMA_MASK
	.align		4
.L_128:
        /*0048*/ 	.byte	0x03, 0x50
        /*004a*/ 	.short	0x0000


	//----- nvinfo : EIATTR_MAXREG_COUNT
	.align		4
        /*004c*/ 	.byte	0x03, 0x1b
        /*004e*/ 	.short	0x00ff


	//----- nvinfo : EIATTR_NUM_BARRIERS
	.align		4
        /*0050*/ 	.byte	0x02, 0x4c
        /*0052*/ 	.byte	0x01
	.zero		1


	//----- nvinfo : EIATTR_MERCURY_ISA_VERSION
	.align		4
        /*0054*/ 	.byte	0x03, 0x5f
        /*0056*/ 	.short	0x0101


	//----- nvinfo : EIATTR_COOP_GROUP_MASK_REGIDS
	.align		4
        /*0058*/ 	.byte	0x04, 0x29
        /*005a*/ 	.short	(.L_130 - .L_129)


	//   ....[0]....
.L_129:
        /*005c*/ 	.word	0xffffffff


	//   ....[1]....
        /*0060*/ 	.word	0xffffffff


	//   ....[2]....
        /*0064*/ 	.word	0xffffffff


	//   ....[3]....
        /*0068*/ 	.word	0xffffffff


	//   ....[4]....
        /*006c*/ 	.word	0xffffffff


	//   ....[5]....
        /*0070*/ 	.word	0xffffffff


	//   ....[6]....
        /*0074*/ 	.word	0xffffffff


	//   ....[7]....
        /*0078*/ 	.word	0xffffffff


	//   ....[8]....
        /*007c*/ 	.word	0xffffffff


	//   ....[9]....
        /*0080*/ 	.word	0xffffffff


	//   ....[10]....
        /*0084*/ 	.word	0xffffffff


	//   ....[11]....
        /*0088*/ 	.word	0xffffffff


	//   ....[12]....
        /*008c*/ 	.word	0xffffffff


	//   ....[13]....
        /*0090*/ 	.word	0xffffffff


	//   ....[14]....
        /*0094*/ 	.word	0xffffffff


	//   ....[15]....
        /*0098*/ 	.word	0xffffffff


	//   ....[16]....
        /*009c*/ 	.word	0xffffffff


	//   ....[17]....
        /*00a0*/ 	.word	0xffffffff


	//   ....[18]....
        /*00a4*/ 	.word	0xffffffff


	//   ....[19]....
        /*00a8*/ 	.word	0xffffffff


	//   ....[20]....
        /*00ac*/ 	.word	0xffffffff


	//   ....[21]....
        /*00b0*/ 	.word	0xffffffff


	//   ....[22]....
        /*00b4*/ 	.word	0xffffffff


	//   ....[23]....
        /*00b8*/ 	.word	0xffffffff


	//   ....[24]....
        /*00bc*/ 	.word	0xffffffff


	//   ....[25]....
        /*00c0*/ 	.word	0xffffffff


	//   ....[26]....
        /*00c4*/ 	.word	0xffffffff


	//   ....[27]....
        /*00c8*/ 	.word	0xffffffff


	//   ....[28]....
        /*00cc*/ 	.word	0xffffffff


	//   ....[29]....
        /*00d0*/ 	.word	0xffffffff


	//   ....[30]....
        /*00d4*/ 	.word	0xffffffff


	//   ....[31]....
        /*00d8*/ 	.word	0xffffffff


	//   ....[32]....
        /*00dc*/ 	.word	0xffffffff


	//   ....[33]....
        /*00e0*/ 	.word	0xffffffff


	//   ....[34]....
        /*00e4*/ 	.word	0xffffffff


	//   ....[35]....
        /*00e8*/ 	.word	0xffffffff


	//   ....[36]....
        /*00ec*/ 	.word	0xffffffff


	//   ....[37]....
        /*00f0*/ 	.word	0xffffffff


	//   ....[38]....
        /*00f4*/ 	.word	0xffffffff


	//   ....[39]....
        /*00f8*/ 	.word	0xffffffff


	//   ....[40]....
        /*00fc*/ 	.word	0xffffffff


	//   ....[41]....
        /*0100*/ 	.word	0xffffffff


	//   ....[42]....
        /*0104*/ 	.word	0xffffffff


	//   ....[43]....
        /*0108*/ 	.word	0xffffffff


	//   ....[44]....
        /*010c*/ 	.word	0xffffffff


	//   ....[45]....
        /*0110*/ 	.word	0xffffffff


	//   ....[46]....
        /*0114*/ 	.word	0xffffffff


	//   ....[47]....
        /*0118*/ 	.word	0xffffffff


	//   ....[48]....
        /*011c*/ 	.word	0xffffffff


	//   ....[49]....
        /*0120*/ 	.word	0xffffffff


	//   ....[50]....
        /*0124*/ 	.word	0xffffffff


	//   ....[51]....
        /*0128*/ 	.word	0xffffffff


	//   ....[52]....
        /*012c*/ 	.word	0xffffffff


	//   ....[53]....
        /*0130*/ 	.word	0xffffffff


	//   ....[54]....
        /*0134*/ 	.word	0xffffffff


	//   ....[55]....
        /*0138*/ 	.word	0xffffffff


	//   ....[56]....
        /*013c*/ 	.word	0xffffffff


	//   ....[57]....
        /*0140*/ 	.word	0xffffffff


	//   ....[58]....
        /*0144*/ 	.word	0xffffffff


	//   ....[59]....
        /*0148*/ 	.word	0xffffffff


	//----- nvinfo : EIATTR_COOP_GROUP_INSTR_OFFSETS
	.align		4
.L_130:
        /*014c*/ 	.byte	0x04, 0x28
        /*014e*/ 	.short	(.L_132 - .L_131)


	//   ....[0]....
.L_131:
        /*0150*/ 	.word	0x00000b70


	//   ....[1]....
        /*0154*/ 	.word	0x00000ba0


	//   ....[2]....
        /*0158*/ 	.word	0x00000bc0


	//   ....[3]....
        /*015c*/ 	.word	0x00000bd0


	//   ....[4]....
        /*0160*/ 	.word	0x00000d60


	//   ....[5]....
        /*0164*/ 	.word	0x00000d90


	//   ....[6]....
        /*0168*/ 	.word	0x00000dc0


	//   ....[7]....
        /*016c*/ 	.word	0x00000de0


	//   ....[8]....
        /*0170*/ 	.word	0x00000f60


	//   ....[9]....
        /*0174*/ 	.word	0x00000f90


	//   ....[10]....
        /*0178*/ 	.word	0x00000fc0


	//   ....[11]....
        /*017c*/ 	.word	0x00000fe0


	//   ....[12]....
        /*0180*/ 	.word	0x00001160


	//   ....[13]....
        /*0184*/ 	.word	0x00001190


	//   ....[14]....
        /*0188*/ 	.word	0x000011c0


	//   ....[15]....
        /*018c*/ 	.word	0x000011e0


	//   ....[16]....
        /*0190*/ 	.word	0x00001360


	//   ....[17]....
        /*0194*/ 	.word	0x00001390


	//   ....[18]....
        /*0198*/ 	.word	0x000013c0


	//   ....[19]....
        /*019c*/ 	.word	0x000013e0


	//   ....[20]....
        /*01a0*/ 	.word	0x00002140


	//   ....[21]....
        /*01a4*/ 	.word	0x00002150


	//   ....[22]....
        /*01a8*/ 	.word	0x00002160


	//   ....[23]....
        /*01ac*/ 	.word	0x00002180


	//   ....[24]....
        /*01b0*/ 	.word	0x00002300


	//   ....[25]....
        /*01b4*/ 	.word	0x00002340


	//   ....[26]....
        /*01b8*/ 	.word	0x00002370


	//   ....[27]....
        /*01bc*/ 	.word	0x00002390


	//   ....[28]....
        /*01c0*/ 	.word	0x00002510


	//   ....[29]....
        /*01c4*/ 	.word	0x00002550


	//   ....[30]....
        /*01c8*/ 	.word	0x00002580


	//   ....[31]....
        /*01cc*/ 	.word	0x000025a0


	//   ....[32]....
        /*01d0*/ 	.word	0x00002720


	//   ....[33]....
        /*01d4*/ 	.word	0x00002760


	//   ....[34]....
        /*01d8*/ 	.word	0x00002790


	//   ....[35]....
        /*01dc*/ 	.word	0x000027b0


	//   ....[36]....
        /*01e0*/ 	.word	0x00002930


	//   ....[37]....
        /*01e4*/ 	.word	0x00002970


	//   ....[38]....
        /*01e8*/ 	.word	0x000029a0


	//   ....[39]....
        /*01ec*/ 	.word	0x000029c0


	//   ....[40]....
        /*01f0*/ 	.word	0x00005760


	//   ....[41]....
        /*01f4*/ 	.word	0x00005790


	//   ....[42]....
        /*01f8*/ 	.word	0x000057b0


	//   ....[43]....
        /*01fc*/ 	.word	0x000057c0


	//   ....[44]....
        /*0200*/ 	.word	0x00005950


	//   ....[45]....
        /*0204*/ 	.word	0x00005980


	//   ....[46]....
        /*0208*/ 	.word	0x000059b0


	//   ....[47]....
        /*020c*/ 	.word	0x000059d0


	//   ....[48]....
        /*0210*/ 	.word	0x00005b50


	//   ....[49]....
        /*0214*/ 	.word	0x00005b80


	//   ....[50]....
        /*0218*/ 	.word	0x00005bb0


	//   ....[51]....
        /*021c*/ 	.word	0x00005bd0


	//   ....[52]....
        /*0220*/ 	.word	0x00005d50


	//   ....[53]....
        /*0224*/ 	.word	0x00005d80


	//   ....[54]....
        /*0228*/ 	.word	0x00005db0


	//   ....[55]....
        /*022c*/ 	.word	0x00005dd0


	//   ....[56]....
        /*0230*/ 	.word	0x00005f50


	//   ....[57]....
        /*0234*/ 	.word	0x00005f80


	//   ....[58]....
        /*0238*/ 	.word	0x00005fb0


	//   ....[59]....
        /*023c*/ 	.word	0x00005fd0


	//----- nvinfo : EIATTR_VRC_CTA_INIT_COUNT
	.align		4
.L_132:
        /*0240*/ 	.byte	0x02, 0x4a
	.zero		1
	.zero		1


	//----- nvinfo : EIATTR_EXIT_INSTR_OFFSETS
	.align		4
        /*0244*/ 	.byte	0x04, 0x1c
        /*0246*/ 	.short	(.L_134 - .L_133)


	//   ....[0]....
.L_133:
        /*0248*/ 	.word	0x00000030


	//   ....[1]....
        /*024c*/ 	.word	0x00006c70


	//   ....[2]....
        /*0250*/ 	.word	0x00006cb0


	//----- nvinfo : EIATTR_MAX_THREADS
	.align		4
.L_134:
        /*0254*/ 	.byte	0x04, 0x05
        /*0256*/ 	.short	(.L_136 - .L_135)
.L_135:
        /*0258*/ 	.word	0x00000100
        /*025c*/ 	.word	0x00000001
        /*0260*/ 	.word	0x00000001


	//----- nvinfo : EIATTR_CRS_STACK_SIZE
	.align		4
.L_136:
        /*0264*/ 	.byte	0x04, 0x1e
        /*0266*/ 	.short	(.L_138 - .L_137)
.L_137:
        /*0268*/ 	.word	0x00000000


	//----- nvinfo : EIATTR_CBANK_PARAM_SIZE
	.align		4
.L_138:
        /*026c*/ 	.byte	0x03, 0x19
        /*026e*/ 	.short	0x0015


	//----- nvinfo : EIATTR_PARAM_CBANK
	.align		4
        /*0270*/ 	.byte	0x04, 0x0a
        /*0272*/ 	.short	(.L_140 - .L_139)
	.align		4
.L_139:
        /*0274*/ 	.word	index@(.nv.constant0._ZN6thrust24THRUST_300001_SM_1000_NS8cuda_cub4core6detail13_kernel_agentINS1_8__reduce11ReduceAgentIPN4cuda3std3__45tupleIJdlEEESC_SB_lNS1_9__extrema9arg_max_fIdl10comparatorEEEEJSC_SC_iSG_EEEvDpT0_)
        /*0278*/ 	.short	0x0380
        /*027a*/ 	.short	0x0015


	//----- nvinfo : EIATTR_SW_WAR
	.align		4
.L_140:
        /*027c*/ 	.byte	0x04, 0x36
        /*027e*/ 	.short	(.L_142 - .L_141)
.L_141:
        /*0280*/ 	.word	0x00000008
.L_142:


//--------------------- .nv.info._ZN6thrust24THRUST_300001_SM_1000_NS8cuda_cub4core6detail13_kernel_agentINS1_8__reduce10DrainAgentIlEEJN3cub18CUB_300001_SM_10009GridQueueIyEElEEEvDpT0_ --------------------------
	.section	.nv.info._ZN6thrust24THRUST_300001_SM_1000_NS8cuda_cub4core6detail13_kernel_agentINS1_8__reduce10DrainAgentIlEEJN3cub18CUB_300001_SM_10009GridQueueIyEElEEEvDpT0_,"",@"SHT_CUDA_INFO"
	.sectionflags	@""
	.align	4


	//----- nvinfo : EIATTR_CUDA_API_VERSION
	.align		4
        /*0000*/ 	.byte	0x04, 0x37
        /*0002*/ 	.short	(.L_144 - .L_143)
.L_143:
        /*0004*/ 	.word	0x00000082


	//----- nvinfo : EIATTR_KPARAM_INFO
	.align		4
.L_144:
        /*0008*/ 	.byte	0x04, 0x17
        /*000a*/ 	.short	(.L_146 - .L_145)
.L_145:
        /*000c*/ 	.word	0x00000000
        /*0010*/ 	.short	0x0001
        /*0012*/ 	.short	0x0008
        /*0014*/ 	.byte	0x00, 0xf0, 0x21, 0x00


	//----- nvinfo : EIATTR_KPARAM_INFO
	.align		4
.L_146:
        /*0018*/ 	.byte	0x04, 0x17
        /*001a*/ 	.short	(.L_148 - .L_147)
.L_147:
        /*001c*/ 	.word	0x00000000
        /*0020*/ 	.short	0x0000
        /*0022*/ 	.short	0x0000
        /*0024*/ 	.byte	0x00, 0xf0, 0x21, 0x00


	//----- nvinfo : EIATTR_SPARSE_MMA_MASK
	.align		4
.L_148:
        /*0028*/ 	.byte	0x03, 0x50
        /*002a*/ 	.short	0x0000


	//----- nvinfo : EIATTR_MAXREG_COUNT
	.align		4
        /*002c*/ 	.byte	0x03, 0x1b
        /*002e*/ 	.short	0x00ff


	//----- nvinfo : EIATTR_MERCURY_ISA_VERSION
	.align		4
        /*0030*/ 	.byte	0x03, 0x5f
        /*0032*/ 	.short	0x0101


	//----- nvinfo : EIATTR_VRC_CTA_INIT_COUNT
	.align		4
        /*0034*/ 	.byte	0x02, 0x4a
	.zero		1
	.zero		1


	//----- nvinfo : EIATTR_EXIT_INSTR_OFFSETS
	.align		4
        /*0038*/ 	.byte	0x04, 0x1c
        /*003a*/ 	.short	(.L_150 - .L_149)


	//   ....[0]....
.L_149:
        /*003c*/ 	.word	0x00000060


	//----- nvinfo : EIATTR_MAX_THREADS
	.align		4
.L_150:
        /*0040*/ 	.byte	0x04, 0x05
        /*0042*/ 	.short	(.L_152 - .L_151)
.L_151:
        /*0044*/ 	.word	0x00000001
        /*0048*/ 	.word	0x00000001
        /*004c*/ 	.word	0x00000001


	//----- nvinfo : EIATTR_CBANK_PARAM_SIZE
	.align		4
.L_152:
        /*0050*/ 	.byte	0x03, 0x19
        /*0052*/ 	.short	0x0010


	//----- nvinfo : EIATTR_PARAM_CBANK
	.align		4
        /*0054*/ 	.byte	0x04, 0x0a
        /*0056*/ 	.short	(.L_154 - .L_153)
	.align		4
.L_153:
        /*0058*/ 	.word	index@(.nv.constant0._ZN6thrust24THRUST_300001_SM_1000_NS8cuda_cub4core6detail13_kernel_agentINS1_8__reduce10DrainAgentIlEEJN3cub18CUB_300001_SM_10009GridQueueIyEElEEEvDpT0_)
        /*005c*/ 	.short	0x0380
        /*005e*/ 	.short	0x0010


	//----- nvinfo : EIATTR_SW_WAR
	.align		4
.L_154:
        /*0060*/ 	.byte	0x04, 0x36
        /*0062*/ 	.short	(.L_156 - .L_155)
.L_155:
        /*0064*/ 	.word	0x00000008
.L_156:


//--------------------- .nv.info._ZN6thrust24THRUST_300001_SM_1000_NS8cuda_cub4core6detail13_kernel_agentINS1_8__reduce11ReduceAgentINS0_12zip_iteratorIN4cuda3std3__45tupleIJNS0_10device_ptrIdEENS0_17counting_iteratorIlNS0_11use_defaultESF_SF_EEEEEEEPNSB_IJdlEEESJ_lNS1_9__extrema9arg_max_fIdl10comparatorEEEEJSI_SK_lN3cub18CUB_300001_SM_100013GridEvenShareIlEENSR_9GridQueueIyEESO_EEEvDpT0_ --------------------------
	.section	.nv.info._ZN6thrust24THRUST_300001_SM_1000_NS8cuda_cub4core6detail13_kernel_agentINS1_8__reduce11ReduceAgentINS0_12zip_iteratorIN4cuda3std3__45tupleIJNS0_10device_ptrIdEENS0_17counting_iteratorIlNS0_11use_defaultESF_SF_EEEEEEEPNSB_IJdlEEESJ_lNS1_9__extrema9arg_max_fIdl10comparatorEEEEJSI_SK_lN3cub18CUB_300001_SM_100013GridEvenShareIlEENSR_9GridQueueIyEESO_EEEvDpT0_,"",@"SHT_CUDA_INFO"
	.sectionflags	@""
	.align	4


	//----- nvinfo : EIATTR_CUDA_API_VERSION
	.align		4
        /*0000*/ 	.byte	0x04, 0x37
        /*0002*/ 	.short	(.L_158 - .L_157)
.L_157:
        /*0004*/ 	.word	0x00000082


	//----- nvinfo : EIATTR_KPARAM_INFO
	.align		4
.L_158:
        /*0008*/ 	.byte	0x04, 0x17
        /*000a*/ 	.short	(.L_160 - .L_159)
.L_159:
        /*000c*/ 	.word	0x00000000
        /*0010*/ 	.short	0x0005
        /*0012*/ 	.short	0x0070
        /*0014*/ 	.byte	0x00, 0xf0, 0x05, 0x00


	//----- nvinfo : EIATTR_KPARAM_INFO
	.align		4
.L_160:
        /*0018*/ 	.byte	0x04, 0x17
        /*001a*/ 	.short	(.L_162 - .L_161)
.L_161:
        /*001c*/ 	.word	0x00000000
        /*0020*/ 	.short	0x0004
        /*0022*/ 	.short	0x0068
        /*0024*/ 	.byte	0x00, 0xf0, 0x21, 0x00


	//----- nvinfo : EIATTR_KPARAM_INFO
	.align		4
.L_162:
        /*0028*/ 	.byte	0x04, 0x17
        /*002a*/ 	.short	(.L_164 - .L_163)
.L_163:
        /*002c*/ 	.word	0x00000000
        /*0030*/ 	.short	0x0003
        /*0032*/ 	.short	0x0020
        /*0034*/ 	.byte	0x00, 0xf0, 0x21, 0x01


	//----- nvinfo : EIATTR_KPARAM_INFO
	.align		4
.L_164:
        /*0038*/ 	.byte	0x04, 0x17
        /*003a*/ 	.short	(.L_166 - .L_165)
.L_165:
        /*003c*/ 	.word	0x00000000
        /*0040*/ 	.short	0x0002
        /*0042*/ 	.short	0x0018
        /*0044*/ 	.byte	0x00, 0xf0, 0x21, 0x00


	//----- nvinfo : EIATTR_KPARAM_INFO
	.align		4
.L_166:
        /*0048*/ 	.byte	0x04, 0x17
        /*004a*/ 	.short	(.L_168 - .L_167)
.L_167:
        /*004c*/ 	.word	0x00000000
        /*0050*/ 	.short	0x0001
        /*0052*/ 	.short	0x0010
        /*0054*/ 	.byte	0x00, 0xf5, 0x21, 0x00


	//----- nvinfo : EIATTR_KPARAM_INFO
	.align		4
.L_168:
        /*0058*/ 	.byte	0x04, 0x17
        /*005a*/ 	.short	(.L_170 - .L_169)
.L_169:
        /*005c*/ 	.word	0x00000000
        /*0060*/ 	.short	0x0000
        /*0062*/ 	.short	0x0000
        /*0064*/ 	.byte	0x00, 0xf0, 0x41, 0x00


	//----- nvinfo : EIATTR_SPARSE_MMA_MASK
	.align		4
.L_170:
        /*0068*/ 	.byte	0x03, 0x50
        /*006a*/ 	.short	0x0000


	//----- nvinfo : EIATTR_MAXREG_COUNT
	.align		4
        /*006c*/ 	.byte	0x03, 0x1b
        /*006e*/ 	.short	0x00ff


	//----- nvinfo : EIATTR_NUM_BARRIERS
	.align		4
        /*0070*/ 	.byte	0x02, 0x4c
        /*0072*/ 	.byte	0x01
	.zero		1


	//----- nvinfo : EIATTR_MERCURY_ISA_VERSION
	.align		4
        /*0074*/ 	.byte	0x03, 0x5f
        /*0076*/ 	.short	0x0101


	//----- nvinfo : EIATTR_COOP_GROUP_MASK_REGIDS
	.align		4
        /*0078*/ 	.byte	0x04, 0x29
        /*007a*/ 	.short	(.L_172 - .L_171)


	//   ....[0]....
.L_171:
        /*007c*/ 	.word	0xffffffff


	//   ....[1]....
        /*0080*/ 	.word	0xffffffff


	//   ....[2]....
        /*0084*/ 	.word	0xffffffff


	//   ....[3]....
        /*0088*/ 	.word	0xffffffff


	//   ....[4]....
        /*008c*/ 	.word	0xffffffff


	//   ....[5]....
        /*0090*/ 	.word	0xffffffff


	//   ....[6]....
        /*0094*/ 	.word	0xffffffff


	//   ....[7]....
        /*0098*/ 	.word	0xffffffff


	//   ....[8]....
        /*009c*/ 	.word	0xffffffff


	//   ....[9]....
        /*00a0*/ 	.word	0xffffffff


	//   ....[10]....
        /*00a4*/ 	.word	0xffffffff


	//   ....[11]....
        /*00a8*/ 	.word	0xffffffff


	//   ....[12]....
        /*00ac*/ 	.word	0xffffffff


	//   ....[13]....
        /*00b0*/ 	.word	0xffffffff


	//   ....[14]....
        /*00b4*/ 	.word	0xffffffff


	//   ....[15]....
        /*00b8*/ 	.word	0xffffffff


	//   ....[16]....
        /*00bc*/ 	.word	0xffffffff


	//   ....[17]....
        /*00c0*/ 	.word	0xffffffff


	//   ....[18]....
        /*00c4*/ 	.word	0xffffffff


	//   ....[19]....
        /*00c8*/ 	.word	0xffffffff


	//   ....[20]....
        /*00cc*/ 	.word	0xffffffff


	//   ....[21]....
        /*00d0*/ 	.word	0xffffffff


	//   ....[22]....
        /*00d4*/ 	.word	0xffffffff


	//   ....[23]....
        /*00d8*/ 	.word	0xffffffff


	//   ....[24]....
        /*00dc*/ 	.word	0xffffffff


	//   ....[25]....
        /*00e0*/ 	.word	0xffffffff


	//   ....[26]....
        /*00e4*/ 	.word	0xffffffff


	//   ....[27]....
        /*00e8*/ 	.word	0xffffffff


	//   ....[28]....
        /*00ec*/ 	.word	0xffffffff


	//   ....[29]....
        /*00f0*/ 	.word	0xffffffff


	//   ....[30]....
        /*00f4*/ 	.word	0xffffffff


	//   ....[31]....
        /*00f8*/ 	.word	0xffffffff


	//   ....[32]....
        /*00fc*/ 	.word	0xffffffff


	//   ....[33]....
        /*0100*/ 	.word	0xffffffff


	//   ....[34]....
        /*0104*/ 	.word	0xffffffff


	//   ....[35]....
        /*0108*/ 	.word	0xffffffff


	//   ....[36]....
        /*010c*/ 	.word	0xffffffff


	//   ....[37]....
        /*0110*/ 	.word	0xffffffff


	//   ....[38]....
        /*0114*/ 	.word	0xffffffff


	//   ....[39]....
        /*0118*/ 	.word	0xffffffff


	//   ....[40]....
        /*011c*/ 	.word	0xffffffff


	//   ....[41]....
        /*0120*/ 	.word	0xffffffff


	//   ....[42]....
        /*0124*/ 	.word	0xffffffff


	//   ....[43]....
        /*0128*/ 	.word	0xffffffff


	//   ....[44]....
        /*012c*/ 	.word	0xffffffff


	//   ....[45]....
        /*0130*/ 	.word	0xffffffff


	//   ....[46]....
        /*0134*/ 	.word	0xffffffff


	//   ....[47]....
        /*0138*/ 	.word	0xffffffff


	//   ....[48]....
        /*013c*/ 	.word	0xffffffff


	//   ....[49]....
        /*0140*/ 	.word	0xffffffff


	//   ....[50]....
        /*0144*/ 	.word	0xffffffff


	//   ....[51]....
        /*0148*/ 	.word	0xffffffff


	//   ....[52]....
        /*014c*/ 	.word	0xffffffff


	//   ....[53]....
        /*0150*/ 	.word	0xffffffff


	//   ....[54]....
        /*0154*/ 	.word	0xffffffff


	//   ....[55]....
        /*0158*/ 	.word	0xffffffff


	//   ....[56]....
        /*015c*/ 	.word	0xffffffff


	//   ....[57]....
        /*0160*/ 	.word	0xffffffff


	//   ....[58]....
        /*0164*/ 	.word	0xffffffff


	//   ....[59]....
        /*0168*/ 	.word	0xffffffff


	//----- nvinfo : EIATTR_COOP_GROUP_INSTR_OFFSETS
	.align		4
.L_172:
        /*016c*/ 	.byte	0x04, 0x28
        /*016e*/ 	.short	(.L_174 - .L_173)


	//   ....[0]....
.L_173:
        /*0170*/ 	.word	0x00000d70


	//   ....[1]....
        /*0174*/ 	.word	0x00000da0


	//   ....[2]....
        /*0178*/ 	.word	0x00000dc0


	//   ....[3]....
        /*017c*/ 	.word	0x00000dd0


	//   ....[4]....
        /*0180*/ 	.word	0x00000f60


	//   ....[5]....
        /*0184*/ 	.word	0x00000f90


	//   ....[6]....
        /*0188*/ 	.word	0x00000fc0


	//   ....[7]....
        /*018c*/ 	.word	0x00000fe0


	//   ....[8]....
        /*0190*/ 	.word	0x00001160


	//   ....[9]....
        /*0194*/ 	.word	0x00001190


	//   ....[10]....
        /*0198*/ 	.word	0x000011c0


	//   ....[11]....
        /*019c*/ 	.word	0x000011e0


	//   ....[12]....
        /*01a0*/ 	.word	0x00001360


	//   ....[13]....
        /*01a4*/ 	.word	0x00001390


	//   ....[14]....
        /*01a8*/ 	.word	0x000013c0


	//   ....[15]....
        /*01ac*/ 	.word	0x000013e0


	//   ....[16]....
        /*01b0*/ 	.word	0x00001560


	//   ....[17]....
        /*01b4*/ 	.word	0x00001590


	//   ....[18]....
        /*01b8*/ 	.word	0x000015c0


	//   ....[19]....
        /*01bc*/ 	.word	0x000015e0


	//   ....[20]....
        /*01c0*/ 	.word	0x00002340


	//   ....[21]....
        /*01c4*/ 	.word	0x00002350


	//   ....[22]....
        /*01c8*/ 	.word	0x00002360


	//   ....[23]....
        /*01cc*/ 	.word	0x00002380


	//   ....[24]....
        /*01d0*/ 	.word	0x00002500


	//   ....[25]....
        /*01d4*/ 	.word	0x00002540


	//   ....[26]....
        /*01d8*/ 	.word	0x00002570


	//   ....[27]....
        /*01dc*/ 	.word	0x00002590


	//   ....[28]....
        /*01e0*/ 	.word	0x00002710


	//   ....[29]....
        /*01e4*/ 	.word	0x00002750


	//   ....[30]....
        /*01e8*/ 	.word	0x00002780


	//   ....[31]....
        /*01ec*/ 	.word	0x000027a0


	//   ....[32]....
        /*01f0*/ 	.word	0x00002920


	//   ....[33]....
        /*01f4*/ 	.word	0x00002960


	//   ....[34]....
        /*01f8*/ 	.word	0x00002990


	//   ....[35]....
        /*01fc*/ 	.word	0x000029b0


	//   ....[36]....
        /*0200*/ 	.word	0x00002b30


	//   ....[37]....
        /*0204*/ 	.word	0x00002b70


	//   ....[38]....
        /*0208*/ 	.word	0x00002ba0


	//   ....[39]....
        /*020c*/ 	.word	0x00002bc0


	//   ....[40]....
        /*0210*/ 	.word	0x000053c0


	//   ....[41]....
        /*0214*/ 	.word	0x000053f0


	//   ....[42]....
        /*0218*/ 	.word	0x00005410


	//   ....[43]....
        /*021c*/ 	.word	0x00005420


	//   ....[44]....
        /*0220*/ 	.word	0x000055b0


	//   ....[45]....
        /*0224*/ 	.word	0x000055e0


	//   ....[46]....
        /*0228*/ 	.word	0x00005610


	//   ....[47]....
        /*022c*/ 	.word	0x00005630


	//   ....[48]....
        /*0230*/ 	.word	0x000057b0


	//   ....[49]....
        /*0234*/ 	.word	0x000057e0


	//   ....[50]....
        /*0238*/ 	.word	0x00005810


	//   ....[51]....
        /*023c*/ 	.word	0x00005830


	//   ....[52]....
        /*0240*/ 	.word	0x000059b0


	//   ....[53]....
        /*0244*/ 	.word	0x000059e0


	//   ....[54]....
        /*0248*/ 	.word	0x00005a10


	//   ....[55]....
        /*024c*/ 	.word	0x00005a30


	//   ....[56]....
        /*0250*/ 	.word	0x00005bb0


	//   ....[57]....
        /*0254*/ 	.word	0x00005be0


	//   ....[58]....
        /*0258*/ 	.word	0x00005c10


	//   ....[59]....
        /*025c*/ 	.word	0x00005c30


	//----- nvinfo : EIATTR_VRC_CTA_INIT_COUNT
	.align		4
.L_174:
        /*0260*/ 	.byte	0x02, 0x4a
	.zero		1
	.zero		1


	//----- nvinfo : EIATTR_EXIT_INSTR_OFFSETS
	.align		4
        /*0264*/ 	.byte	0x04, 0x1c
        /*0266*/ 	.short	(.L_176 - .L_175)


	//   ....[0]....
.L_175:
        /*0268*/ 	.word	0x000068d0


	//   ....[1]....
        /*026c*/ 	.word	0x00006920


	//----- nvinfo : EIATTR_MAX_THREADS
	.align		4
.L_176:
        /*0270*/ 	.byte	0x04, 0x05
        /*0272*/ 	.short	(.L_178 - .L_177)
.L_177:
        /*0274*/ 	.word	0x00000100
        /*0278*/ 	.word	0x00000001
        /*027c*/ 	.word	0x00000001


	//----- nvinfo : EIATTR_CRS_STACK_SIZE
	.align		4
.L_178:
        /*0280*/ 	.byte	0x04, 0x1e
        /*0282*/ 	.short	(.L_180 - .L_179)
.L_179:
        /*0284*/ 	.word	0x00000000


	//----- nvinfo : EIATTR_CBANK_PARAM_SIZE
	.align		4
.L_180:
        /*0288*/ 	.byte	0x03, 0x19
        /*028a*/ 	.short	0x0071


	//----- nvinfo : EIATTR_PARAM_CBANK
	.align		4
        /*028c*/ 	.byte	0x04, 0x0a
        /*028e*/ 	.short	(.L_182 - .L_181)
	.align		4
.L_181:
        /*0290*/ 	.word	index@(.nv.constant0._ZN6thrust24THRUST_300001_SM_1000_NS8cuda_cub4core6detail13_kernel_agentINS1_8__reduce11ReduceAgentINS0_12zip_iteratorIN4cuda3std3__45tupleIJNS0_10device_ptrIdEENS0_17counting_iteratorIlNS0_11use_defaultESF_SF_EEEEEEEPNSB_IJdlEEESJ_lNS1_9__extrema9arg_max_fIdl10comparatorEEEEJSI_SK_lN3cub18CUB_300001_SM_100013GridEvenShareIlEENSR_9GridQueueIyEESO_EEEvDpT0_)
        /*0294*/ 	.short	0x0380
        /*0296*/ 	.short	0x0071


	//----- nvinfo : EIATTR_SW_WAR
	.align		4
.L_182:
        /*0298*/ 	.byte	0x04, 0x36
        /*029a*/ 	.short	(.L_184 - .L_183)
.L_183:
        /*029c*/ 	.word	0x00000008
.L_184:


//--------------------- .nv.info._ZN6thrust24THRUST_300001_SM_1000_NS8cuda_cub4core6detail13_kernel_agentINS1_8__reduce11ReduceAgentINS0_12zip_iteratorIN4cuda3std3__45tupleIJNS0_10device_ptrIdEENS0_17counting_iteratorIlNS0_11use_defaultESF_SF_EEEEEEEPNSB_IJdlEEESJ_lNS1_9__extrema9arg_max_fIdl10comparatorEEEEJSI_SK_lSO_EEEvDpT0_ --------------------------
	.section	.nv.info._ZN6thrust24THRUST_300001_SM_1000_NS8cuda_cub4core6detail13_kernel_agentINS1_8__reduce11ReduceAgentINS0_12zip_iteratorIN4cuda3std3__45tupleIJNS0_10device_ptrIdEENS0_17counting_iteratorIlNS0_11use_defaultESF_SF_EEEEEEEPNSB_IJdlEEESJ_lNS1_9__extrema9arg_max_fIdl10comparatorEEEEJSI_SK_lSO_EEEvDpT0_,"",@"SHT_CUDA_INFO"
	.sectionflags	@""
	.align	4


	//----- nvinfo : EIATTR_CUDA_API_VERSION
	.align		4
        /*0000*/ 	.byte	0x04, 0x37
        /*0002*/ 	.short	(.L_186 - .L_185)
.L_185:
        /*0004*/ 	.word	0x00000082


	//----- nvinfo : EIATTR_KPARAM_INFO
	.align		4
.L_186:
        /*0008*/ 	.byte	0x04, 0x17
        /*000a*/ 	.short	(.L_188 - .L_187)
.L_187:
        /*000c*/ 	.word	0x00000000
        /*0010*/ 	.short	0x0003
        /*0012*/ 	.short	0x0020
        /*0014*/ 	.byte	0x00, 0xf0, 0x05, 0x00


	//----- nvinfo : EIATTR_KPARAM_INFO
	.align		4
.L_188:
        /*0018*/ 	.byte	0x04, 0x17
        /*001a*/ 	.short	(.L_190 - .L_189)
.L_189:
        /*001c*/ 	.word	0x00000000
        /*0020*/ 	.short	0x0002
        /*0022*/ 	.short	0x0018
        /*0024*/ 	.byte	0x00, 0xf0, 0x21, 0x00


	//----- nvinfo : EIATTR_KPARAM_INFO
	.align		4
.L_190:
        /*0028*/ 	.byte	0x04, 0x17
        /*002a*/ 	.short	(.L_192 - .L_191)
.L_191:
        /*002c*/ 	.word	0x00000000
        /*0030*/ 	.short	0x0001
        /*0032*/ 	.short	0x0010
        /*0034*/ 	.byte	0x00, 0xf5, 0x21, 0x00


	//----- nvinfo : EIATTR_KPARAM_INFO
	.align		4
.L_192:
        /*0038*/ 	.byte	0x04, 0x17
        /*003a*/ 	.short	(.L_194 - .L_193)
.L_193:
        /*003c*/ 	.word	0x00000000
        /*0040*/ 	.short	0x0000
        /*0042*/ 	.short	0x0000
        /*0044*/ 	.byte	0x00, 0xf0, 0x41, 0x00


	//----- nvinfo : EIATTR_SPARSE_MMA_MASK
	.align		4
.L_194:
        /*0048*/ 	.byte	0x03, 0x50
        /*004a*/ 	.short	0x0000


	//----- nvinfo : EIATTR_MAXREG_COUNT
	.align		4
        /*004c*/ 	.byte	0x03, 0x1b
        /*004e*/ 	.short	0x00ff


	//----- nvinfo : EIATTR_NUM_BARRIERS
	.align		4
        /*0050*/ 	.byte	0x02, 0x4c
        /*0052*/ 	.byte	0x01
	.zero		1


	//----- nvinfo : EIATTR_MERCURY_ISA_VERSION
	.align		4
        /*0054*/ 	.byte	0x03, 0x5f
        /*0056*/ 	.short	0x0101


	//----- nvinfo : EIATTR_COOP_GROUP_MASK_REGIDS
	.align		4
        /*0058*/ 	.byte	0x04, 0x29
        /*005a*/ 	.short	(.L_196 - .L_195)


	//   ....[0]....
.L_195:
        /*005c*/ 	.word	0xffffffff


	//   ....[1]....
        /*0060*/ 	.word	0xffffffff


	//   ....[2]....
        /*0064*/ 	.word	0xffffffff


	//   ....[3]....
        /*0068*/ 	.word	0xffffffff


	//   ....[4]....
        /*006c*/ 	.word	0xffffffff


	//   ....[5]....
        /*0070*/ 	.word	0xffffffff


	//   ....[6]....
        /*0074*/ 	.word	0xffffffff


	//   ....[7]....
        /*0078*/ 	.word	0xffffffff


	//   ....[8]....
        /*007c*/ 	.word	0xffffffff


	//   ....[9]....
        /*0080*/ 	.word	0xffffffff


	//   ....[10]....
        /*0084*/ 	.word	0xffffffff


	//   ....[11]....
        /*0088*/ 	.word	0xffffffff


	//   ....[12]....
        /*008c*/ 	.word	0xffffffff


	//   ....[13]....
        /*0090*/ 	.word	0xffffffff


	//   ....[14]....
        /*0094*/ 	.word	0xffffffff


	//   ....[15]....
        /*0098*/ 	.word	0xffffffff


	//   ....[16]....
        /*009c*/ 	.word	0xffffffff


	//   ....[17]....
        /*00a0*/ 	.word	0xffffffff


	//   ....[18]....
        /*00a4*/ 	.word	0xffffffff


	//   ....[19]....
        /*00a8*/ 	.word	0xffffffff


	//   ....[20]....
        /*00ac*/ 	.word	0xffffffff


	//   ....[21]....
        /*00b0*/ 	.word	0xffffffff


	//   ....[22]....
        /*00b4*/ 	.word	0xffffffff


	//   ....[23]....
        /*00b8*/ 	.word	0xffffffff


	//   ....[24]....
        /*00bc*/ 	.word	0xffffffff


	//   ....[25]....
        /*00c0*/ 	.word	0xffffffff


	//   ....[26]....
        /*00c4*/ 	.word	0xffffffff


	//   ....[27]....
        /*00c8*/ 	.word	0xffffffff


	//   ....[28]....
        /*00cc*/ 	.word	0xffffffff


	//   ....[29]....
        /*00d0*/ 	.word	0xffffffff


	//   ....[30]....
        /*00d4*/ 	.word	0xffffffff


	//   ....[31]....
        /*00d8*/ 	.word	0xffffffff


	//   ....[32]....
        /*00dc*/ 	.word	0xffffffff


	//   ....[33]....
        /*00e0*/ 	.word	0xffffffff


	//   ....[34]....
        /*00e4*/ 	.word	0xffffffff


	//   ....[35]....
        /*00e8*/ 	.word	0xffffffff


	//   ....[36]....
        /*00ec*/ 	.word	0xffffffff


	//   ....[37]....
        /*00f0*/ 	.word	0xffffffff


	//   ....[38]....
        /*00f4*/ 	.word	0xffffffff


	//   ....[39]....
        /*00f8*/ 	.word	0xffffffff


	//   ....[40]....
        /*00fc*/ 	.word	0xffffffff


	//   ....[41]....
        /*0100*/ 	.word	0xffffffff


	//   ....[42]....
        /*0104*/ 	.word	0xffffffff


	//   ....[43]....
        /*0108*/ 	.word	0xffffffff


	//   ....[44]....
        /*010c*/ 	.word	0xffffffff


	//   ....[45]....
        /*0110*/ 	.word	0xffffffff


	//   ....[46]....
        /*0114*/ 	.word	0xffffffff


	//   ....[47]....
        /*0118*/ 	.word	0xffffffff


	//   ....[48]....
        /*011c*/ 	.word	0xffffffff


	//   ....[49]....
        /*0120*/ 	.word	0xffffffff


	//   ....[50]....
        /*0124*/ 	.word	0xffffffff


	//   ....[51]....
        /*0128*/ 	.word	0xffffffff


	//   ....[52]....
        /*012c*/ 	.word	0xffffffff


	//   ....[53]....
        /*0130*/ 	.word	0xffffffff


	//   ....[54]....
        /*0134*/ 	.word	0xffffffff


	//   ....[55]....
        /*0138*/ 	.word	0xffffffff


	//   ....[56]....
        /*013c*/ 	.word	0xffffffff


	//   ....[57]....
        /*0140*/ 	.word	0xffffffff


	//   ....[58]....
        /*0144*/ 	.word	0xffffffff


	//   ....[59]....
        /*0148*/ 	.word	0xffffffff


	//----- nvinfo : EIATTR_COOP_GROUP_INSTR_OFFSETS
	.align		4
.L_196:
        /*014c*/ 	.byte	0x04, 0x28
        /*014e*/ 	.short	(.L_198 - .L_197)


	//   ....[0]....
.L_197:
        /*0150*/ 	.word	0x00000cb0


	//   ....[1]....
        /*0154*/ 	.word	0x00000ce0


	//   ....[2]....
        /*0158*/ 	.word	0x00000d00


	//   ....[3]....
        /*015c*/ 	.word	0x00000d10


	//   ....[4]....
        /*0160*/ 	.word	0x00000ea0


	//   ....[5]....
        /*0164*/ 	.word	0x00000ed0


	//   ....[6]....
        /*0168*/ 	.word	0x00000f00


	//   ....[7]....
        /*016c*/ 	.word	0x00000f20


	//   ....[8]....
        /*0170*/ 	.word	0x000010a0


	//   ....[9]....
        /*0174*/ 	.word	0x000010d0


	//   ....[10]....
        /*0178*/ 	.word	0x00001100


	//   ....[11]....
        /*017c*/ 	.word	0x00001120


	//   ....[12]....
        /*0180*/ 	.word	0x000012a0


	//   ....[13]....
        /*0184*/ 	.word	0x000012d0


	//   ....[14]....
        /*0188*/ 	.word	0x00001300


	//   ....[15]....
        /*018c*/ 	.word	0x00001320


	//   ....[16]....
        /*0190*/ 	.word	0x000014a0


	//   ....[17]....
        /*0194*/ 	.word	0x000014e0


	//   ....[18]....
        /*0198*/ 	.word	0x00001510


	//   ....[19]....
        /*019c*/ 	.word	0x00001520


	//   ....[20]....
        /*01a0*/ 	.word	0x00002280


	//   ....[21]....
        /*01a4*/ 	.word	0x00002290


	//   ....[22]....
        /*01a8*/ 	.word	0x000022a0


	//   ....[23]....
        /*01ac*/ 	.word	0x000022c0


	//   ....[24]....
        /*01b0*/ 	.word	0x00002440


	//   ....[25]....
        /*01b4*/ 	.word	0x00002480


	//   ....[26]....
        /*01b8*/ 	.word	0x000024b0


	//   ....[27]....
        /*01bc*/ 	.word	0x000024d0


	//   ....[28]....
        /*01c0*/ 	.word	0x00002650


	//   ....[29]....
        /*01c4*/ 	.word	0x00002690


	//   ....[30]....
        /*01c8*/ 	.word	0x000026c0


	//   ....[31]....
        /*01cc*/ 	.word	0x000026e0


	//   ....[32]....
        /*01d0*/ 	.word	0x00002860


	//   ....[33]....
        /*01d4*/ 	.word	0x000028a0


	//   ....[34]....
        /*01d8*/ 	.word	0x000028d0


	//   ....[35]....
        /*01dc*/ 	.word	0x000028f0


	//   ....[36]....
        /*01e0*/ 	.word	0x00002a70


	//   ....[37]....
        /*01e4*/ 	.word	0x00002ab0


	//   ....[38]....
        /*01e8*/ 	.word	0x00002ae0


	//   ....[39]....
        /*01ec*/ 	.word	0x00002b00


	//   ....[40]....
        /*01f0*/ 	.word	0x00004f40


	//   ....[41]....
        /*01f4*/ 	.word	0x00004f70


	//   ....[42]....
        /*01f8*/ 	.word	0x00004f90


	//   ....[43]....
        /*01fc*/ 	.word	0x00004fa0


	//   ....[44]....
        /*0200*/ 	.word	0x00005130


	//   ....[45]....
        /*0204*/ 	.word	0x00005160


	//   ....[46]....
        /*0208*/ 	.word	0x00005190


	//   ....[47]....
        /*020c*/ 	.word	0x000051b0


	//   ....[48]....
        /*0210*/ 	.word	0x00005330


	//   ....[49]....
        /*0214*/ 	.word	0x00005360


	//   ....[50]....
        /*0218*/ 	.word	0x00005390


	//   ....[51]....
        /*021c*/ 	.word	0x000053b0


	//   ....[52]....
        /*0220*/ 	.word	0x00005530


	//   ....[53]....
        /*0224*/ 	.word	0x00005560


	//   ....[54]....
        /*0228*/ 	.word	0x00005590


	//   ....[55]....
        /*022c*/ 	.word	0x000055b0


	//   ....[56]....
        /*0230*/ 	.word	0x00005730


	//   ....[57]....
        /*0234*/ 	.word	0x00005760


	//   ....[58]....
        /*0238*/ 	.word	0x00005790


	//   ....[59]....
        /*023c*/ 	.word	0x000057b0


	//----- nvinfo : EIATTR_VRC_CTA_INIT_COUNT
	.align		4
.L_198:
        /*0240*/ 	.byte	0x02, 0x4a
	.zero		1
	.zero		1


	//----- nvinfo : EIATTR_EXIT_INSTR_OFFSETS
	.align		4
        /*0244*/ 	.byte	0x04, 0x1c
        /*0246*/ 	.short	(.L_200 - .L_199)


	//   ....[0]....
.L_199:
        /*0248*/ 	.word	0x00000040


	//   ....[1]....
        /*024c*/ 	.word	0x00006450


	//   ....[2]....
        /*0250*/ 	.word	0x00006490


	//----- nvinfo : EIATTR_MAX_THREADS
	.align		4
.L_200:
        /*0254*/ 	.byte	0x04, 0x05
        /*0256*/ 	.short	(.L_202 - .L_201)
.L_201:
        /*0258*/ 	.word	0x00000100
        /*025c*/ 	.word	0x00000001
        /*0260*/ 	.word	0x00000001


	//----- nvinfo : EIATTR_CRS_STACK_SIZE
	.align		4
.L_202:
        /*0264*/ 	.byte	0x04, 0x1e
        /*0266*/ 	.short	(.L_204 - .L_203)
.L_203:
        /*0268*/ 	.word	0x00000000


	//----- nvinfo : EIATTR_CBANK_PARAM_SIZE
	.align		4
.L_204:
        /*026c*/ 	.byte	0x03, 0x19
        /*026e*/ 	.short	0x0021


	//----- nvinfo : EIATTR_PARAM_CBANK
	.align		4
        /*0270*/ 	.byte	0x04, 0x0a
        /*0272*/ 	.short	(.L_206 - .L_205)
	.align		4
.L_205:
        /*0274*/ 	.word	index@(.nv.constant0._ZN6thrust24THRUST_300001_SM_1000_NS8cuda_cub4core6detail13_kernel_agentINS1_8__reduce11ReduceAgentINS0_12zip_iteratorIN4cuda3std3__45tupleIJNS0_10device_ptrIdEENS0_17counting_iteratorIlNS0_11use_defaultESF_SF_EEEEEEEPNSB_IJdlEEESJ_lNS1_9__extrema9arg_max_fIdl10comparatorEEEEJSI_SK_lSO_EEEvDpT0_)
        /*0278*/ 	.short	0x0380
        /*027a*/ 	.short	0x0021


	//----- nvinfo : EIATTR_SW_WAR
	.align		4
.L_206:
        /*027c*/ 	.byte	0x04, 0x36
        /*027e*/ 	.short	(.L_208 - .L_207)
.L_207:
        /*0280*/ 	.word	0x00000008
.L_208:


//--------------------- .nv.info._ZN6thrust24THRUST_300001_SM_1000_NS8cuda_cub4core6detail13_kernel_agentINS1_8__reduce11ReduceAgentIPN4cuda3std3__45tupleIJdlEEESC_SB_iNS1_9__extrema9arg_max_fIdl10comparatorEEEEJSC_SC_iSG_EEEvDpT0_ --------------------------
	.section	.nv.info._ZN6thrust24THRUST_300001_SM_1000_NS8cuda_cub4core6detail13_kernel_agentINS1_8__reduce11ReduceAgentIPN4cuda3std3__45tupleIJdlEEESC_SB_iNS1_9__extrema9arg_max_fIdl10comparatorEEEEJSC_SC_iSG_EEEvDpT0_,"",@"SHT_CUDA_INFO"
	.sectionflags	@""
	.align	4


	//----- nvinfo : EIATTR_CUDA_API_VERSION
	.align		4
        /*0000*/ 	.byte	0x04, 0x37
        /*0002*/ 	.short	(.L_210 - .L_209)
.L_209:
        /*0004*/ 	.word	0x00000082


	//----- nvinfo : EIATTR_KPARAM_INFO
	.align		4
.L_210:
        /*0008*/ 	.byte	0x04, 0x17
        /*000a*/ 	.short	(.L_212 - .L_211)
.L_211:
        /*000c*/ 	.word	0x00000000
        /*0010*/ 	.short	0x0003
        /*0012*/ 	.short	0x0014
        /*0014*/ 	.byte	0x00, 0xf0, 0x05, 0x00


	//----- nvinfo : EIATTR_KPARAM_INFO
	.align		4
.L_212:
        /*0018*/ 	.byte	0x04, 0x17
        /*001a*/ 	.short	(.L_214 - .L_213)
.L_213:
        /*001c*/ 	.word	0x00000000
        /*0020*/ 	.short	0x0002
        /*0022*/ 	.short	0x0010
        /*0024*/ 	.byte	0x00, 0xf0, 0x11, 0x00


	//----- nvinfo : EIATTR_KPARAM_INFO
	.align		4
.L_214:
        /*0028*/ 	.byte	0x04, 0x17
        /*002a*/ 	.short	(.L_216 - .L_215)
.L_215:
        /*002c*/ 	.word	0x00000000
        /*0030*/ 	.short	0x0001
        /*0032*/ 	.short	0x0008
        /*0034*/ 	.byte	0x00, 0xf5, 0x21, 0x00


	//----- nvinfo : EIATTR_KPARAM_INFO
	.align		4
.L_216:
        /*0038*/ 	.byte	0x04, 0x17
        /*003a*/ 	.short	(.L_218 - .L_217)
.L_217:
        /*003c*/ 	.word	0x00000000
        /*0040*/ 	.short	0x0000
        /*0042*/ 	.short	0x0000
        /*0044*/ 	.byte	0x00, 0xf5, 0x21, 0x00


	//----- nvinfo : EIATTR_SPARSE_MMA_MASK
	.align		4
.L_218:
        /*0048*/ 	.byte	0x03, 0x50
        /*004a*/ 	.short	0x0000


	//----- nvinfo : EIATTR_MAXREG_COUNT
	.align		4
        /*004c*/ 	.byte	0x03, 0x1b
        /*004e*/ 	.short	0x00ff


	//----- nvinfo : EIATTR_NUM_BARRIERS
	.align		4
        /*0050*/ 	.byte	0x02, 0x4c
        /*0052*/ 	.byte	0x01
	.zero		1


	//----- nvinfo : EIATTR_MERCURY_ISA_VERSION
	.align		4
        /*0054*/ 	.byte	0x03, 0x5f
        /*0056*/ 	.short	0x0101


	//----- nvinfo : EIATTR_COOP_GROUP_MASK_REGIDS
	.align		4
        /*0058*/ 	.byte	0x04, 0x29
        /*005a*/ 	.short	(.L_220 - .L_219)


	//   ....[0]....
.L_219:
        /*005c*/ 	.word	0xffffffff


	//   ....[1]....
        /*0060*/ 	.word	0xffffffff


	//   ....[2]....
        /*0064*/ 	.word	0xffffffff


	//   ....[3]....
        /*0068*/ 	.word	0xffffffff


	//   ....[4]....
        /*006c*/ 	.word	0xffffffff


	//   ....[5]....
        /*0070*/ 	.word	0xffffffff


	//   ....[6]....
        /*0074*/ 	.word	0xffffffff


	//   ....[7]....
        /*0078*/ 	.word	0xffffffff


	//   ....[8]....
        /*007c*/ 	.word	0xffffffff


	//   ....[9]....
        /*0080*/ 	.word	0xffffffff


	//   ....[10]....
        /*0084*/ 	.word	0xffffffff


	//   ....[11]....
        /*0088*/ 	.word	0xffffffff


	//   ....[12]....
        /*008c*/ 	.word	0xffffffff


	//   ....[13]....
        /*0090*/ 	.word	0xffffffff


	//   ....[14]....
        /*0094*/ 	.word	0xffffffff


	//   ....[15]....
        /*0098*/ 	.word	0xffffffff


	//   ....[16]....
        /*009c*/ 	.word	0xffffffff


	//   ....[17]....
        /*00a0*/ 	.word	0xffffffff


	//   ....[18]....
        /*00a4*/ 	.word	0xffffffff


	//   ....[19]....
        /*00a8*/ 	.word	0xffffffff


	//   ....[20]....
        /*00ac*/ 	.word	0xffffffff


	//   ....[21]....
        /*00b0*/ 	.word	0xffffffff


	//   ....[22]....
        /*00b4*/ 	.word	0xffffffff


	//   ....[23]....
        /*00b8*/ 	.word	0xffffffff


	//   ....[24]....
        /*00bc*/ 	.word	0xffffffff


	//   ....[25]....
        /*00c0*/ 	.word	0xffffffff


	//   ....[26]....
        /*00c4*/ 	.word	0xffffffff


	//   ....[27]....
        /*00c8*/ 	.word	0xffffffff


	//   ....[28]....
        /*00cc*/ 	.word	0xffffffff


	//   ....[29]....
        /*00d0*/ 	.word	0xffffffff


	//   ....[30]....
        /*00d4*/ 	.word	0xffffffff


	//   ....[31]....
        /*00d8*/ 	.word	0xffffffff


	//   ....[32]....
        /*00dc*/ 	.word	0xffffffff


	//   ....[33]....
        /*00e0*/ 	.word	0xffffffff


	//   ....[34]....
        /*00e4*/ 	.word	0xffffffff


	//   ....[35]....
        /*00e8*/ 	.word	0xffffffff


	//   ....[36]....
        /*00ec*/ 	.word	0xffffffff


	//   ....[37]....
        /*00f0*/ 	.word	0xffffffff


	//   ....[38]....
        /*00f4*/ 	.word	0xffffffff


	//   ....[39]....
        /*00f8*/ 	.word	0xffffffff


	//   ....[40]....
        /*00fc*/ 	.word	0xffffffff


	//   ....[41]....
        /*0100*/ 	.word	0xffffffff


	//   ....[42]....
        /*0104*/ 	.word	0xffffffff


	//   ....[43]....
        /*0108*/ 	.word	0xffffffff


	//   ....[44]....
        /*010c*/ 	.word	0xffffffff


	//   ....[45]....
        /*0110*/ 	.word	0xffffffff


	//   ....[46]....
        /*0114*/ 	.word	0xffffffff


	//   ....[47]....
        /*0118*/ 	.word	0xffffffff


	//   ....[48]....
        /*011c*/ 	.word	0xffffffff


	//   ....[49]....
        /*0120*/ 	.word	0xffffffff


	//   ....[50]....
        /*0124*/ 	.word	0xffffffff


	//   ....[51]....
        /*0128*/ 	.word	0xffffffff


	//   ....[52]....
        /*012c*/ 	.word	0xffffffff


	//   ....[53]....
        /*0130*/ 	.word	0xffffffff


	//   ....[54]....
        /*0134*/ 	.word	0xffffffff


	//   ....[55]....
        /*0138*/ 	.word	0xffffffff


	//   ....[56]....
        /*013c*/ 	.word	0xffffffff


	//   ....[57]....
        /*0140*/ 	.word	0xffffffff


	//   ....[58]....
        /*0144*/ 	.word	0xffffffff


	//   ....[59]....
        /*0148*/ 	.word	0xffffffff


	//----- nvinfo : EIATTR_COOP_GROUP_INSTR_OFFSETS
	.align		4
.L_220:
        /*014c*/ 	.byte	0x04, 0x28
        /*014e*/ 	.short	(.L_222 - .L_221)


	//   ....[0]....
.L_221:
        /*0150*/ 	.word	0x00000b70


	//   ....[1]....
        /*0154*/ 	.word	0x00000ba0


	//   ....[2]....
        /*0158*/ 	.word	0x00000bc0


	//   ....[3]....
        /*015c*/ 	.word	0x00000bd0


	//   ....[4]....
        /*0160*/ 	.word	0x00000d60


	//   ....[5]....
        /*0164*/ 	.word	0x00000d90


	//   ....[6]....
        /*0168*/ 	.word	0x00000dc0


	//   ....[7]....
        /*016c*/ 	.word	0x00000de0


	//   ....[8]....
        /*0170*/ 	.word	0x00000f60


	//   ....[9]....
        /*0174*/ 	.word	0x00000f90


	//   ....[10]....
        /*0178*/ 	.word	0x00000fc0


	//   ....[11]....
        /*017c*/ 	.word	0x00000fe0


	//   ....[12]....
        /*0180*/ 	.word	0x00001160


	//   ....[13]....
        /*0184*/ 	.word	0x00001190


	//   ....[14]....
        /*0188*/ 	.word	0x000011c0


	//   ....[15]....
        /*018c*/ 	.word	0x000011e0


	//   ....[16]....
        /*0190*/ 	.word	0x00001360


	//   ....[17]....
        /*0194*/ 	.word	0x000013a0


	//   ....[18]....
        /*0198*/ 	.word	0x000013d0


	//   ....[19]....
        /*019c*/ 	.word	0x000013e0


	//   ....[20]....
        /*01a0*/ 	.word	0x00002140


	//   ....[21]....
        /*01a4*/ 	.word	0x00002150


	//   ....[22]....
        /*01a8*/ 	.word	0x00002160


	//   ....[23]....
        /*01ac*/ 	.word	0x00002180


	//   ....[24]....
        /*01b0*/ 	.word	0x00002300


	//   ....[25]....
        /*01b4*/ 	.word	0x00002340


	//   ....[26]....
        /*01b8*/ 	.word	0x00002370


	//   ....[27]....
        /*01bc*/ 	.word	0x00002390


	//   ....[28]....
        /*01c0*/ 	.word	0x00002510


	//   ....[29]....
        /*01c4*/ 	.word	0x00002550


	//   ....[30]....
        /*01c8*/ 	.word	0x00002580


	//   ....[31]....
        /*01cc*/ 	.word	0x000025a0


	//   ....[32]....
        /*01d0*/ 	.word	0x00002720


	//   ....[33]....
        /*01d4*/ 	.word	0x00002760


	//   ....[34]....
        /*01d8*/ 	.word	0x00002790


	//   ....[35]....
        /*01dc*/ 	.word	0x000027b0


	//   ....[36]....
        /*01e0*/ 	.word	0x00002930


	//   ....[37]....
        /*01e4*/ 	.word	0x00002970


	//   ....[38]....
        /*01e8*/ 	.word	0x000029b0


	//   ....[39]....
        /*01ec*/ 	.word	0x000029c0


	//   ....[40]....
        /*01f0*/ 	.word	0x00004d80


	//   ....[41]....
        /*01f4*/ 	.word	0x00004db0


	//   ....[42]....
        /*01f8*/ 	.word	0x00004dd0


	//   ....[43]....
        /*01fc*/ 	.word	0x00004de0


	//   ....[44]....
        /*0200*/ 	.word	0x00004f70


	//   ....[45]....
        /*0204*/ 	.word	0x00004fa0


	//   ....[46]....
        /*0208*/ 	.word	0x00004fd0


	//   ....[47]....
        /*020c*/ 	.word	0x00004ff0


	//   ....[48]....
        /*0210*/ 	.word	0x00005170


	//   ....[49]....
        /*0214*/ 	.word	0x000051a0


	//   ....[50]....
        /*0218*/ 	.word	0x000051d0


	//   ....[51]....
        /*021c*/ 	.word	0x000051f0


	//   ....[52]....
        /*0220*/ 	.word	0x00005370


	//   ....[53]....
        /*0224*/ 	.word	0x000053a0


	//   ....[54]....
        /*0228*/ 	.word	0x000053d0


	//   ....[55]....
        /*022c*/ 	.word	0x000053f0


	//   ....[56]....
        /*0230*/ 	.word	0x00005570


	//   ....[57]....
        /*0234*/ 	.word	0x000055a0


	//   ....[58]....
        /*0238*/ 	.word	0x000055d0


	//   ....[59]....
        /*023c*/ 	.word	0x000055f0


	//----- nvinfo : EIATTR_VRC_CTA_INIT_COUNT
	.align		4
.L_222:
        /*0240*/ 	.byte	0x02, 0x4a
	.zero		1
	.zero		1


	//----- nvinfo : EIATTR_EXIT_INSTR_OFFSETS
	.align		4
        /*0244*/ 	.byte	0x04, 0x1c
        /*0246*/ 	.short	(.L_224 - .L_223)


	//   ....[0]....
.L_223:
        /*0248*/ 	.word	0x00000030


	//   ....[1]....
        /*024c*/ 	.word	0x00006290


	//   ....[2]....
        /*0250*/ 	.word	0x000062d0


	//----- nvinfo : EIATTR_MAX_THREADS
	.align		4
.L_224:
        /*0254*/ 	.byte	0x04, 0x05
        /*0256*/ 	.short	(.L_226 - .L_225)
.L_225:
        /*0258*/ 	.word	0x00000100
        /*025c*/ 	.word	0x00000001
        /*0260*/ 	.word	0x00000001


	//----- nvinfo : EIATTR_CRS_STACK_SIZE
	.align		4
.L_226:
        /*0264*/ 	.byte	0x04, 0x1e
        /*0266*/ 	.short	(.L_228 - .L_227)
.L_227:
        /*0268*/ 	.word	0x00000000


	//----- nvinfo : EIATTR_CBANK_PARAM_SIZE
	.align		4
.L_228:
        /*026c*/ 	.byte	0x03, 0x19
        /*026e*/ 	.short	0x0015


	//----- nvinfo : EIATTR_PARAM_CBANK
	.align		4
        /*0270*/ 	.byte	0x04, 0x0a
        /*0272*/ 	.short	(.L_230 - .L_229)
	.align		4
.L_229:
        /*0274*/ 	.word	index@(.nv.constant0._ZN6thrust24THRUST_300001_SM_1000_NS8cuda_cub4core6detail13_kernel_agentINS1_8__reduce11ReduceAgentIPN4cuda3std3__45tupleIJdlEEESC_SB_iNS1_9__extrema9arg_max_fIdl10comparatorEEEEJSC_SC_iSG_EEEvDpT0_)
        /*0278*/ 	.short	0x0380
        /*027a*/ 	.short	0x0015


	//----- nvinfo : EIATTR_SW_WAR
	.align		4
.L_230:
        /*027c*/ 	.byte	0x04, 0x36
        /*027e*/ 	.short	(.L_232 - .L_231)
.L_231:
        /*0280*/ 	.word	0x00000008
.L_232:


//--------------------- .nv.info._ZN6thrust24THRUST_300001_SM_1000_NS8cuda_cub4core6detail13_kernel_agentINS1_8__reduce10DrainAgentIiEEJN3cub18CUB_300001_SM_10009GridQueueIjEEiEEEvDpT0_ --------------------------
	.section	.nv.info._ZN6thrust24THRUST_300001_SM_1000_NS8cuda_cub4core6detail13_kernel_agentINS1_8__reduce10DrainAgentIiEEJN3cub18CUB_300001_SM_10009GridQueueIjEEiEEEvDpT0_,"",@"SHT_CUDA_INFO"
	.sectionflags	@""
	.align	4


	//----- nvinfo : EIATTR_CUDA_API_VERSION
	.align		4
        /*0000*/ 	.byte	0x04, 0x37
        /*0002*/ 	.short	(.L_234 - .L_233)
.L_233:
        /*0004*/ 	.word	0x00000082


	//----- nvinfo : EIATTR_KPARAM_INFO
	.align		4
.L_234:
        /*0008*/ 	.byte	0x04, 0x17
        /*000a*/ 	.short	(.L_236 - .L_235)
.L_235:
        /*000c*/ 	.word	0x00000000
        /*0010*/ 	.short	0x0001
        /*0012*/ 	.short	0x0008
        /*0014*/ 	.byte	0x00, 0xf0, 0x11, 0x00


	//----- nvinfo : EIATTR_KPARAM_INFO
	.align		4
.L_236:
        /*0018*/ 	.byte	0x04, 0x17
        /*001a*/ 	.short	(.L_238 - .L_237)
.L_237:
        /*001c*/ 	.word	0x00000000
        /*0020*/ 	.short	0x0000
        /*0022*/ 	.short	0x0000
        /*0024*/ 	.byte	0x00, 0xf0, 0x21, 0x00


	//----- nvinfo : EIATTR_SPARSE_MMA_MASK
	.align		4
.L_238:
        /*0028*/ 	.byte	0x03, 0x50
        /*002a*/ 	.short	0x0000


	//----- nvinfo : EIATTR_MAXREG_COUNT
	.align		4
        /*002c*/ 	.byte	0x03, 0x1b
        /*002e*/ 	.short	0x00ff


	//----- nvinfo : EIATTR_MERCURY_ISA_VERSION
	.align		4
        /*0030*/ 	.byte	0x03, 0x5f
        /*0032*/ 	.short	0x0101


	//----- nvinfo : EIATTR_VRC_CTA_INIT_COUNT
	.align		4
        /*0034*/ 	.byte	0x02, 0x4a
	.zero		1
	.zero		1


	//----- nvinfo : EIATTR_EXIT_INSTR_OFFSETS
	.align		4
        /*0038*/ 	.byte	0x04, 0x1c
        /*003a*/ 	.short	(.L_240 - .L_239)


	//   ....[0]....
.L_239:
        /*003c*/ 	.word	0x00000060


	//----- nvinfo : EIATTR_MAX_THREADS
	.align		4
.L_240:
        /*0040*/ 	.byte	0x04, 0x05
        /*0042*/ 	.short	(.L_242 - .L_241)
.L_241:
        /*0044*/ 	.word	0x00000001
        /*0048*/ 	.word	0x00000001
        /*004c*/ 	.word	0x00000001


	//----- nvinfo : EIATTR_CBANK_PARAM_SIZE
	.align		4
.L_242:
        /*0050*/ 	.byte	0x03, 0x19
        /*0052*/ 	.short	0x000c


	//----- nvinfo : EIATTR_PARAM_CBANK
	.align		4
        /*0054*/ 	.byte	0x04, 0x0a
        /*0056*/ 	.short	(.L_244 - .L_243)
	.align		4
.L_243:
        /*0058*/ 	.word	index@(.nv.constant0._ZN6thrust24THRUST_300001_SM_1000_NS8cuda_cub4core6detail13_kernel_agentINS1_8__reduce10DrainAgentIiEEJN3cub18CUB_300001_SM_10009GridQueueIjEEiEEEvDpT0_)
        /*005c*/ 	.short	0x0380
        /*005e*/ 	.short	0x000c


	//----- nvinfo : EIATTR_SW_WAR
	.align		4
.L_244:
        /*0060*/ 	.byte	0x04, 0x36
        /*0062*/ 	.short	(.L_246 - .L_245)
.L_245:
        /*0064*/ 	.word	0x00000008
.L_246:


//--------------------- .nv.info._ZN6thrust24THRUST_300001_SM_1000_NS8cuda_cub4core6detail13_kernel_agentINS1_8__reduce11ReduceAgentINS0_12zip_iteratorIN4cuda3std3__45tupleIJNS0_10device_ptrIdEENS0_17counting_iteratorIlNS0_11use_defaultESF_SF_EEEEEEEPNSB_IJdlEEESJ_iNS1_9__extrema9arg_max_fIdl10comparatorEEEEJSI_SK_iN3cub18CUB_300001_SM_100013GridEvenShareIiEENSR_9GridQueueIjEESO_EEEvDpT0_ --------------------------
	.section	.nv.info._ZN6thrust24THRUST_300001_SM_1000_NS8cuda_cub4core6detail13_kernel_agentINS1_8__reduce11ReduceAgentINS0_12zip_iteratorIN4cuda3std3__45tupleIJNS0_10device_ptrIdEENS0_17counting_iteratorIlNS0_11use_defaultESF_SF_EEEEEEEPNSB_IJdlEEESJ_iNS1_9__extrema9arg_max_fIdl10comparatorEEEEJSI_SK_iN3cub18CUB_300001_SM_100013GridEvenShareIiEENSR_9GridQueueIjEESO_EEEvDpT0_,"",@"SHT_CUDA_INFO"
	.sectionflags	@""
	.align	4


	//----- nvinfo : EIATTR_CUDA_API_VERSION
	.align		4
        /*0000*/ 	.byte	0x04, 0x37
        /*0002*/ 	.short	(.L_248 - .L_247)
.L_247:
        /*0004*/ 	.word	0x00000082


	//----- nvinfo : EIATTR_KPARAM_INFO
	.align		4
.L_248:
        /*0008*/ 	.byte	0x04, 0x17
        /*000a*/ 	.short	(.L_250 - .L_249)
.L_249:
        /*000c*/ 	.word	0x00000000
        /*0010*/ 	.short	0x0005
        /*0012*/ 	.short	0x0050
        /*0014*/ 	.byte	0x00, 0xf0, 0x05, 0x00


	//----- nvinfo : EIATTR_KPARAM_INFO
	.align		4
.L_250:
        /*0018*/ 	.byte	0x04, 0x17
        /*001a*/ 	.short	(.L_252 - .L_251)
.L_251:
        /*001c*/ 	.word	0x00000000
        /*0020*/ 	.short	0x0004
        /*0022*/ 	.short	0x0048
        /*0024*/ 	.byte	0x00, 0xf0, 0x21, 0x00


	//----- nvinfo : EIATTR_KPARAM_INFO
	.align		4
.L_252:
        /*0028*/ 	.byte	0x04, 0x17
        /*002a*/ 	.short	(.L_254 - .L_253)
.L_253:
        /*002c*/ 	.word	0x00000000
        /*0030*/ 	.short	0x0003
        /*0032*/ 	.short	0x001c
        /*0034*/ 	.byte	0x00, 0xf0, 0xa1, 0x00


	//----- nvinfo : EIATTR_KPARAM_INFO
	.align		4
.L_254:
        /*0038*/ 	.byte	0x04, 0x17
        /*003a*/ 	.short	(.L_256 - .L_255)
.L_255:
        /*003c*/ 	.word	0x00000000
        /*0040*/ 	.short	0x0002
        /*0042*/ 	.short	0x0018
        /*0044*/ 	.byte	0x00, 0xf0, 0x11, 0x00


	//----- nvinfo : EIATTR_KPARAM_INFO
	.align		4
.L_256:
        /*0048*/ 	.byte	0x04, 0x17
        /*004a*/ 	.short	(.L_258 - .L_257)
.L_257:
        /*004c*/ 	.word	0x00000000
        /*0050*/ 	.short	0x0001
        /*0052*/ 	.short	0x0010
        /*0054*/ 	.byte	0x00, 0xf5, 0x21, 0x00


	//----- nvinfo : EIATTR_KPARAM_INFO
	.align		4
.L_258:
        /*0058*/ 	.byte	0x04, 0x17
        /*005a*/ 	.short	(.L_260 - .L_259)
.L_259:
        /*005c*/ 	.word	0x00000000
        /*0060*/ 	.short	0x0000
        /*0062*/ 	.short	0x0000
        /*0064*/ 	.byte	0x00, 0xf0, 0x41, 0x00


	//----- nvinfo : EIATTR_SPARSE_MMA_MASK
	.align		4
.L_260:
        /*0068*/ 	.byte	0x03, 0x50
        /*006a*/ 	.short	0x0000


	//----- nvinfo : EIATTR_MAXREG_COUNT
	.align		4
        /*006c*/ 	.byte	0x03, 0x1b
        /*006e*/ 	.short	0x00ff


	//----- nvinfo : EIATTR_NUM_BARRIERS
	.align		4
        /*0070*/ 	.byte	0x02, 0x4c
        /*0072*/ 	.byte	0x01
	.zero		1


	//----- nvinfo : EIATTR_MERCURY_ISA_VERSION
	.align		4
        /*0074*/ 	.byte	0x03, 0x5f
        /*0076*/ 	.short	0x0101


	//----- nvinfo : EIATTR_COOP_GROUP_MASK_REGIDS
	.align		4
        /*0078*/ 	.byte	0x04, 0x29
        /*007a*/ 	.short	(.L_262 - .L_261)


	//   ....[0]....
.L_261:
        /*007c*/ 	.word	0xffffffff


	//   ....[1]....
        /*0080*/ 	.word	0xffffffff


	//   ....[2]....
        /*0084*/ 	.word	0xffffffff


	//   ....[3]....
        /*0088*/ 	.word	0xffffffff


	//   ....[4]....
        /*008c*/ 	.word	0xffffffff


	//   ....[5]....
        /*0090*/ 	.word	0xffffffff


	//   ....[6]....
        /*0094*/ 	.word	0xffffffff


	//   ....[7]....
        /*0098*/ 	.word	0xffffffff


	//   ....[8]....
        /*009c*/ 	.word	0xffffffff


	//   ....[9]....
        /*00a0*/ 	.word	0xffffffff


	//   ....[10]....
        /*00a4*/ 	.word	0xffffffff


	//   ....[11]....
        /*00a8*/ 	.word	0xffffffff


	//   ....[12]....
        /*00ac*/ 	.word	0xffffffff


	//   ....[13]....
        /*00b0*/ 	.word	0xffffffff


	//   ....[14]....
        /*00b4*/ 	.word	0xffffffff


	//   ....[15]....
        /*00b8*/ 	.word	0xffffffff


	//   ....[16]....
        /*00bc*/ 	.word	0xffffffff


	//   ....[17]....
        /*00c0*/ 	.word	0xffffffff


	//   ....[18]....
        /*00c4*/ 	.word	0xffffffff


	//   ....[19]....
        /*00c8*/ 	.word	0xffffffff


	//   ....[20]....
        /*00cc*/ 	.word	0xffffffff


	//   ....[21]....
        /*00d0*/ 	.word	0xffffffff


	//   ....[22]....
        /*00d4*/ 	.word	0xffffffff


	//   ....[23]....
        /*00d8*/ 	.word	0xffffffff


	//   ....[24]....
        /*00dc*/ 	.word	0xffffffff


	//   ....[25]....
        /*00e0*/ 	.word	0xffffffff


	//   ....[26]....
        /*00e4*/ 	.word	0xffffffff


	//   ....[27]....
        /*00e8*/ 	.word	0xffffffff


	//   ....[28]....
        /*00ec*/ 	.word	0xffffffff


	//   ....[29]....
        /*00f0*/ 	.word	0xffffffff


	//   ....[30]....
        /*00f4*/ 	.word	0xffffffff


	//   ....[31]....
        /*00f8*/ 	.word	0xffffffff


	//   ....[32]....
        /*00fc*/ 	.word	0xffffffff


	//   ....[33]....
        /*0100*/ 	.word	0xffffffff


	//   ....[34]....
        /*0104*/ 	.word	0xffffffff


	//   ....[35]....
        /*0108*/ 	.word	0xffffffff


	//   ....[36]....
        /*010c*/ 	.word	0xffffffff


	//   ....[37]....
        /*0110*/ 	.word	0xffffffff


	//   ....[38]....
        /*0114*/ 	.word	0xffffffff


	//   ....[39]....
        /*0118*/ 	.word	0xffffffff


	//   ....[40]....
        /*011c*/ 	.word	0xffffffff


	//   ....[41]....
        /*0120*/ 	.word	0xffffffff


	//   ....[42]....
        /*0124*/ 	.word	0xffffffff


	//   ....[43]....
        /*0128*/ 	.word	0xffffffff


	//   ....[44]....
        /*012c*/ 	.word	0xffffffff


	//   ....[45]....
        /*0130*/ 	.word	0xffffffff


	//   ....[46]....
        /*0134*/ 	.word	0xffffffff


	//   ....[47]....
        /*0138*/ 	.word	0xffffffff


	//   ....[48]....
        /*013c*/ 	.word	0xffffffff


	//   ....[49]....
        /*0140*/ 	.word	0xffffffff


	//   ....[50]....
        /*0144*/ 	.word	0xffffffff


	//   ....[51]....
        /*0148*/ 	.word	0xffffffff


	//   ....[52]....
        /*014c*/ 	.word	0xffffffff


	//   ....[53]....
        /*0150*/ 	.word	0xffffffff


	//   ....[54]....
        /*0154*/ 	.word	0xffffffff


	//   ....[55]....
        /*0158*/ 	.word	0xffffffff


	//   ....[56]....
        /*015c*/ 	.word	0xffffffff


	//   ....[57]....
        /*0160*/ 	.word	0xffffffff


	//   ....[58]....
        /*0164*/ 	.word	0xffffffff


	//   ....[59]....
        /*0168*/ 	.word	0xffffffff


	//----- nvinfo : EIATTR_COOP_GROUP_INSTR_OFFSETS
	.align		4
.L_262:
        /*016c*/ 	.byte	0x04, 0x28
        /*016e*/ 	.short	(.L_264 - .L_263)


	//   ....[0]....
.L_263:
        /*0170*/ 	.word	0x00000cd0


	//   ....[1]....
        /*0174*/ 	.word	0x00000d00


	//   ....[2]....
        /*0178*/ 	.word	0x00000d20


	//   ....[3]....
        /*017c*/ 	.word	0x00000d30


	//   ....[4]....
        /*0180*/ 	.word	0x00000ec0


	//   ....[5]....
        /*0184*/ 	.word	0x00000ef0


	//   ....[6]....
        /*0188*/ 	.word	0x00000f20


	//   ....[7]....
        /*018c*/ 	.word	0x00000f40


	//   ....[8]....
        /*0190*/ 	.word	0x000010c0


	//   ....[9]....
        /*0194*/ 	.word	0x00001100


	//   ....[10]....
        /*0198*/ 	.word	0x00001130


	//   ....[11]....
        /*019c*/ 	.word	0x00001140


	//   ....[12]....
        /*01a0*/ 	.word	0x000012c0


	//   ....[13]....
        /*01a4*/ 	.word	0x000012f0


	//   ....[14]....
        /*01a8*/ 	.word	0x00001320


	//   ....[15]....
        /*01ac*/ 	.word	0x00001340


	//   ....[16]....
        /*01b0*/ 	.word	0x000014c0


	//   ....[17]....
        /*01b4*/ 	.word	0x000014f0


	//   ....[18]....
        /*01b8*/ 	.word	0x00001520


	//   ....[19]....
        /*01bc*/ 	.word	0x00001540


	//   ....[20]....
        /*01c0*/ 	.word	0x000022b0


	//   ....[21]....
        /*01c4*/ 	.word	0x000022c0


	//   ....[22]....
        /*01c8*/ 	.word	0x000022d0


	//   ....[23]....
        /*01cc*/ 	.word	0x000022f0


	//   ....[24]....
        /*01d0*/ 	.word	0x00002470


	//   ....[25]....
        /*01d4*/ 	.word	0x000024b0


	//   ....[26]....
        /*01d8*/ 	.word	0x000024e0


	//   ....[27]....
        /*01dc*/ 	.word	0x00002500


	//   ....[28]....
        /*01e0*/ 	.word	0x00002680


	//   ....[29]....
        /*01e4*/ 	.word	0x000026c0


	//   ....[30]....
        /*01e8*/ 	.word	0x000026f0


	//   ....[31]....
        /*01ec*/ 	.word	0x00002710


	//   ....[32]....
        /*01f0*/ 	.word	0x00002890


	//   ....[33]....
        /*01f4*/ 	.word	0x000028d0


	//   ....[34]....
        /*01f8*/ 	.word	0x00002900


	//   ....[35]....
        /*01fc*/ 	.word	0x00002920


	//   ....[36]....
        /*0200*/ 	.word	0x00002aa0


	//   ....[37]....
        /*0204*/ 	.word	0x00002ae0


	//   ....[38]....
        /*0208*/ 	.word	0x00002b10


	//   ....[39]....
        /*020c*/ 	.word	0x00002b30


	//   ....[40]....
        /*0210*/ 	.word	0x000051f0


	//   ....[41]....
        /*0214*/ 	.word	0x00005220


	//   ....[42]....
        /*0218*/ 	.word	0x00005240


	//   ....[43]....
        /*021c*/ 	.word	0x00005250


	//   ....[44]....
        /*0220*/ 	.word	0x000053e0


	//   ....[45]....
        /*0224*/ 	.word	0x00005410


	//   ....[46]....
        /*0228*/ 	.word	0x00005440


	//   ....[47]....
        /*022c*/ 	.word	0x00005460


	//   ....[48]....
        /*0230*/ 	.word	0x000055e0


	//   ....[49]....
        /*0234*/ 	.word	0x00005610


	//   ....[50]....
        /*0238*/ 	.word	0x00005640


	//   ....[51]....
        /*023c*/ 	.word	0x00005660


	//   ....[52]....
        /*0240*/ 	.word	0x000057e0


	//   ....[53]....
        /*0244*/ 	.word	0x00005810


	//   ....[54]....
        /*0248*/ 	.word	0x00005840


	//   ....[55]....
        /*024c*/ 	.word	0x00005860


	//   ....[56]....
        /*0250*/ 	.word	0x000059e0


	//   ....[57]....
        /*0254*/ 	.word	0x00005a10


	//   ....[58]....
        /*0258*/ 	.word	0x00005a40


	//   ....[59]....
        /*025c*/ 	.word	0x00005a60


	//----- nvinfo : EIATTR_VRC_CTA_INIT_COUNT
	.align		4
.L_264:
        /*0260*/ 	.byte	0x02, 0x4a
	.zero		1
	.zero		1


	//----- nvinfo : EIATTR_EXIT_INSTR_OFFSETS
	.align		4
        /*0264*/ 	.byte	0x04, 0x1c
        /*0266*/ 	.short	(.L_266 - .L_265)


	//   ....[0]....
.L_265:
        /*0268*/ 	.word	0x00006710


	//   ....[1]....
        /*026c*/ 	.word	0x00006770


	//----- nvinfo : EIATTR_MAX_THREADS
	.align		4
.L_266:
        /*0270*/ 	.byte	0x04, 0x05
        /*0272*/ 	.short	(.L_268 - .L_267)
.L_267:
        /*0274*/ 	.word	0x00000100
        /*0278*/ 	.word	0x00000001
        /*027c*/ 	.word	0x00000001


	//----- nvinfo : EIATTR_CRS_STACK_SIZE
	.align		4
.L_268:
        /*0280*/ 	.byte	0x04, 0x1e
        /*0282*/ 	.short	(.L_270 - .L_269)
.L_269:
        /*0284*/ 	.word	0x00000000


	//----- nvinfo : EIATTR_CBANK_PARAM_SIZE
	.align		4
.L_270:
        /*0288*/ 	.byte	0x03, 0x19
        /*028a*/ 	.short	0x0051


	//----- nvinfo : EIATTR_PARAM_CBANK
	.align		4
        /*028c*/ 	.byte	0x04, 0x0a
        /*028e*/ 	.short	(.L_272 - .L_271)
	.align		4
.L_271:
        /*0290*/ 	.word	index@(.nv.constant0._ZN6thrust24THRUST_300001_SM_1000_NS8cuda_cub4core6detail13_kernel_agentINS1_8__reduce11ReduceAgentINS0_12zip_iteratorIN4cuda3std3__45tupleIJNS0_10device_ptrIdEENS0_17counting_iteratorIlNS0_11use_defaultESF_SF_EEEEEEEPNSB_IJdlEEESJ_iNS1_9__extrema9arg_max_fIdl10comparatorEEEEJSI_SK_iN3cub18CUB_300001_SM_100013GridEvenShareIiEENSR_9GridQueueIjEESO_EEEvDpT0_)
        /*0294*/ 	.short	0x0380
        /*0296*/ 	.short	0x0051


	//----- nvinfo : EIATTR_SW_WAR
	.align		4
.L_272:
        /*0298*/ 	.byte	0x04, 0x36
        /*029a*/ 	.short	(.L_274 - .L_273)
.L_273:
        /*029c*/ 	.word	0x00000008
.L_274:


//--------------------- .nv.info._ZN6thrust24THRUST_300001_SM_1000_NS8cuda_cub4core6detail13_kernel_agentINS1_8__reduce11ReduceAgentINS0_12zip_iteratorIN4cuda3std3__45tupleIJNS0_10device_ptrIdEENS0_17counting_iteratorIlNS0_11use_defaultESF_SF_EEEEEEEPNSB_IJdlEEESJ_iNS1_9__extrema9arg_max_fIdl10comparatorEEEEJSI_SK_iSO_EEEvDpT0_ --------------------------
	.section	.nv.info._ZN6thrust24THRUST_300001_SM_1000_NS8cuda_cub4core6detail13_kernel_agentINS1_8__reduce11ReduceAgentINS0_12zip_iteratorIN4cuda3std3__45tupleIJNS0_10device_ptrIdEENS0_17counting_iteratorIlNS0_11use_defaultESF_SF_EEEEEEEPNSB_IJdlEEESJ_iNS1_9__extrema9arg_max_fIdl10comparatorEEEEJSI_SK_iSO_EEEvDpT0_,"",@"SHT_CUDA_INFO"
	.sectionflags	@""
	.align	4


	//----- nvinfo : EIATTR_CUDA_API_VERSION
	.align		4
        /*0000*/ 	.byte	0x04, 0x37
        /*0002*/ 	.short	(.L_276 - .L_275)
.L_275:
        /*0004*/ 	.word	0x00000082


	//----- nvinfo : EIATTR_KPARAM_INFO
	.align		4
.L_276:
        /*0008*/ 	.byte	0x04, 0x17
        /*000a*/ 	.short	(.L_278 - .L_277)
.L_277:
        /*000c*/ 	.word	0x00000000
        /*0010*/ 	.short	0x0003
        /*0012*/ 	.short	0x001c
        /*0014*/ 	.byte	0x00, 0xf0, 0x05, 0x00


	//----- nvinfo : EIATTR_KPARAM_INFO
	.align		4
.L_278:
        /*0018*/ 	.byte	0x04, 0x17
        /*001a*/ 	.short	(.L_280 - .L_279)
.L_279:
        /*001c*/ 	.word	0x00000000
        /*0020*/ 	.short	0x0002
        /*0022*/ 	.short	0x0018
        /*0024*/ 	.byte	0x00, 0xf0, 0x11, 0x00


	//----- nvinfo : EIATTR_KPARAM_INFO
	.align		4
.L_280:
        /*0028*/ 	.byte	0x04, 0x17
        /*002a*/ 	.short	(.L_282 - .L_281)
.L_281:
        /*002c*/ 	.word	0x00000000
        /*0030*/ 	.short	0x0001
        /*0032*/ 	.short	0x0010
        /*0034*/ 	.byte	0x00, 0xf5, 0x21, 0x00


	//----- nvinfo : EIATTR_KPARAM_INFO
	.align		4
.L_282:
        /*0038*/ 	.byte	0x04, 0x17
        /*003a*/ 	.short	(.L_284 - .L_283)
.L_283:
        /*003c*/ 	.word	0x00000000
        /*0040*/ 	.short	0x0000
        /*0042*/ 	.short	0x0000
        /*0044*/ 	.byte	0x00, 0xf0, 0x41, 0x00


	//----- nvinfo : EIATTR_SPARSE_MMA_MASK
	.align		4
.L_284:
        /*0048*/ 	.byte	0x03, 0x50
        /*004a*/ 	.short	0x0000


	//----- nvinfo : EIATTR_MAXREG_COUNT
	.align		4
        /*004c*/ 	.byte	0x03, 0x1b
        /*004e*/ 	.short	0x00ff


	//----- nvinfo : EIATTR_NUM_BARRIERS
	.align		4
        /*0050*/ 	.byte	0x02, 0x4c
        /*0052*/ 	.byte	0x01
	.zero		1


	//----- nvinfo : EIATTR_MERCURY_ISA_VERSION
	.align		4
        /*0054*/ 	.byte	0x03, 0x5f
        /*0056*/ 	.short	0x0101


	//----- nvinfo : EIATTR_COOP_GROUP_MASK_REGIDS
	.align		4
        /*0058*/ 	.byte	0x04, 0x29
        /*005a*/ 	.short	(.L_286 - .L_285)


	//   ....[0]....
.L_285:
        /*005c*/ 	.word	0xffffffff


	//   ....[1]....
        /*0060*/ 	.word	0xffffffff


	//   ....[2]....
        /*0064*/ 	.word	0xffffffff


	//   ....[3]....
        /*0068*/ 	.word	0xffffffff


	//   ....[4]....
        /*006c*/ 	.word	0xffffffff


	//   ....[5]....
        /*0070*/ 	.word	0xffffffff


	//   ....[6]....
        /*0074*/ 	.word	0xffffffff


	//   ....[7]....
        /*0078*/ 	.word	0xffffffff


	//   ....[8]....
        /*007c*/ 	.word	0xffffffff


	//   ....[9]....
        /*0080*/ 	.word	0xffffffff


	//   ....[10]....
        /*0084*/ 	.word	0xffffffff


	//   ....[11]....
        /*0088*/ 	.word	0xffffffff


	//   ....[12]....
        /*008c*/ 	.word	0xffffffff


	//   ....[13]....
        /*0090*/ 	.word	0xffffffff


	//   ....[14]....
        /*0094*/ 	.word	0xffffffff


	//   ....[15]....
        /*0098*/ 	.word	0xffffffff


	//   ....[16]....
        /*009c*/ 	.word	0xffffffff


	//   ....[17]....
        /*00a0*/ 	.word	0xffffffff


	//   ....[18]....
        /*00a4*/ 	.word	0xffffffff


	//   ....[19]....
        /*00a8*/ 	.word	0xffffffff


	//   ....[20]....
        /*00ac*/ 	.word	0xffffffff


	//   ....[21]....
        /*00b0*/ 	.word	0xffffffff


	//   ....[22]....
        /*00b4*/ 	.word	0xffffffff


	//   ....[23]....
        /*00b8*/ 	.word	0xffffffff


	//   ....[24]....
        /*00bc*/ 	.word	0xffffffff


	//   ....[25]....
        /*00c0*/ 	.word	0xffffffff


	//   ....[26]....
        /*00c4*/ 	.word	0xffffffff


	//   ....[27]....
        /*00c8*/ 	.word	0xffffffff


	//   ....[28]....
        /*00cc*/ 	.word	0xffffffff


	//   ....[29]....
        /*00d0*/ 	.word	0xffffffff


	//   ....[30]....
        /*00d4*/ 	.word	0xffffffff


	//   ....[31]....
        /*00d8*/ 	.word	0xffffffff


	//   ....[32]....
        /*00dc*/ 	.word	0xffffffff


	//   ....[33]....
        /*00e0*/ 	.word	0xffffffff


	//   ....[34]....
        /*00e4*/ 	.word	0xffffffff


	//   ....[35]....
        /*00e8*/ 	.word	0xffffffff


	//   ....[36]....
        /*00ec*/ 	.word	0xffffffff


	//   ....[37]....
        /*00f0*/ 	.word	0xffffffff


	//   ....[38]....
        /*00f4*/ 	.word	0xffffffff


	//   ....[39]....
        /*00f8*/ 	.word	0xffffffff


	//   ....[40]....
        /*00fc*/ 	.word	0xffffffff


	//   ....[41]....
        /*0100*/ 	.word	0xffffffff


	//   ....[42]....
        /*0104*/ 	.word	0xffffffff


	//   ....[43]....
        /*0108*/ 	.word	0xffffffff


	//   ....[44]....
        /*010c*/ 	.word	0xffffffff


	//   ....[45]....
        /*0110*/ 	.word	0xffffffff


	//   ....[46]....
        /*0114*/ 	.word	0xffffffff


	//   ....[47]....
        /*0118*/ 	.word	0xffffffff


	//   ....[48]....
        /*011c*/ 	.word	0xffffffff


	//   ....[49]....
        /*0120*/ 	.word	0xffffffff


	//   ....[50]....
        /*0124*/ 	.word	0xffffffff


	//   ....[51]....
        /*0128*/ 	.word	0xffffffff


	//   ....[52]....
        /*012c*/ 	.word	0xffffffff


	//   ....[53]....
        /*0130*/ 	.word	0xffffffff


	//   ....[54]....
        /*0134*/ 	.word	0xffffffff


	//   ....[55]....
        /*0138*/ 	.word	0xffffffff


	//   ....[56]....
        /*013c*/ 	.word	0xffffffff


	//   ....[57]....
        /*0140*/ 	.word	0xffffffff


	//   ....[58]....
        /*0144*/ 	.word	0xffffffff


	//   ....[59]....
        /*0148*/ 	.word	0xffffffff


	//----- nvinfo : EIATTR_COOP_GROUP_INSTR_OFFSETS
	.align		4
.L_286:
        /*014c*/ 	.byte	0x04, 0x28
        /*014e*/ 	.short	(.L_288 - .L_287)


	//   ....[0]....
.L_287:
        /*0150*/ 	.word	0x00000c90


	//   ....[1]....
        /*0154*/ 	.word	0x00000cc0


	//   ....[2]....
        /*0158*/ 	.word	0x00000ce0


	//   ....[3]....
        /*015c*/ 	.word	0x00000cf0


	//   ....[4]....
        /*0160*/ 	.word	0x00000e80


	//   ....[5]....
        /*0164*/ 	.word	0x00000eb0


	//   ....[6]....
        /*0168*/ 	.word	0x00000ee0


	//   ....[7]....
        /*016c*/ 	.word	0x00000f00


	//   ....[8]....
        /*0170*/ 	.word	0x00001080


	//   ....[9]....
        /*0174*/ 	.word	0x000010b0


	//   ....[10]....
        /*0178*/ 	.word	0x000010e0


	//   ....[11]....
        /*017c*/ 	.word	0x00001100


	//   ....[12]....
        /*0180*/ 	.word	0x00001280


	//   ....[13]....
        /*0184*/ 	.word	0x000012b0


	//   ....[14]....
        /*0188*/ 	.word	0x000012e0


	//   ....[15]....
        /*018c*/ 	.word	0x00001300


	//   ....[16]....
        /*0190*/ 	.word	0x00001480


	//   ....[17]....
        /*0194*/ 	.word	0x000014b0


	//   ....[18]....
        /*0198*/ 	.word	0x000014e0


	//   ....[19]....
        /*019c*/ 	.word	0x00001500


	//   ....[20]....
        /*01a0*/ 	.word	0x00002260


	//   ....[21]....
        /*01a4*/ 	.word	0x00002270


	//   ....[22]....
        /*01a8*/ 	.word	0x00002280


	//   ....[23]....
        /*01ac*/ 	.word	0x000022a0


	//   ....[24]....
        /*01b0*/ 	.word	0x00002420


	//   ....[25]....
        /*01b4*/ 	.word	0x00002460


	//   ....[26]....
        /*01b8*/ 	.word	0x00002490


	//   ....[27]....
        /*01bc*/ 	.word	0x000024b0


	//   ....[28]....
        /*01c0*/ 	.word	0x00002630


	//   ....[29]....
        /*01c4*/ 	.word	0x00002670


	//   ....[30]....
        /*01c8*/ 	.word	0x000026a0


	//   ....[31]....
        /*01cc*/ 	.word	0x000026c0


	//   ....[32]....
        /*01d0*/ 	.word	0x00002840


	//   ....[33]....
        /*01d4*/ 	.word	0x00002880


	//   ....[34]....
        /*01d8*/ 	.word	0x000028b0


	//   ....[35]....
        /*01dc*/ 	.word	0x000028d0


	//   ....[36]....
        /*01e0*/ 	.word	0x00002a50


	//   ....[37]....
        /*01e4*/ 	.word	0x00002a90


	//   ....[38]....
        /*01e8*/ 	.word	0x00002ac0


	//   ....[39]....
        /*01ec*/ 	.word	0x00002ae0


	//   ....[40]....
        /*01f0*/ 	.word	0x00004f90


	//   ....[41]....
        /*01f4*/ 	.word	0x00004fc0


	//   ....[42]....
        /*01f8*/ 	.word	0x00004fe0


	//   ....[43]....
        /*01fc*/ 	.word	0x00004ff0


	//   ....[44]....
        /*0200*/ 	.word	0x00005180


	//   ....[45]....
        /*0204*/ 	.word	0x000051b0


	//   ....[46]....
        /*0208*/ 	.word	0x000051e0


	//   ....[47]....
        /*020c*/ 	.word	0x00005200


	//   ....[48]....
        /*0210*/ 	.word	0x00005380


	//   ....[49]....
        /*0214*/ 	.word	0x000053b0


	//   ....[50]....
        /*0218*/ 	.word	0x000053e0


	//   ....[51]....
        /*021c*/ 	.word	0x00005400


	//   ....[52]....
        /*0220*/ 	.word	0x00005580


	//   ....[53]....
        /*0224*/ 	.word	0x000055c0


	//   ....[54]....
        /*0228*/ 	.word	0x000055f0


	//   ....[55]....
        /*022c*/ 	.word	0x00005600


	//   ....[56]....
        /*0230*/ 	.word	0x00005780


	//   ....[57]....
        /*0234*/ 	.word	0x000057b0


	//   ....[58]....
        /*0238*/ 	.word	0x000057e0


	//   ....[59]....
        /*023c*/ 	.word	0x00005800


	//----- nvinfo : EIATTR_VRC_CTA_INIT_COUNT
	.align		4
.L_288:
        /*0240*/ 	.byte	0x02, 0x4a
	.zero		1
	.zero		1


	//----- nvinfo : EIATTR_EXIT_INSTR_OFFSETS
	.align		4
        /*0244*/ 	.byte	0x04, 0x1c
        /*0246*/ 	.short	(.L_290 - .L_289)


	//   ....[0]....
.L_289:
        /*0248*/ 	.word	0x00000030


	//   ....[1]....
        /*024c*/ 	.word	0x000064a0


	//   ....[2]....
        /*0250*/ 	.word	0x000064e0


	//----- nvinfo : EIATTR_MAX_THREADS
	.align		4
.L_290:
        /*0254*/ 	.byte	0x04, 0x05
        /*0256*/ 	.short	(.L_292 - .L_291)
.L_291:
        /*0258*/ 	.word	0x00000100
        /*025c*/ 	.word	0x00000001
        /*0260*/ 	.word	0x00000001


	//----- nvinfo : EIATTR_CRS_STACK_SIZE
	.align		4
.L_292:
        /*0264*/ 	.byte	0x04, 0x1e
        /*0266*/ 	.short	(.L_294 - .L_293)
.L_293:
        /*0268*/ 	.word	0x00000000


	//----- nvinfo : EIATTR_CBANK_PARAM_SIZE
	.align		4
.L_294:
        /*026c*/ 	.byte	0x03, 0x19
        /*026e*/ 	.short	0x001d


	//----- nvinfo : EIATTR_PARAM_CBANK
	.align		4
        /*0270*/ 	.byte	0x04, 0x0a
        /*0272*/ 	.short	(.L_296 - .L_295)
	.align		4
.L_295:
        /*0274*/ 	.word	index@(.nv.constant0._ZN6thrust24THRUST_300001_SM_1000_NS8cuda_cub4core6detail13_kernel_agentINS1_8__reduce11ReduceAgentINS0_12zip_iteratorIN4cuda3std3__45tupleIJNS0_10device_ptrIdEENS0_17counting_iteratorIlNS0_11use_defaultESF_SF_EEEEEEEPNSB_IJdlEEESJ_iNS1_9__extrema9arg_max_fIdl10comparatorEEEEJSI_SK_iSO_EEEvDpT0_)
        /*0278*/ 	.short	0x0380
        /*027a*/ 	.short	0x001d


	//----- nvinfo : EIATTR_SW_WAR
	.align		4
.L_296:
        /*027c*/ 	.byte	0x04, 0x36
        /*027e*/ 	.short	(.L_298 - .L_297)
.L_297:
        /*0280*/ 	.word	0x00000008
.L_298:


//--------------------- .nv.info._Z28subtract_row_from_rows_belowPdii --------------------------
	.section	.nv.info._Z28subtract_row_from_rows_belowPdii,"",@"SHT_CUDA_INFO"
	.sectionflags	@""
	.align	4


	//----- nvinfo : EIATTR_CUDA_API_VERSION
	.align		4
        /*0000*/ 	.byte	0x04, 0x37
        /*0002*/ 	.short	(.L_300 - .L_299)
.L_299:
        /*0004*/ 	.word	0x00000082


	//----- nvinfo : EIATTR_KPARAM_INFO
	.align		4
.L_300:
        /*0008*/ 	.byte	0x04, 0x17
        /*000a*/ 	.short	(.L_302 - .L_301)
.L_301:
        /*000c*/ 	.word	0x00000000
        /*0010*/ 	.short	0x0002
        /*0012*/ 	.short	0x000c
        /*0014*/ 	.byte	0x00, 0xf0, 0x11, 0x00


	//----- nvinfo : EIATTR_KPARAM_INFO
	.align		4
.L_302:
        /*0018*/ 	.byte	0x04, 0x17
        /*001a*/ 	.short	(.L_304 - .L_303)
.L_303:
        /*001c*/ 	.word	0x00000000
        /*0020*/ 	.short	0x0001
        /*0022*/ 	.short	0x0008
        /*0024*/ 	.byte	0x00, 0xf0, 0x11, 0x00


	//----- nvinfo : EIATTR_KPARAM_INFO
	.align		4
.L_304:
        /*0028*/ 	.byte	0x04, 0x17
        /*002a*/ 	.short	(.L_306 - .L_305)
.L_305:
        /*002c*/ 	.word	0x00000000
        /*0030*/ 	.short	0x0000
        /*0032*/ 	.short	0x0000
        /*0034*/ 	.byte	0x00, 0xf5, 0x21, 0x00


	//----- nvinfo : EIATTR_SPARSE_MMA_MASK
	.align		4
.L_306:
        /*0038*/ 	.byte	0x03, 0x50
        /*003a*/ 	.short	0x0000


	//----- nvinfo : EIATTR_MAXREG_COUNT
	.align		4
        /*003c*/ 	.byte	0x03, 0x1b
        /*003e*/ 	.short	0x00ff


	//----- nvinfo : EIATTR_MERCURY_ISA_VERSION
	.align		4
        /*0040*/ 	.byte	0x03, 0x5f
        /*0042*/ 	.short	0x0101


	//----- nvinfo : EIATTR_VRC_CTA_INIT_COUNT
	.align		4
        /*0044*/ 	.byte	0x02, 0x4a
	.zero		1
	.zero		1


	//----- nvinfo : EIATTR_EXIT_INSTR_OFFSETS
	.align		4
        /*0048*/ 	.byte	0x04, 0x1c
        /*004a*/ 	.short	(.L_308 - .L_307)


	//   ....[0]....
.L_307:
        /*004c*/ 	.word	0x000000a0


	//   ....[1]....
        /*0050*/ 	.word	0x00000a80


	//----- nvinfo : EIATTR_CRS_STACK_SIZE
	.align		4
.L_308:
        /*0054*/ 	.byte	0x04, 0x1e
        /*0056*/ 	.short	(.L_310 - .L_309)
.L_309:
        /*0058*/ 	.word	0x00000000


	//----- nvinfo : EIATTR_CBANK_PARAM_SIZE
	.align		4
.L_310:
        /*005c*/ 	.byte	0x03, 0x19
        /*005e*/ 	.short	0x0010


	//----- nvinfo : EIATTR_PARAM_CBANK
	.align		4
        /*0060*/ 	.byte	0x04, 0x0a
        /*0062*/ 	.short	(.L_312 - .L_311)
	.align		4
.L_311:
        /*0064*/ 	.word	index@(.nv.constant0._Z28subtract_row_from_rows_belowPdii)
        /*0068*/ 	.short	0x0380
        /*006a*/ 	.short	0x0010


	//----- nvinfo : EIATTR_SW_WAR
	.align		4
.L_312:
        /*006c*/ 	.byte	0x04, 0x36
        /*006e*/ 	.short	(.L_314 - .L_313)
.L_313:
        /*0070*/ 	.word	0x00000008
.L_314:


//--------------------- .nv.info._Z9swap_rowsPdiii --------------------------
	.section	.nv.info._Z9swap_rowsPdiii,"",@"SHT_CUDA_INFO"
	.sectionflags	@""
	.align	4


	//----- nvinfo : EIATTR_CUDA_API_VERSION
	.align		4
        /*0000*/ 	.byte	0x04, 0x37
        /*0002*/ 	.short	(.L_316 - .L_315)
.L_315:
        /*0004*/ 	.word	0x00000082


	//----- nvinfo : EIATTR_KPARAM_INFO
	.align		4
.L_316:
        /*0008*/ 	.byte	0x04, 0x17
        /*000a*/ 	.short	(.L_318 - .L_317)
.L_317:
        /*000c*/ 	.word	0x00000000
        /*0010*/ 	.short	0x0003
        /*0012*/ 	.short	0x0010
        /*0014*/ 	.byte	0x00, 0xf0, 0x11, 0x00


	//----- nvinfo : EIATTR_KPARAM_INFO
	.align		4
.L_318:
        /*0018*/ 	.byte	0x04, 0x17
        /*001a*/ 	.short	(.L_320 - .L_319)
.L_319:
        /*001c*/ 	.word	0x00000000
        /*0020*/ 	.short	0x0002
        /*0022*/ 	.short	0x000c
        /*0024*/ 	.byte	0x00, 0xf0, 0x11, 0x00


	//----- nvinfo : EIATTR_KPARAM_INFO
	.align		4
.L_320:
        /*0028*/ 	.byte	0x04, 0x17
        /*002a*/ 	.short	(.L_322 - .L_321)
.L_321:
        /*002c*/ 	.word	0x00000000
        /*0030*/ 	.short	0x0001
        /*0032*/ 	.short	0x0008
        /*0034*/ 	.byte	0x00, 0xf0, 0x11, 0x00


	//----- nvinfo : EIATTR_KPARAM_INFO
	.align		4
.L_322:
        /*0038*/ 	.byte	0x04, 0x17
        /*003a*/ 	.short	(.L_324 - .L_323)
.L_323:
        /*003c*/ 	.word	0x00000000
        /*0040*/ 	.short	0x0000
        /*0042*/ 	.short	0x0000
        /*0044*/ 	.byte	0x00, 0xf5, 0x21, 0x00


	//----- nvinfo : EIATTR_SPARSE_MMA_MASK
	.align		4
.L_324:
        /*0048*/ 	.byte	0x03, 0x50
        /*004a*/ 	.short	0x0000


	//----- nvinfo : EIATTR_MAXREG_COUNT
	.align		4
        /*004c*/ 	.byte	0x03, 0x1b
        /*004e*/ 	.short	0x00ff


	//----- nvinfo : EIATTR_MERCURY_ISA_VERSION
	.align		4
        /*0050*/ 	.byte	0x03, 0x5f
        /*0052*/ 	.short	0x0101


	//----- nvinfo : EIATTR_VRC_CTA_INIT_COUNT
	.align		4
        /*0054*/ 	.byte	0x02, 0x4a
	.zero		1
	.zero		1


	//----- nvinfo : EIATTR_EXIT_INSTR_OFFSETS
	.align		4
        /*0058*/ 	.byte	0x04, 0x1c
        /*005a*/ 	.short	(.L_326 - .L_325)


	//   ....[0]....
.L_325:
        /*005c*/ 	.word	0x00000080


	//   ....[1]....
        /*0060*/ 	.word	0x00000410


	//   ....[2]....
        /*0064*/ 	.word	0x00000680


	//----- nvinfo : EIATTR_CRS_STACK_SIZE
	.align		4
.L_326:
        /*0068*/ 	.byte	0x04, 0x1e
        /*006a*/ 	.short	(.L_328 - .L_327)
.L_327:
        /*006c*/ 	.word	0x00000000


	//----- nvinfo : EIATTR_CBANK_PARAM_SIZE
	.align		4
.L_328:
        /*0070*/ 	.byte	0x03, 0x19
        /*0072*/ 	.short	0x0014


	//----- nvinfo : EIATTR_PARAM_CBANK
	.align		4
        /*0074*/ 	.byte	0x04, 0x0a
        /*0076*/ 	.short	(.L_330 - .L_329)
	.align		4
.L_329:
        /*0078*/ 	.word	index@(.nv.constant0._Z9swap_rowsPdiii)
        /*007c*/ 	.short	0x0380
        /*007e*/ 	.short	0x0014


	//----- nvinfo : EIATTR_SW_WAR
	.align		4
.L_330:
        /*0080*/ 	.byte	0x04, 0x36
        /*0082*/ 	.short	(.L_332 - .L_331)
.L_331:
        /*0084*/ 	.word	0x00000008
.L_332:


//--------------------- .nv.callgraph             --------------------------
	.section	.nv.callgraph,"",@"SHT_CUDA_CALLGRAPH"
	.align	4
	.sectionentsize	8
	.align		4
        /*0000*/ 	.word	0x00000000
	.align		4
        /*0004*/ 	.word	0xffffffff
	.align		4
        /*0008*/ 	.word	0x00000000
	.align		4
        /*000c*/ 	.word	0xfffffffe
	.align		4
        /*0010*/ 	.word	0x00000000
	.align		4
        /*0014*/ 	.word	0xfffffffd
	.align		4
        /*0018*/ 	.word	0x00000000
	.align		4
        /*001c*/ 	.word	0xfffffffc


//--------------------- .nv.constant4             --------------------------
	.section	.nv.constant4,"a",@progbits
	.align	8
	.align		8
.nv.constant4:
        /*0000*/ 	.dword	_ZN34_INTERNAL_7cb2ee3c_4_k_cu_afe127a84cuda3std3__45__cpo5beginE
	.align		8
        /*0008*/ 	.dword	_ZN34_INTERNAL_7cb2ee3c_4_k_cu_afe127a84cuda3std3__45__cpo3endE
	.align		8
        /*0010*/ 	.dword	_ZN34_INTERNAL_7cb2ee3c_4_k_cu_afe127a84cuda3std3__45__cpo6cbeginE
	.align		8
        /*0018*/ 	.dword	_ZN34_INTERNAL_7cb2ee3c_4_k_cu_afe127a84cuda3std3__45__cpo4cendE
	.align		8
        /*0020*/ 	.dword	_ZN34_INTERNAL_7cb2ee3c_4_k_cu_afe127a84cuda3std3__45__cpo6rbeginE
	.align		8
        /*0028*/ 	.dword	_ZN34_INTERNAL_7cb2ee3c_4_k_cu_afe127a84cuda3std3__45__cpo4rendE
	.align		8
        /*0030*/ 	.dword	_ZN34_INTERNAL_7cb2ee3c_4_k_cu_afe127a84cuda3std3__45__cpo7crbeginE
	.align		8
        /*0038*/ 	.dword	_ZN34_INTERNAL_7cb2ee3c_4_k_cu_afe127a84cuda3std3__45__cpo5crendE
	.align		8
        /*0040*/ 	.dword	_ZN34_INTERNAL_7cb2ee3c_4_k_cu_afe127a84cuda3std3__436_GLOBAL__N__7cb2ee3c_4_k_cu_afe127a86ignoreE
	.align		8
        /*0048*/ 	.dword	_ZN34_INTERNAL_7cb2ee3c_4_k_cu_afe127a84cuda3std3__419piecewise_constructE
	.align		8
        /*0050*/ 	.dword	_ZN34_INTERNAL_7cb2ee3c_4_k_cu_afe127a84cuda3std3__48in_placeE
	.align		8
        /*0058*/ 	.dword	_ZN34_INTERNAL_7cb2ee3c_4_k_cu_afe127a84cuda3std3__420unreachable_sentinelE
	.align		8
        /*0060*/ 	.dword	_ZN34_INTERNAL_7cb2ee3c_4_k_cu_afe127a84cuda3std3__47nulloptE
	.align		8
        /*0068*/ 	.dword	_ZN34_INTERNAL_7cb2ee3c_4_k_cu_afe127a84cuda3std3__48unexpectE
	.align		8
        /*0070*/ 	.dword	_ZN34_INTERNAL_7cb2ee3c_4_k_cu_afe127a84cuda3std6ranges3__45__cpo4swapE
	.align		8
        /*0078*/ 	.dword	_ZN34_INTERNAL_7cb2ee3c_4_k_cu_afe127a84cuda3std6ranges3__45__cpo9iter_moveE
	.align		8
        /*0080*/ 	.dword	_ZN34_INTERNAL_7cb2ee3c_4_k_cu_afe127a84cuda3std6ranges3__45__cpo5beginE
	.align		8
        /*0088*/ 	.dword	_ZN34_INTERNAL_7cb2ee3c_4_k_cu_afe127a84cuda3std6ranges3__45__cpo3endE
	.align		8
        /*0090*/ 	.dword	_ZN34_INTERNAL_7cb2ee3c_4_k_cu_afe127a84cuda3std6ranges3__45__cpo6cbeginE
	.align		8
        /*0098*/ 	.dword	_ZN34_INTERNAL_7cb2ee3c_4_k_cu_afe127a84cuda3std6ranges3__45__cpo4cendE
	.align		8
        /*00a0*/ 	.dword	_ZN34_INTERNAL_7cb2ee3c_4_k_cu_afe127a84cuda3std6ranges3__45__cpo7advanceE
	.align		8
        /*00a8*/ 	.dword	_ZN34_INTERNAL_7cb2ee3c_4_k_cu_afe127a84cuda3std6ranges3__45__cpo9iter_swapE
	.align		8
        /*00b0*/ 	.dword	_ZN34_INTERNAL_7cb2ee3c_4_k_cu_afe127a84cuda3std6ranges3__45__cpo4nextE
	.align		8
        /*00b8*/ 	.dword	_ZN34_INTERNAL_7cb2ee3c_4_k_cu_afe127a84cuda3std6ranges3__45__cpo4prevE
	.align		8
        /*00c0*/ 	.dword	_ZN34_INTERNAL_7cb2ee3c_4_k_cu_afe127a84cuda3std6ranges3__45__cpo4dataE
	.align		8
        /*00c8*/ 	.dword	_ZN34_INTERNAL_7cb2ee3c_4_k_cu_afe127a84cuda3std6ranges3__45__cpo5cdataE
	.align		8
        /*00d0*/ 	.dword	_ZN34_INTERNAL_7cb2ee3c_4_k_cu_afe127a84cuda3std6ranges3__45__cpo4sizeE
	.align		8
        /*00d8*/ 	.dword	_ZN34_INTERNAL_7cb2ee3c_4_k_cu_afe127a84cuda3std6ranges3__45__cpo5ssizeE
	.align		8
        /*00e0*/ 	.dword	_ZN34_INTERNAL_7cb2ee3c_4_k_cu_afe127a84cuda3std6ranges3__45__cpo8distanceE
	.align		8
        /*00e8*/ 	.dword	_ZN34_INTERNAL_7cb2ee3c_4_k_cu_afe127a86thrust24THRUST_300001_SM_1000_NS8cuda_cub3parE
	.align		8
        /*00f0*/ 	.dword	_ZN34_INTERNAL_7cb2ee3c_4_k_cu_afe127a86thrust24THRUST_300001_SM_1000_NS8cuda_cub10par_nosyncE
	.align		8
        /*00f8*/ 	.dword	_ZN34_INTERNAL_7cb2ee3c_4_k_cu_afe127a86thrust24THRUST_300001_SM_1000_NS6system6detail10sequential3seqE
	.align		8
        /*0100*/ 	.dword	_ZN34_INTERNAL_7cb2ee3c_4_k_cu_afe127a86thrust24THRUST_300001_SM_1000_NS6system3cpp3parE
	.align		8
        /*0108*/ 	.dword	_ZN34_INTERNAL_7cb2ee3c_4_k_cu_afe127a86thrust24THRUST_300001_SM_1000_NS12placeholders2_1E
	.align		8
        /*0110*/ 	.dword	_ZN34_INTERNAL_7cb2ee3c_4_k_cu_afe127a86thrust24THRUST_300001_SM_1000_NS12placeholders2_2E
	.align		8
        /*0118*/ 	.dword	_ZN34_INTERNAL_7cb2ee3c_4_k_cu_afe127a86thrust24THRUST_300001_SM_1000_NS12placeholders2_3E
	.align		8
        /*0120*/ 	.dword	_ZN34_INTERNAL_7cb2ee3c_4_k_cu_afe127a86thrust24THRUST_300001_SM_1000_NS12placeholders2_4E
	.align		8
        /*0128*/ 	.dword	_ZN34_INTERNAL_7cb2ee3c_4_k_cu_afe127a86thrust24THRUST_300001_SM_1000_NS12placeholders2_5E
	.align		8
        /*0130*/ 	.dword	_ZN34_INTERNAL_7cb2ee3c_4_k_cu_afe127a86thrust24THRUST_300001_SM_1000_NS12placeholders2_6E
	.align		8
        /*0138*/ 	.dword	_ZN34_INTERNAL_7cb2ee3c_4_k_cu_afe127a86thrust24THRUST_300001_SM_1000_NS12placeholders2_7E
	.align		8
        /*0140*/ 	.dword	_ZN34_INTERNAL_7cb2ee3c_4_k_cu_afe127a86thrust24THRUST_300001_SM_1000_NS12placeholders2_8E
	.align		8
        /*0148*/ 	.dword	_ZN34_INTERNAL_7cb2ee3c_4_k_cu_afe127a86thrust24THRUST_300001_SM_1000_NS12placeholders2_9E
	.align		8
        /*0150*/ 	.dword	_ZN34_INTERNAL_7cb2ee3c_4_k_cu_afe127a86thrust24THRUST_300001_SM_1000_NS12placeholders3_10E
	.align		8
        /*0158*/ 	.dword	_ZN34_INTERNAL_7cb2ee3c_4_k_cu_afe127a86thrust24THRUST_300001_SM_1000_NS3seqE
	.align		8
        /*0160*/ 	.dword	_ZN34_INTERNAL_7cb2ee3c_4_k_cu_afe127a86thrust24THRUST_300001_SM_1000_NS6deviceE


//--------------------- .text._ZN3cub18CUB_300001_SM_10006detail11EmptyKernelIvEEvv --------------------------
	.section	.text._ZN3cub18CUB_300001_SM_10006detail11EmptyKernelIvEEvv,"ax",@progbits
	.align	128
        .global         _ZN3cub18CUB_300001_SM_10006detail11EmptyKernelIvEEvv
        .type           _ZN3cub18CUB_300001_SM_10006detail11EmptyKernelIvEEvv,@function
        .size           _ZN3cub18CUB_300001_SM_10006detail11EmptyKernelIvEEvv,(.L_x_718 - _ZN3cub18CUB_300001_SM_10006detail11EmptyKernelIvEEvv)
        .other          _ZN3cub18CUB_300001_SM_10006detail11EmptyKernelIvEEvv,@"STO_CUDA_ENTRY STV_DEFAULT"
_ZN3cub18CUB_300001_SM_10006detail11EmptyKernelIvEEvv:
.text._ZN3cub18CUB_300001_SM_10006detail11EmptyKernelIvEEvv:
[----:B------:R-:W-:Y:S01]  /*0000*/  LDC R1, c[0x0][0x37c] ;  /* 0x0000df00ff017b82 */ /* 0x000fe20000000800 */
[----:B------:R-:W-:Y:S05]  /*0010*/  EXIT ;  /* 0x000000000000794d */ /* 0x000fea0003800000 */
.L_x_0:
[----:B------:R-:W-:-:S00]  /*0020*/  BRA `(.L_x_0) ;  /* 0xfffffffc00fc7947 */ /* 0x000fc0000383ffff */
[----:B------:R-:W-:-:S00]  /*0030*/  NOP ;  /* 0x0000000000007918 */ /* 0x000fc00000000000 */
        /* <DEDUP_REMOVED lines=12> */
.L_x_718:


//--------------------- .text._ZN6thrust24THRUST_300001_SM_1000_NS8cuda_cub4core6detail13_kernel_agentINS1_8__reduce11ReduceAgentIPN4cuda3std3__45tupleIJdlEEESC_SB_lNS1_9__extrema9arg_max_fIdl10comparatorEEEEJSC_SC_iSG_EEEvDpT0_ --------------------------
	.section	.text._ZN6thrust24THRUST_300001_SM_1000_NS8cuda_cub4core6detail13_kernel_agentINS1_8__reduce11ReduceAgentIPN4cuda3std3__45tupleIJdlEEESC_SB_lNS1_9__extrema9arg_max_fIdl10comparatorEEEEJSC_SC_iSG_EEEvDpT0_,"ax",@progbits
	.align	128
        .global         _ZN6thrust24THRUST_300001_SM_1000_NS8cuda_cub4core6detail13_kernel_agentINS1_8__reduce11ReduceAgentIPN4cuda3std3__45tupleIJdlEEESC_SB_lNS1_9__extrema9arg_max_fIdl10comparatorEEEEJSC_SC_iSG_EEEvDpT0_
        .type           _ZN6thrust24THRUST_300001_SM_1000_NS8cuda_cub4core6detail13_kernel_agentINS1_8__reduce11ReduceAgentIPN4cuda3std3__45tupleIJdlEEESC_SB_lNS1_9__extrema9arg_max_fIdl10comparatorEEEEJSC_SC_iSG_EEEvDpT0_,@function
        .size           _ZN6thrust24THRUST_300001_SM_1000_NS8cuda_cub4core6detail13_kernel_agentINS1_8__reduce11ReduceAgentIPN4cuda3std3__45tupleIJdlEEESC_SB_lNS1_9__extrema9arg_max_fIdl10comparatorEEEEJSC_SC_iSG_EEEvDpT0_,(.L_x_719 - _ZN6thrust24THRUST_300001_SM_1000_NS8cuda_cub4core6detail13_kernel_agentINS1_8__reduce11ReduceAgentIPN4cuda3std3__45tupleIJdlEEESC_SB_lNS1_9__extrema9arg_max_fIdl10comparatorEEEEJSC_SC_iSG_EEEvDpT0_)
        .other          _ZN6thrust24THRUST_300001_SM_1000_NS8cuda_cub4core6detail13_kernel_agentINS1_8__reduce11ReduceAgentIPN4cuda3std3__45tupleIJdlEEESC_SB_lNS1_9__extrema9arg_max_fIdl10comparatorEEEEJSC_SC_iSG_EEEvDpT0_,@"STO_CUDA_ENTRY STV_DEFAULT"
_ZN6thrust24THRUST_300001_SM_1000_NS8cuda_cub4core6detail13_kernel_agentINS1_8__reduce11ReduceAgentIPN4cuda3std3__45tupleIJdlEEESC_SB_lNS1_9__extrema9arg_max_fIdl10comparatorEEEEJSC_SC_iSG_EEEvDpT0_:
.text._ZN6thrust24THRUST_300001_SM_1000_NS8cuda_cub4core6detail13_kernel_agentINS1_8__reduce11ReduceAgentIPN4cuda3std3__45tupleIJdlEEESC_SB_lNS1_9__extrema9arg_max_fIdl10comparatorEEEEJSC_SC_iSG_EEEvDpT0_:
[----:B------:R-:W-:Y:S01]  /*0000*/  LDC R1, c[0x0][0x37c] ;  /* 0x0000df00ff017b82 */ /* 0x000fe20000000800 */
[----:B------:R-:W0:Y:S02]  /*0010*/  LDCU UR8, c[0x0][0x390] ;  /* 0x00007200ff0877ac */ /* 0x000e240008000800 */
[----:B0-----:R-:W-:-:S13]  /*0020*/  ISETP.NE.AND P0, PT, RZ, UR8, PT ;  /* 0x00000008ff007c0c */ /* 0x001fda000bf05270 */
[----:B------:R-:W-:Y:S05]  /*0030*/  @!P0 EXIT ;  /* 0x000000000000894d */ /* 0x000fea0003800000 */
[----:B------:R-:W-:Y:S01]  /*0040*/  UISETP.GT.AND UP0, UPT, UR8, 0x4ff, UPT ;  /* 0x000004ff0800788c */ /* 0x000fe2000bf04270 */
[----:B------:R-:W-:Y:S01]  /*0050*/  BSSY.RECONVERGENT B0, `(.L_x_1) ;  /* 0x00006c1000007945 */ /* 0x000fe20003800200 */
[----:B------:R-:W0:Y:S07]  /*0060*/  LDCU.64 UR10, c[0x0][0x358] ;  /* 0x00006b00ff0a77ac */ /* 0x000e2e0008000a00 */
[----:B------:R-:W-:Y:S05]  /*0070*/  BRA.U UP0, `(.L_x_2) ;  /* 0x0000003900807547 */ /* 0x000fea000b800000 */
[----:B------:R-:W1:Y:S01]  /*0080*/  S2R R0, SR_TID.X ;  /* 0x0000000000007919 */ /* 0x000e620000002100 */
[----:B------:R-:W2:Y:S01]  /*0090*/  LDCU UR4, c[0x0][0x390] ;  /* 0x00007200ff0477ac */ /* 0x000ea20008000800 */
[----:B------:R-:W-:Y:S01]  /*00a0*/  BSSY.RECONVERGENT B1, `(.L_x_3) ;  /* 0x000000b000017945 */ /* 0x000fe20003800200 */
[----:B------:R-:W-:Y:S02]  /*00b0*/  CS2R R14, SRZ ;  /* 0x00000000000e7805 */ /* 0x000fe4000001ff00 */
[----:B------:R-:W-:Y:S02]  /*00c0*/  CS2R R12, SRZ ;  /* 0x00000000000c7805 */ /* 0x000fe4000001ff00 */
[----:B-1----:R-:W-:Y:S01]  /*00d0*/  ISETP.GE.AND P0, PT, R0, UR8, PT ;  /* 0x0000000800007c0c */ /* 0x002fe2000bf06270 */
[----:B------:R-:W-:-:S12]  /*00e0*/  IMAD.MOV.U32 R19, RZ, RZ, R0 ;  /* 0x000000ffff137224 */ /* 0x000fd800078e0000 */
[----:B--2---:R-:W-:Y:S05]  /*00f0*/  @P0 BRA `(.L_x_4) ;  /* 0x0000000000140947 */ /* 0x004fea0003800000 */
[----:B------:R-:W1:Y:S02]  /*0100*/  LDC.64 R2, c[0x0][0x380] ;  /* 0x0000e000ff027b82 */ /* 0x000e640000000a00 */
[----:B-1----:R-:W-:-:S05]  /*0110*/  IMAD.WIDE.U32 R2, R0, 0x10, R2 ;  /* 0x0000001000027825 */ /* 0x002fca00078e0002 */
[----:B0-----:R1:W5:Y:S04]  /*0120*/  LDG.E.64.CONSTANT R14, desc[UR10][R2.64] ;  /* 0x0000000a020e7981 */ /* 0x001368000c1e9b00 */
[----:B------:R1:W5:Y:S01]  /*0130*/  LDG.E.64.CONSTANT R12, desc[UR10][R2.64+0x8] ;  /* 0x0000080a020c7981 */ /* 0x000362000c1e9b00 */
[----:B------:R-:W-:-:S07]  /*0140*/  VIADD R19, R0, 0x100 ;  /* 0x0000010000137836 */ /* 0x000fce0000000000 */
.L_x_4:
[----:B0-----:R-:W-:Y:S05]  /*0150*/  BSYNC.RECONVERGENT B1 ;  /* 0x0000000000017941 */ /* 0x001fea0003800200 */
.L_x_3:
[----:B------:R-:W-:Y:S01]  /*0160*/  ISETP.GE.AND P0, PT, R19, UR8, PT ;  /* 0x0000000813007c0c */ /* 0x000fe2000bf06270 */
[----:B------:R-:W-:-:S12]  /*0170*/  BSSY.RECONVERGENT B1, `(.L_x_5) ;  /* 0x0000099000017945 */ /* 0x000fd80003800200 */
[----:B------:R-:W-:Y:S05]  /*0180*/  @P0 BRA `(.L_x_6) ;  /* 0x00000008005c0947 */ /* 0x000fea0003800000 */
[----:B------:R-:W-:Y:S01]  /*0190*/  LOP3.LUT R4, RZ, R19, RZ, 0x33, !PT ;  /* 0x00000013ff047212 */ /* 0x000fe200078e33ff */
[----:B------:R-:W-:Y:S04]  /*01a0*/  BSSY.RECONVERGENT B2, `(.L_x_7) ;  /* 0x000002e000027945 */ /* 0x000fe80003800200 */
[----:B------:R-:W-:-:S05]  /*01b0*/  VIADD R4, R4, UR8 ;  /* 0x0000000804047c36 */ /* 0x000fca0008000000 */
[----:B-1----:R-:W-:-:S04]  /*01c0*/  LOP3.LUT R2, R4, 0x300, RZ, 0xc0, !PT ;  /* 0x0000030004027812 */ /* 0x002fc800078ec0ff */
[----:B------:R-:W-:-:S13]  /*01d0*/  ISETP.NE.AND P0, PT, R2, 0x300, PT ;  /* 0x000003000200780c */ /* 0x000fda0003f05270 */
[----:B------:R-:W-:Y:S05]  /*01e0*/  @!P0 BRA `(.L_x_8) ;  /* 0x0000000000a48947 */ /* 0x000fea0003800000 */
[----:B------:R-:W0:Y:S01]  /*01f0*/  LDC.64 R2, c[0x0][0x380] ;  /* 0x0000e000ff027b82 */ /* 0x000e220000000a00 */
[----:B------:R-:W-:-:S04]  /*0200*/  LEA.HI R5, R4, 0x1, RZ, 0x18 ;  /* 0x0000000104057811 */ /* 0x000fc800078fc0ff */
[----:B------:R-:W-:-:S05]  /*0210*/  LOP3.LUT R5, R5, 0x3, RZ, 0xc0, !PT ;  /* 0x0000000305057812 */ /* 0x000fca00078ec0ff */
[----:B------:R-:W-:Y:S02]  /*0220*/  IMAD.MOV R5, RZ, RZ, -R5 ;  /* 0x000000ffff057224 */ /* 0x000fe400078e0a05 */
[----:B0-----:R-:W-:-:S04]  /*0230*/  IMAD.WIDE.U32 R2, R19, 0x10, R2 ;  /* 0x0000001013027825 */ /* 0x001fc800078e0002 */
[----:B------:R-:W-:-:S07]  /*0240*/  IMAD.MOV.U32 R16, RZ, RZ, R2 ;  /* 0x000000ffff107224 */ /* 0x000fce00078e0002 */
.L_x_11:
[----:B------:R-:W-:-:S05]  /*0250*/  IMAD.MOV.U32 R2, RZ, RZ, R16 ;  /* 0x000000ffff027224 */ /* 0x000fca00078e0010 */
[----:B------:R-:W2:Y:S04]  /*0260*/  LDG.E.64.CONSTANT R8, desc[UR10][R2.64] ;  /* 0x0000000a02087981 */ /* 0x000ea8000c1e9b00 */
[----:B------:R-:W3:Y:S01]  /*0270*/  LDG.E.64.CONSTANT R10, desc[UR10][R2.64+0x8] ;  /* 0x0000080a020a7981 */ /* 0x000ee2000c1e9b00 */
[----:B------:R-:W-:Y:S01]  /*0280*/  VIADD R5, R5, 0x1 ;  /* 0x0000000105057836 */ /* 0x000fe20000000000 */
[----:B------:R-:W-:Y:S01]  /*0290*/  BSSY.RECONVERGENT B3, `(.L_x_9) ;  /* 0x000001b000037945 */ /* 0x000fe20003800200 */
[----:B-----5:R-:W-:Y:S01]  /*02a0*/  IMAD.MOV.U32 R21, RZ, RZ, R13 ;  /* 0x000000ffff157224 */ /* 0x020fe200078e000d */
[----:B------:R-:W-:Y:S01]  /*02b0*/  IADD3 R16, P3, PT, R2, 0x1000, RZ ;  /* 0x0000100002107810 */ /* 0x000fe20007f7e0ff */
[----:B------:R-:W-:Y:S01]  /*02c0*/  IMAD.MOV.U32 R17, RZ, RZ, R12 ;  /* 0x000000ffff117224 */ /* 0x000fe200078e000c */
[----:B------:R-:W-:Y:S01]  /*02d0*/  ISETP.NE.AND P2, PT, R5, RZ, PT ;  /* 0x000000ff0500720c */ /* 0x000fe20003f45270 */
[----:B------:R-:W-:-:S02]  /*02e0*/  IMAD.MOV.U32 R6, RZ, RZ, R14 ;  /* 0x000000ffff067224 */ /* 0x000fc400078e000e */
[----:B------:R-:W-:Y:S01]  /*02f0*/  IMAD.MOV.U32 R7, RZ, RZ, R15 ;  /* 0x000000ffff077224 */ /* 0x000fe200078e000f */
[----:B--2---:R-:W-:Y:S01]  /*0300*/  DSETP.GEU.AND P0, PT, |R14|, |R8|, PT ;  /* 0x400000080e00722a */ /* 0x004fe20003f0e200 */
[----:B------:R-:W-:Y:S02]  /*0310*/  IMAD.MOV.U32 R14, RZ, RZ, R8 ;  /* 0x000000ffff0e7224 */ /* 0x000fe400078e0008 */
[----:B---3--:R-:W-:Y:S02]  /*0320*/  IMAD.MOV.U32 R12, RZ, RZ, R10 ;  /* 0x000000ffff0c7224 */ /* 0x008fe400078e000a */
[----:B------:R-:W-:Y:S02]  /*0330*/  IMAD.MOV.U32 R13, RZ, RZ, R11 ;  /* 0x000000ffff0d7224 */ /* 0x000fe400078e000b */
[----:B------:R-:W-:-:S07]  /*0340*/  IMAD.MOV.U32 R15, RZ, RZ, R9 ;  /* 0x000000ffff0f7224 */ /* 0x000fce00078e0009 */
[----:B------:R-:W-:Y:S05]  /*0350*/  @!P0 BRA `(.L_x_10) ;  /* 0x0000000000388947 */ /* 0x000fea0003800000 */
[----:B------:R-:W-:Y:S01]  /*0360*/  DSETP.GEU.AND P0, PT, |R8|, |R6|, PT ;  /* 0x400000060800722a */ /* 0x000fe20003f0e200 */
[----:B------:R-:W-:Y:S02]  /*0370*/  IMAD.MOV.U32 R14, RZ, RZ, R6 ;  /* 0x000000ffff0e7224 */ /* 0x000fe400078e0006 */
[----:B------:R-:W-:Y:S02]  /*0380*/  IMAD.MOV.U32 R15, RZ, RZ, R7 ;  /* 0x000000ffff0f7224 */ /* 0x000fe400078e0007 */
[----:B------:R-:W-:Y:S02]  /*0390*/  IMAD.MOV.U32 R12, RZ, RZ, R17 ;  /* 0x000000ffff0c7224 */ /* 0x000fe400078e0011 */
[----:B------:R-:W-:-:S07]  /*03a0*/  IMAD.MOV.U32 R13, RZ, RZ, R21 ;  /* 0x000000ffff0d7224 */ /* 0x000fce00078e0015 */
[----:B------:R-:W-:Y:S05]  /*03b0*/  @!P0 BRA `(.L_x_10) ;  /* 0x0000000000208947 */ /* 0x000fea0003800000 */
[CC--:B------:R-:W-:Y:S02]  /*03c0*/  ISETP.GE.U32.AND P1, PT, R17.reuse, R10.reuse, PT ;  /* 0x0000000a1100720c */ /* 0x0c0fe40003f26070 */
[----:B------:R-:W-:Y:S02]  /*03d0*/  ISETP.LT.U32.AND P0, PT, R17, R10, PT ;  /* 0x0000000a1100720c */ /* 0x000fe40003f01070 */
[CC--:B------:R-:W-:Y:S02]  /*03e0*/  ISETP.GE.AND.EX P1, PT, R21.reuse, R11.reuse, PT, P1 ;  /* 0x0000000b1500720c */ /* 0x0c0fe40003f26310 */
[----:B------:R-:W-:Y:S02]  /*03f0*/  ISETP.LT.AND.EX P0, PT, R21, R11, PT, P0 ;  /* 0x0000000b1500720c */ /* 0x000fe40003f01300 */
[----:B------:R-:W-:Y:S02]  /*0400*/  FSEL R14, R6, R8, !P1 ;  /* 0x00000008060e7208 */ /* 0x000fe40004800000 */
[----:B------:R-:W-:-:S02]  /*0410*/  FSEL R15, R7, R9, !P1 ;  /* 0x00000009070f7208 */ /* 0x000fc40004800000 */
[----:B------:R-:W-:Y:S02]  /*0420*/  SEL R12, R17, R10, P0 ;  /* 0x0000000a110c7207 */ /* 0x000fe40000000000 */
[----:B------:R-:W-:-:S07]  /*0430*/  SEL R13, R21, R11, P0 ;  /* 0x0000000b150d7207 */ /* 0x000fce0000000000 */
.L_x_10:
[----:B------:R-:W-:Y:S05]  /*0440*/  BSYNC.RECONVERGENT B3 ;  /* 0x0000000000037941 */ /* 0x000fea0003800200 */
.L_x_9:
[----:B------:R-:W-:Y:S02]  /*0450*/  IMAD.X R3, RZ, RZ, R3, P3 ;  /* 0x000000ffff037224 */ /* 0x000fe400018e0603 */
[----:B------:R-:W-:Y:S01]  /*0460*/  VIADD R19, R19, 0x100 ;  /* 0x0000010013137836 */ /* 0x000fe20000000000 */
[----:B------:R-:W-:Y:S06]  /*0470*/  @P2 BRA `(.L_x_11) ;  /* 0xfffffffc00742947 */ /* 0x000fec000383ffff */
.L_x_8:
[----:B------:R-:W-:Y:S05]  /*0480*/  BSYNC.RECONVERGENT B2 ;  /* 0x0000000000027941 */ /* 0x000fea0003800200 */
.L_x_7:
[----:B------:R-:W0:Y:S01]  /*0490*/  LDC.64 R8, c[0x0][0x380] ;  /* 0x0000e000ff087b82 */ /* 0x000e220000000a00 */
[----:B------:R-:W-:-:S13]  /*04a0*/  ISETP.GE.U32.AND P0, PT, R4, 0x300, PT ;  /* 0x000003000400780c */ /* 0x000fda0003f06070 */
[----:B------:R-:W-:Y:S05]  /*04b0*/  @!P0 BRA `(.L_x_6) ;  /* 0x0000000400908947 */ /* 0x000fea0003800000 */
.L_x_20:
[----:B0-----:R-:W-:-:S05]  /*04c0*/  IMAD.WIDE R20, R19, 0x10, R8 ;  /* 0x0000001013147825 */ /* 0x001fca00078e0208 */
[----:B------:R-:W2:Y:S04]  /*04d0*/  LDG.E.64.CONSTANT R10, desc[UR10][R20.64] ;  /* 0x0000000a140a7981 */ /* 0x000ea8000c1e9b00 */
[----:B------:R-:W3:Y:S04]  /*04e0*/  LDG.E.64.CONSTANT R16, desc[UR10][R20.64+0x8] ;  /* 0x0000080a14107981 */ /* 0x000ee8000c1e9b00 */
[----:B-----5:R0:W5:Y:S04]  /*04f0*/  LDG.E.64.CONSTANT R6, desc[UR10][R20.64+0x1000] ;  /* 0x0010000a14067981 */ /* 0x020168000c1e9b00 */
[----:B------:R0:W5:Y:S01]  /*0500*/  LDG.E.64.CONSTANT R4, desc[UR10][R20.64+0x1008] ;  /* 0x0010080a14047981 */ /* 0x000162000c1e9b00 */
[----:B------:R-:W-:Y:S01]  /*0510*/  BSSY.RECONVERGENT B2, `(.L_x_12) ;  /* 0x0000015000027945 */ /* 0x000fe20003800200 */
[----:B--2---:R-:W-:Y:S01]  /*0520*/  DSETP.GEU.AND P0, PT, |R14|, |R10|, PT ;  /* 0x4000000a0e00722a */ /* 0x004fe20003f0e200 */
[----:B------:R-:W-:-:S02]  /*0530*/  IMAD.MOV.U32 R2, RZ, RZ, R10 ;  /* 0x000000ffff027224 */ /* 0x000fc400078e000a */
[----:B------:R-:W-:Y:S02]  /*0540*/  IMAD.MOV.U32 R3, RZ, RZ, R11 ;  /* 0x000000ffff037224 */ /* 0x000fe400078e000b */
[----:B---3--:R-:W-:Y:S02]  /*0550*/  IMAD.MOV.U32 R23, RZ, RZ, R16 ;  /* 0x000000ffff177224 */ /* 0x008fe400078e0010 */
[----:B------:R-:W-:-:S07]  /*0560*/  IMAD.MOV.U32 R25, RZ, RZ, R17 ;  /* 0x000000ffff197224 */ /* 0x000fce00078e0011 */
[----:B0-----:R-:W-:Y:S05]  /*0570*/  @!P0 BRA `(.L_x_13) ;  /* 0x0000000000388947 */ /* 0x001fea0003800000 */
[----:B------:R-:W-:Y:S01]  /*0580*/  DSETP.GEU.AND P0, PT, |R10|, |R14|, PT ;  /* 0x4000000e0a00722a */ /* 0x000fe20003f0e200 */
[----:B------:R-:W-:Y:S02]  /*0590*/  IMAD.MOV.U32 R23, RZ, RZ, R12 ;  /* 0x000000ffff177224 */ /* 0x000fe400078e000c */
[----:B------:R-:W-:Y:S02]  /*05a0*/  IMAD.MOV.U32 R25, RZ, RZ, R13 ;  /* 0x000000ffff197224 */ /* 0x000fe400078e000d */
[----:B------:R-:W-:Y:S02]  /*05b0*/  IMAD.MOV.U32 R2, RZ, RZ, R14 ;  /* 0x000000ffff027224 */ /* 0x000fe400078e000e */
[----:B------:R-:W-:-:S07]  /*05c0*/  IMAD.MOV.U32 R3, RZ, RZ, R15 ;  /* 0x000000ffff037224 */ /* 0x000fce00078e000f */
[----:B------:R-:W-:Y:S05]  /*05d0*/  @!P0 BRA `(.L_x_13) ;  /* 0x0000000000208947 */ /* 0x000fea0003800000 */
[CC--:B------:R-:W-:Y:S02]  /*05e0*/  ISETP.LT.U32.AND P1, PT, R12.reuse, R16.reuse, PT ;  /* 0x000000100c00720c */ /* 0x0c0fe40003f21070 */
[CC--:B------:R-:W-:Y:S02]  /*05f0*/  ISETP.GE.U32.AND P0, PT, R12.reuse, R16.reuse, PT ;  /* 0x000000100c00720c */ /* 0x0c0fe40003f06070 */
[CC--:B------:R-:W-:Y:S02]  /*0600*/  ISETP.LT.AND.EX P1, PT, R13.reuse, R17.reuse, PT, P1 ;  /* 0x000000110d00720c */ /* 0x0c0fe40003f21310 */
[CC--:B------:R-:W-:Y:S02]  /*0610*/  ISETP.GE.AND.EX P0, PT, R13.reuse, R17.reuse, PT, P0 ;  /* 0x000000110d00720c */ /* 0x0c0fe40003f06300 */
[----:B------:R-:W-:Y:S02]  /*0620*/  SEL R23, R12, R16, P1 ;  /* 0x000000100c177207 */ /* 0x000fe40000800000 */
[----:B------:R-:W-:-:S02]  /*0630*/  SEL R25, R13, R17, P1 ;  /* 0x000000110d197207 */ /* 0x000fc40000800000 */
[----:B------:R-:W-:Y:S02]  /*0640*/  FSEL R2, R14, R10, !P0 ;  /* 0x0000000a0e027208 */ /* 0x000fe40004000000 */
[----:B------:R-:W-:-:S07]  /*0650*/  FSEL R3, R15, R11, !P0 ;  /* 0x0000000b0f037208 */ /* 0x000fce0004000000 */
.L_x_13:
[----:B------:R-:W-:Y:S05]  /*0660*/  BSYNC.RECONVERGENT B2 ;  /* 0x0000000000027941 */ /* 0x000fea0003800200 */
.L_x_12:
[----:B------:R0:W5:Y:S04]  /*0670*/  LDG.E.64.CONSTANT R14, desc[UR10][R20.64+0x2000] ;  /* 0x0020000a140e7981 */ /* 0x000168000c1e9b00 */
[----:B------:R0:W5:Y:S04]  /*0680*/  LDG.E.64.CONSTANT R12, desc[UR10][R20.64+0x2008] ;  /* 0x0020080a140c7981 */ /* 0x000168000c1e9b00 */
[----:B------:R0:W5:Y:S04]  /*0690*/  LDG.E.64.CONSTANT R10, desc[UR10][R20.64+0x3000] ;  /* 0x0030000a140a7981 */ /* 0x000168000c1e9b00 */
[----:B------:R0:W5:Y:S02]  /*06a0*/  LDG.E.64.CONSTANT R16, desc[UR10][R20.64+0x3008] ;  /* 0x0030080a14107981 */ /* 0x000164000c1e9b00 */
[----:B-----5:R-:W-:Y:S01]  /*06b0*/  DSETP.GEU.AND P0, PT, |R2|, |R6|, PT ;  /* 0x400000060200722a */ /* 0x020fe20003f0e200 */
[----:B------:R-:W-:Y:S01]  /*06c0*/  BSSY.RECONVERGENT B2, `(.L_x_14) ;  /* 0x0000014000027945 */ /* 0x000fe20003800200 */
[----:B------:R-:W-:-:S02]  /*06d0*/  IMAD.MOV.U32 R26, RZ, RZ, R6 ;  /* 0x000000ffff1a7224 */ /* 0x000fc400078e0006 */
[----:B------:R-:W-:Y:S02]  /*06e0*/  IMAD.MOV.U32 R27, RZ, RZ, R7 ;  /* 0x000000ffff1b7224 */ /* 0x000fe400078e0007 */
[----:B------:R-:W-:Y:S02]  /*06f0*/  IMAD.MOV.U32 R29, RZ, RZ, R4 ;  /* 0x000000ffff1d7224 */ /* 0x000fe400078e0004 */
[----:B------:R-:W-:-:S06]  /*0700*/  IMAD.MOV.U32 R18, RZ, RZ, R5 ;  /* 0x000000ffff127224 */ /* 0x000fcc00078e0005 */
[----:B0-----:R-:W-:Y:S05]  /*0710*/  @!P0 BRA `(.L_x_15) ;  /* 0x0000000000388947 */ /* 0x001fea0003800000 */
        /* <DEDUP_REMOVED lines=14> */
.L_x_15:
[----:B------:R-:W-:Y:S05]  /*0800*/  BSYNC.RECONVERGENT B2 ;  /* 0x0000000000027941 */ /* 0x000fea0003800200 */
.L_x_14:
[----:B------:R-:W-:Y:S01]  /*0810*/  DSETP.GEU.AND P0, PT, |R26|, |R14|, PT ;  /* 0x4000000e1a00722a */ /* 0x000fe20003f0e200 */
[----:B------:R-:W-:Y:S01]  /*0820*/  BSSY.RECONVERGENT B2, `(.L_x_16) ;  /* 0x0000014000027945 */ /* 0x000fe20003800200 */
[----:B------:R-:W-:Y:S02]  /*0830*/  IMAD.MOV.U32 R2, RZ, RZ, R14 ;  /* 0x000000ffff027224 */ /* 0x000fe400078e000e */
[----:B------:R-:W-:Y:S02]  /*0840*/  IMAD.MOV.U32 R3, RZ, RZ, R15 ;  /* 0x000000ffff037224 */ /* 0x000fe400078e000f */
[----:B------:R-:W-:Y:S02]  /*0850*/  IMAD.MOV.U32 R5, RZ, RZ, R12 ;  /* 0x000000ffff057224 */ /* 0x000fe400078e000c */
[----:B------:R-:W-:-:S06]  /*0860*/  IMAD.MOV.U32 R7, RZ, RZ, R13 ;  /* 0x000000ffff077224 */ /* 0x000fcc00078e000d */
        /* <DEDUP_REMOVED lines=15> */
.L_x_17:
[----:B------:R-:W-:Y:S05]  /*0960*/  BSYNC.RECONVERGENT B2 ;  /* 0x0000000000027941 */ /* 0x000fea0003800200 */
.L_x_16:
        /* <DEDUP_REMOVED lines=21> */
.L_x_19:
[----:B------:R-:W-:Y:S05]  /*0ac0*/  BSYNC.RECONVERGENT B2 ;  /* 0x0000000000027941 */ /* 0x000fea0003800200 */
.L_x_18:
[----:B------:R-:W-:-:S05]  /*0ad0*/  VIADD R19, R19, 0x400 ;  /* 0x0000040013137836 */ /* 0x000fca0000000000 */
[----:B------:R-:W-:-:S13]  /*0ae0*/  ISETP.GE.AND P0, PT, R19, UR4, PT ;  /* 0x0000000413007c0c */ /* 0x000fda000bf06270 */
[----:B------:R-:W-:Y:S05]  /*0af0*/  @!P0 BRA `(.L_x_20) ;  /* 0xfffffff800708947 */ /* 0x000fea000383ffff */
.L_x_6:
[----:B------:R-:W-:Y:S05]  /*0b00*/  BSYNC.RECONVERGENT B1 ;  /* 0x0000000000017941 */ /* 0x000fea0003800200 */
.L_x_5:
[----:B------:R-:W2:Y:S02]  /*0b10*/  LDCU UR6, c[0x0][0x390] ;  /* 0x00007200ff0677ac */ /* 0x000ea40008000800 */
[----:B--2---:R-:W-:-:S09]  /*0b20*/  UISETP.GE.AND UP0, UPT, UR6, 0x100, UPT ;  /* 0x000001000600788c */ /* 0x004fd2000bf06270 */
[----:B------:R-:W-:Y:S05]  /*0b30*/  BRA.U !UP0, `(.L_x_21) ;  /* 0x0000001508507547 */ /* 0x000fea000b800000 */
[----:B0-----:R-:W0:Y:S01]  /*0b40*/  S2R R9, SR_LANEID ;  /* 0x0000000000097919 */ /* 0x001e220000000000 */
[----:B------:R-:W-:Y:S01]  /*0b50*/  BSSY.RECONVERGENT B1, `(.L_x_22) ;  /* 0x000001f000017945 */ /* 0x000fe20003800200 */
[----:B-----5:R-:W-:Y:S01]  /*0b60*/  IMAD.MOV.U32 R11, RZ, RZ, R12 ;  /* 0x000000ffff0b7224 */ /* 0x020fe200078e000c */
[----:B------:R2:W3:Y:S01]  /*0b70*/  SHFL.DOWN PT, R4, R14, 0x1, 0x1f ;  /* 0x08201f000e047f89 */ /* 0x0004e200000e0000 */
[----:B------:R-:W-:Y:S02]  /*0b80*/  IMAD.MOV.U32 R16, RZ, RZ, R13 ;  /* 0x000000ffff107224 */ /* 0x000fe400078e000d */
[----:B-1----:R-:W-:Y:S01]  /*0b90*/  IMAD.MOV.U32 R2, RZ, RZ, R14 ;  /* 0x000000ffff027224 */ /* 0x002fe200078e000e */
[----:B------:R2:W1:Y:S01]  /*0ba0*/  SHFL.DOWN PT, R5, R15, 0x1, 0x1f ;  /* 0x08201f000f057f89 */ /* 0x00046200000e0000 */
[----:B------:R-:W-:-:S03]  /*0bb0*/  IMAD.MOV.U32 R3, RZ, RZ, R15 ;  /* 0x000000ffff037224 */ /* 0x000fc600078e000f */
[----:B------:R2:W4:Y:S04]  /*0bc0*/  SHFL.DOWN PT, R7, R12, 0x1, 0x1f ;  /* 0x08201f000c077f89 */ /* 0x00052800000e0000 */
[----:B------:R2:W1:Y:S01]  /*0bd0*/  SHFL.DOWN PT, R17, R13, 0x1, 0x1f ;  /* 0x08201f000d117f89 */ /* 0x00046200000e0000 */
[----:B0-----:R-:W-:-:S13]  /*0be0*/  ISETP.GT.AND P0, PT, R9, 0x1e, PT ;  /* 0x0000001e0900780c */ /* 0x001fda0003f04270 */
[----:B-1234-:R-:W-:Y:S05]  /*0bf0*/  @P0 BRA `(.L_x_23) ;  /* 0x0000000000500947 */ /* 0x01efea0003800000 */
[----:B------:R-:W-:Y:S01]  /*0c00*/  DSETP.GEU.AND P0, PT, |R14|, |R4|, PT ;  /* 0x400000040e00722a */ /* 0x000fe20003f0e200 */
[----:B------:R-:W-:Y:S02]  /*0c10*/  IMAD.MOV.U32 R11, RZ, RZ, R7 ;  /* 0x000000ffff0b7224 */ /* 0x000fe400078e0007 */
[----:B------:R-:W-:Y:S02]  /*0c20*/  IMAD.MOV.U32 R16, RZ, RZ, R17 ;  /* 0x000000ffff107224 */ /* 0x000fe400078e0011 */
        /* <DEDUP_REMOVED lines=9> */
[CC--:B------:R-:W-:Y:S02]  /*0cc0*/  ISETP.LT.U32.AND P1, PT, R12.reuse, R7.reuse, PT ;  /* 0x000000070c00720c */ /* 0x0c0fe40003f21070 */
[C---:B------:R-:W-:Y:S02]  /*0cd0*/  ISETP.GE.U32.AND P0, PT, R12.reuse, R7, PT ;  /* 0x000000070c00720c */ /* 0x040fe40003f06070 */
[CC--:B------:R-:W-:Y:S02]  /*0ce0*/  ISETP.LT.AND.EX P1, PT, R13.reuse, R17.reuse, PT, P1 ;  /* 0x000000110d00720c */ /* 0x0c0fe40003f21310 */
[C---:B------:R-:W-:Y:S02]  /*0cf0*/  ISETP.GE.AND.EX P0, PT, R13.reuse, R17, PT, P0 ;  /* 0x000000110d00720c */ /* 0x040fe40003f06300 */
[----:B------:R-:W-:Y:S02]  /*0d00*/  SEL R11, R12, R7, P1 ;  /* 0x000000070c0b7207 */ /* 0x000fe40000800000 */
[----:B------:R-:W-:-:S02]  /*0d10*/  SEL R16, R13, R17, P1 ;  /* 0x000000110d107207 */ /* 0x000fc40000800000 */
[----:B------:R-:W-:Y:S02]  /*0d20*/  FSEL R2, R14, R4, !P0 ;  /* 0x000000040e027208 */ /* 0x000fe40004000000 */
[----:B------:R-:W-:-:S07]  /*0d30*/  FSEL R3, R15, R5, !P0 ;  /* 0x000000050f037208 */ /* 0x000fce0004000000 */
.L_x_23:
[----:B------:R-:W-:Y:S05]  /*0d40*/  BSYNC.RECONVERGENT B1 ;  /* 0x0000000000017941 */ /* 0x000fea0003800200 */
.L_x_22:
[----:B------:R-:W-:Y:S01]  /*0d50*/  ISETP.GT.AND P0, PT, R9, 0x1d, PT ;  /* 0x0000001d0900780c */ /* 0x000fe20003f04270 */
[----:B------:R0:W1:Y:S01]  /*0d60*/  SHFL.DOWN PT, R6, R2, 0x2, 0x1f ;  /* 0x08401f0002067f89 */ /* 0x00006200000e0000 */
[----:B------:R-:W-:Y:S01]  /*0d70*/  BSSY.RECONVERGENT B1, `(.L_x_24) ;  /* 0x000001d000017945 */ /* 0x000fe20003800200 */
[----:B------:R-:W-:Y:S02]  /*0d80*/  IMAD.MOV.U32 R8, RZ, RZ, R11 ;  /* 0x000000ffff087224 */ /* 0x000fe400078e000b */
[----:B------:R0:W2:Y:S01]  /*0d90*/  SHFL.DOWN PT, R7, R3, 0x2, 0x1f ;  /* 0x08401f0003077f89 */ /* 0x0000a200000e0000 */
[----:B------:R-:W-:Y:S02]  /*0da0*/  IMAD.MOV.U32 R10, RZ, RZ, R16 ;  /* 0x000000ffff0a7224 */ /* 0x000fe400078e0010 */
[----:B------:R-:W-:Y:S01]  /*0db0*/  IMAD.MOV.U32 R4, RZ, RZ, R2 ;  /* 0x000000ffff047224 */ /* 0x000fe200078e0002 */
[----:B------:R0:W3:Y:S01]  /*0dc0*/  SHFL.DOWN PT, R12, R11, 0x2, 0x1f ;  /* 0x08401f000b0c7f89 */ /* 0x0000e200000e0000 */
[----:B------:R-:W-:-:S03]  /*0dd0*/  IMAD.MOV.U32 R5, RZ, RZ, R3 ;  /* 0x000000ffff057224 */ /* 0x000fc600078e0003 */
[----:B------:R0:W4:Y:S01]  /*0de0*/  SHFL.DOWN PT, R13, R16, 0x2, 0x1f ;  /* 0x08401f00100d7f89 */ /* 0x00012200000e0000 */
[----:B------:R-:W-:Y:S05]  /*0df0*/  @P0 BRA `(.L_x_25) ;  /* 0x0000000000500947 */ /* 0x000fea0003800000 */
[----:B-12---:R-:W-:Y:S01]  /*0e00*/  DSETP.GEU.AND P0, PT, |R2|, |R6|, PT ;  /* 0x400000060200722a */ /* 0x006fe20003f0e200 */
[----:B---3--:R-:W-:Y:S02]  /*0e10*/  IMAD.MOV.U32 R8, RZ, RZ, R12 ;  /* 0x000000ffff087224 */ /* 0x008fe400078e000c */
[----:B----4-:R-:W-:Y:S02]  /*0e20*/  IMAD.MOV.U32 R10, RZ, RZ, R13 ;  /* 0x000000ffff0a7224 */ /* 0x010fe400078e000d */
        /* <DEDUP_REMOVED lines=17> */
.L_x_25:
[----:B------:R-:W-:Y:S05]  /*0f40*/  BSYNC.RECONVERGENT B1 ;  /* 0x0000000000017941 */ /* 0x000fea0003800200 */
.L_x_24:
[----:B------:R-:W-:Y:S01]  /*0f50*/  ISETP.GT.AND P0, PT, R9, 0x1b, PT ;  /* 0x0000001b0900780c */ /* 0x000fe20003f04270 */
[----:B-1----:R1:W1:Y:S01]  /*0f60*/  SHFL.DOWN PT, R6, R4, 0x4, 0x1f ;  /* 0x08801f0004067f89 */ /* 0x00226200000e0000 */
[----:B------:R-:W-:Y:S01]  /*0f70*/  BSSY.RECONVERGENT B1, `(.L_x_26) ;  /* 0x000001d000017945 */ /* 0x000fe20003800200 */
[----:B0-----:R-:W-:Y:S02]  /*0f80*/  IMAD.MOV.U32 R11, RZ, RZ, R8 ;  /* 0x000000ffff0b7224 */ /* 0x001fe400078e0008 */
[----:B--2---:R0:W2:Y:S01]  /*0f90*/  SHFL.DOWN PT, R7, R5, 0x4, 0x1f ;  /* 0x08801f0005077f89 */ /* 0x0040a200000e0000 */
[----:B---3--:R-:W-:Y:S02]  /*0fa0*/  IMAD.MOV.U32 R12, RZ, RZ, R10 ;  /* 0x000000ffff0c7224 */ /* 0x008fe400078e000a */
[----:B------:R-:W-:Y:S01]  /*0fb0*/  IMAD.MOV.U32 R2, RZ, RZ, R4 ;  /* 0x000000ffff027224 */ /* 0x000fe200078e0004 */
[----:B----4-:R0:W3:Y:S01]  /*0fc0*/  SHFL.DOWN PT, R13, R8, 0x4, 0x1f ;  /* 0x08801f00080d7f89 */ /* 0x0100e200000e0000 */
        /* <DEDUP_REMOVED lines=23> */
.L_x_27:
[----:B------:R-:W-:Y:S05]  /*1140*/  BSYNC.RECONVERGENT B1 ;  /* 0x0000000000017941 */ /* 0x000fea0003800200 */
.L_x_26:
[----:B------:R-:W-:Y:S01]  /*1150*/  ISETP.GT.AND P0, PT, R9, 0x17, PT ;  /* 0x000000170900780c */ /* 0x000fe20003f04270 */
[----:B-1----:R1:W1:Y:S01]  /*1160*/  SHFL.DOWN PT, R6, R2, 0x8, 0x1f ;  /* 0x09001f0002067f89 */ /* 0x00226200000e0000 */
[----:B------:R-:W-:Y:S01]  /*1170*/  BSSY.RECONVERGENT B1, `(.L_x_28) ;  /* 0x000001d000017945 */ /* 0x000fe20003800200 */
[----:B0-----:R-:W-:Y:S02]  /*1180*/  IMAD.MOV.U32 R8, RZ, RZ, R11 ;  /* 0x000000ffff087224 */ /* 0x001fe400078e000b */
[----:B--2---:R0:W2:Y:S01]  /*1190*/  SHFL.DOWN PT, R7, R3, 0x8, 0x1f ;  /* 0x09001f0003077f89 */ /* 0x0040a200000e0000 */
[----:B------:R-:W-:Y:S02]  /*11a0*/  IMAD.MOV.U32 R10, RZ, RZ, R12 ;  /* 0x000000ffff0a7224 */ /* 0x000fe400078e000c */
[----:B------:R-:W-:Y:S01]  /*11b0*/  IMAD.MOV.U32 R4, RZ, RZ, R2 ;  /* 0x000000ffff047224 */ /* 0x000fe200078e0002 */
[----:B------:R0:W0:Y:S01]  /*11c0*/  SHFL.DOWN PT, R14, R11, 0x8, 0x1f ;  /* 0x09001f000b0e7f89 */ /* 0x00002200000e0000 */
[----:B------:R-:W-:-:S03]  /*11d0*/  IMAD.MOV.U32 R5, RZ, RZ, R3 ;  /* 0x000000ffff057224 */ /* 0x000fc600078e0003 */
[----:B---3--:R3:W0:Y:S01]  /*11e0*/  SHFL.DOWN PT, R13, R12, 0x8, 0x1f ;  /* 0x09001f000c0d7f89 */ /* 0x00862200000e0000 */
[----:B------:R-:W-:Y:S05]  /*11f0*/  @P0 BRA `(.L_x_29) ;  /* 0x0000000000500947 */ /* 0x000fea0003800000 */
[----:B-12---:R-:W-:Y:S01]  /*1200*/  DSETP.GEU.AND P0, PT, |R2|, |R6|, PT ;  /* 0x400000060200722a */ /* 0x006fe20003f0e200 */
[----:B0-----:R-:W-:Y:S02]  /*1210*/  IMAD.MOV.U32 R8, RZ, RZ, R14 ;  /* 0x000000ffff087224 */ /* 0x001fe400078e000e */
        /* <DEDUP_REMOVED lines=18> */
.L_x_29:
[----:B------:R-:W-:Y:S05]  /*1340*/  BSYNC.RECONVERGENT B1 ;  /* 0x0000000000017941 */ /* 0x000fea0003800200 */
.L_x_28:
[----:B------:R-:W-:Y:S01]  /*1350*/  ISETP.GT.AND P0, PT, R9, 0xf, PT ;  /* 0x0000000f0900780c */ /* 0x000fe20003f04270 */
[----:B-1----:R1:W1:Y:S01]  /*1360*/  SHFL.DOWN PT, R6, R4, 0x10, 0x1f ;  /* 0x0a001f0004067f89 */ /* 0x00226200000e0000 */
[----:B------:R-:W-:Y:S01]  /*1370*/  BSSY.RECONVERGENT B1, `(.L_x_30) ;  /* 0x000001d000017945 */ /* 0x000fe20003800200 */
[----:B0-----:R-:W-:Y:S02]  /*1380*/  IMAD.MOV.U32 R14, RZ, RZ, R8 ;  /* 0x000000ffff0e7224 */ /* 0x001fe400078e0008 */
[----:B--2---:R0:W2:Y:S01]  /*1390*/  SHFL.DOWN PT, R7, R5, 0x10, 0x1f ;  /* 0x0a001f0005077f89 */ /* 0x0040a200000e0000 */
[----:B----4-:R-:W-:Y:S02]  /*13a0*/  IMAD.MOV.U32 R15, RZ, RZ, R10 ;  /* 0x000000ffff0f7224 */ /* 0x010fe400078e000a */
[----:B------:R-:W-:Y:S01]  /*13b0*/  IMAD.MOV.U32 R2, RZ, RZ, R4 ;  /* 0x000000ffff027224 */ /* 0x000fe200078e0004 */
[----:B------:R0:W4:Y:S01]  /*13c0*/  SHFL.DOWN PT, R11, R8, 0x10, 0x1f ;  /* 0x0a001f00080b7f89 */ /* 0x00012200000e0000 */
[----:B------:R-:W-:-:S03]  /*13d0*/  IMAD.MOV.U32 R3, RZ, RZ, R5 ;  /* 0x000000ffff037224 */ /* 0x000fc600078e0005 */
[----:B------:R0:W0:Y:S01]  /*13e0*/  SHFL.DOWN PT, R13, R10, 0x10, 0x1f ;  /* 0x0a001f000a0d7f89 */ /* 0x00002200000e0000 */
[----:B------:R-:W-:Y:S05]  /*13f0*/  @P0 BRA `(.L_x_31) ;  /* 0x0000000000500947 */ /* 0x000fea0003800000 */
[----:B-12---:R-:W-:Y:S01]  /*1400*/  DSETP.GEU.AND P0, PT, |R4|, |R6|, PT ;  /* 0x400000060400722a */ /* 0x006fe20003f0e200 */
[----:B----4-:R-:W-:Y:S02]  /*1410*/  IMAD.MOV.U32 R14, RZ, RZ, R11 ;  /* 0x000000ffff0e7224 */ /* 0x010fe400078e000b */
[----:B0-----:R-:W-:Y:S02]  /*1420*/  IMAD.MOV.U32 R15, RZ, RZ, R13 ;  /* 0x000000ffff0f7224 */ /* 0x001fe400078e000d */
        /* <DEDUP_REMOVED lines=17> */
.L_x_31:
[----:B------:R-:W-:Y:S05]  /*1540*/  BSYNC.RECONVERGENT B1 ;  /* 0x0000000000017941 */ /* 0x000fea0003800200 */
.L_x_30:
[----:B------:R-:W-:Y:S01]  /*1550*/  ISETP.NE.AND P0, PT, R9, RZ, PT ;  /* 0x000000ff0900720c */ /* 0x000fe20003f05270 */
[----:B------:R-:W-:-:S12]  /*1560*/  BSSY.RECONVERGENT B1, `(.L_x_32) ;  /* 0x000000a000017945 */ /* 0x000fd80003800200 */
[----:B------:R-:W-:Y:S05]  /*1570*/  @P0 BRA `(.L_x_33) ;  /* 0x0000000000200947 */ /* 0x000fea0003800000 */
[----:B-1----:R-:W1:Y:S01]  /*1580*/  S2R R6, SR_CgaCtaId ;  /* 0x0000000000067919 */ /* 0x002e620000008800 */
[----:B0-----:R-:W-:Y:S02]  /*1590*/  MOV R5, 0x400 ;  /* 0x0000040000057802 */ /* 0x001fe40000000f00 */
[----:B------:R-:W-:-:S04]  /*15a0*/  SHF.R.U32.HI R4, RZ, 0x1, R0 ;  /* 0x00000001ff047819 */ /* 0x000fc80000011600 */
[----:B------:R-:W-:Y:S02]  /*15b0*/  LOP3.LUT R4, R4, 0x1f0, RZ, 0xc0, !PT ;  /* 0x000001f004047812 */ /* 0x000fe400078ec0ff */
[----:B-1----:R-:W-:-:S05]  /*15c0*/  LEA R5, R6, R5, 0x18 ;  /* 0x0000000506057211 */ /* 0x002fca00078ec0ff */
[----:B------:R-:W-:-:S05]  /*15d0*/  IMAD.IADD R5, R4, 0x1, R5 ;  /* 0x0000000104057824 */ /* 0x000fca00078e0205 */
[----:B------:R0:W-:Y:S04]  /*15e0*/  STS.64 [R5+0x10], R14 ;  /* 0x0000100e05007388 */ /* 0x0001e80000000a00 */
[----:B------:R0:W-:Y:S02]  /*15f0*/  STS.64 [R5+0x8], R2 ;  /* 0x0000080205007388 */ /* 0x0001e40000000a00 */
.L_x_33:
[----:B------:R-:W-:Y:S05]  /*1600*/  BSYNC.RECONVERGENT B1 ;  /* 0x0000000000017941 */ /* 0x000fea0003800200 */
.L_x_32:
[----:B------:R-:W-:Y:S01]  /*1610*/  BAR.SYNC.DEFER_BLOCKING 0x0 ;  /* 0x0000000000007b1d */ /* 0x000fe20000010000 */
[----:B------:R-:W-:-:S13]  /*1620*/  ISETP.NE.AND P1, PT, R0, RZ, PT ;  /* 0x000000ff0000720c */ /* 0x000fda0003f25270 */
[----:B------:R-:W-:Y:S05]  /*1630*/  @P1 BRA `(.L_x_34) ;  /* 0x0000005400881947 */ /* 0x000fea0003800000 */
[----:B0-----:R-:W0:Y:S01]  /*1640*/  S2R R5, SR_CgaCtaId ;  /* 0x0000000000057919 */ /* 0x001e220000008800 */
[----:B------:R-:W-:Y:S01]  /*1650*/  MOV R0, 0x400 ;  /* 0x0000040000007802 */ /* 0x000fe20000000f00 */
[----:B------:R-:W-:Y:S03]  /*1660*/  BSSY.RECONVERGENT B1, `(.L_x_35) ;  /* 0x000001a000017945 */ /* 0x000fe60003800200 */
[----:B0-----:R-:W-:-:S05]  /*1670*/  LEA R0, R5, R0, 0x18 ;  /* 0x0000000005007211 */ /* 0x001fca00078ec0ff */
[----:B------:R-:W0:Y:S04]  /*1680*/  LDS.64 R16, [R0+0x18] ;  /* 0x0000180000107984 */ /* 0x000e280000000a00 */
[----:B-12---:R-:W1:Y:S04]  /*1690*/  LDS.128 R4, [R0+0x20] ;  /* 0x0000200000047984 */ /* 0x006e680000000c00 */
[----:B---3--:R2:W3:Y:S04]  /*16a0*/  LDS.64 R12, [R0+0x80] ;  /* 0x00008000000c7984 */ /* 0x0084e80000000a00 */
[----:B----4-:R2:W4:Y:S01]  /*16b0*/  LDS.128 R8, [R0+0x30] ;  /* 0x0000300000087984 */ /* 0x0105220000000c00 */
[----:B0-----:R-:W-:Y:S01]  /*16c0*/  DSETP.GEU.AND P0, PT, |R2|, |R16|, PT ;  /* 0x400000100200722a */ /* 0x001fe20003f0e200 */
[----:B------:R-:W-:-:S02]  /*16d0*/  IMAD.MOV.U32 R24, RZ, RZ, R16 ;  /* 0x000000ffff187224 */ /* 0x000fc400078e0010 */
[----:B------:R-:W-:Y:S02]  /*16e0*/  IMAD.MOV.U32 R25, RZ, RZ, R17 ;  /* 0x000000ffff197224 */ /* 0x000fe400078e0011 */
[----:B-1----:R-:W-:Y:S02]  /*16f0*/  IMAD.MOV.U32 R26, RZ, RZ, R4 ;  /* 0x000000ffff1a7224 */ /* 0x002fe400078e0004 */
[----:B------:R-:W-:-:S07]  /*1700*/  IMAD.MOV.U32 R27, RZ, RZ, R5 ;  /* 0x000000ffff1b7224 */ /* 0x000fce00078e0005 */
[----:B--234-:R-:W-:Y:S05]  /*1710*/  @!P0 BRA `(.L_x_36) ;  /* 0x0000000000388947 */ /* 0x01cfea0003800000 */
        /* <DEDUP_REMOVED lines=14> */
.L_x_36:
[----:B------:R-:W-:Y:S05]  /*1800*/  BSYNC.RECONVERGENT B1 ;  /* 0x0000000000017941 */ /* 0x000fea0003800200 */
.L_x_35:
[----:B------:R0:W1:Y:S01]  /*1810*/  LDS.128 R16, [R0+0x40] ;  /* 0x0000400000107984 */ /* 0x0000620000000c00 */
[----:B------:R-:W-:Y:S01]  /*1820*/  DSETP.GEU.AND P0, PT, |R24|, |R6|, PT ;  /* 0x400000061800722a */ /* 0x000fe20003f0e200 */
[----:B------:R-:W-:Y:S01]  /*1830*/  BSSY.RECONVERGENT B1, `(.L_x_37) ;  /* 0x0000015000017945 */ /* 0x000fe20003800200 */
[----:B------:R-:W-:Y:S01]  /*1840*/  IMAD.MOV.U32 R4, RZ, RZ, R6 ;  /* 0x000000ffff047224 */ /* 0x000fe200078e0006 */
[----:B------:R0:W2:Y:S01]  /*1850*/  LDS.128 R20, [R0+0x50] ;  /* 0x0000500000147984 */ /* 0x0000a20000000c00 */
        /* <DEDUP_REMOVED lines=18> */
.L_x_38:
[----:B------:R-:W-:Y:S05]  /*1980*/  BSYNC.RECONVERGENT B1 ;  /* 0x0000000000017941 */ /* 0x000fea0003800200 */
.L_x_37:
[----:B------:R-:W-:Y:S01]  /*1990*/  DSETP.GEU.AND P0, PT, |R4|, |R10|, PT ;  /* 0x4000000a0400722a */ /* 0x000fe20003f0e200 */
[----:B------:R-:W-:Y:S01]  /*19a0*/  BSSY.RECONVERGENT B1, `(.L_x_39) ;  /* 0x0000014000017945 */ /* 0x000fe20003800200 */
[----:B------:R-:W-:Y:S02]  /*19b0*/  IMAD.MOV.U32 R2, RZ, RZ, R10 ;  /* 0x000000ffff027224 */ /* 0x000fe400078e000a */
[----:B------:R-:W-:Y:S02]  /*19c0*/  IMAD.MOV.U32 R3, RZ, RZ, R11 ;  /* 0x000000ffff037224 */ /* 0x000fe400078e000b */
[----:B-1----:R-:W-:Y:S02]  /*19d0*/  IMAD.MOV.U32 R27, RZ, RZ, R16 ;  /* 0x000000ffff1b7224 */ /* 0x002fe400078e0010 */
        /* <DEDUP_REMOVED lines=16> */
.L_x_40:
[----:B------:R-:W-:Y:S05]  /*1ae0*/  BSYNC.RECONVERGENT B1 ;  /* 0x0000000000017941 */ /* 0x000fea0003800200 */
.L_x_39:
[----:B------:R0:W1:Y:S01]  /*1af0*/  LDS.128 R8, [R0+0x60] ;  /* 0x0000600000087984 */ /* 0x0000620000000c00 */
[----:B------:R-:W-:Y:S01]  /*1b00*/  DSETP.GEU.AND P0, PT, |R2|, |R18|, PT ;  /* 0x400000120200722a */ /* 0x000fe20003f0e200 */
[----:B------:R-:W-:Y:S01]  /*1b10*/  BSSY.RECONVERGENT B1, `(.L_x_41) ;  /* 0x0000015000017945 */ /* 0x000fe20003800200 */
[----:B------:R-:W-:Y:S01]  /*1b20*/  IMAD.MOV.U32 R14, RZ, RZ, R18 ;  /* 0x000000ffff0e7224 */ /* 0x000fe200078e0012 */
[----:B------:R0:W3:Y:S01]  /*1b30*/  LDS.128 R4, [R0+0x70] ;  /* 0x0000700000047984 */ /* 0x0000e20000000c00 */
[----:B------:R-:W-:Y:S02]  /*1b40*/  IMAD.MOV.U32 R15, RZ, RZ, R19 ;  /* 0x000000ffff0f7224 */ /* 0x000fe400078e0013 */
[----:B--2---:R-:W-:Y:S02]  /*1b50*/  IMAD.MOV.U32 R17, RZ, RZ, R20 ;  /* 0x000000ffff117224 */ /* 0x004fe400078e0014 */
        /* <DEDUP_REMOVED lines=16> */
.L_x_42:
[----:B------:R-:W-:Y:S05]  /*1c60*/  BSYNC.RECONVERGENT B1 ;  /* 0x0000000000017941 */ /* 0x000fea0003800200 */
.L_x_41:
        /* <DEDUP_REMOVED lines=21> */
.L_x_44:
[----:B------:R-:W-:Y:S05]  /*1dc0*/  BSYNC.RECONVERGENT B1 ;  /* 0x0000000000017941 */ /* 0x000fea0003800200 */
.L_x_43:
[----:B------:R-:W-:Y:S01]  /*1dd0*/  DSETP.GEU.AND P0, PT, |R2|, |R10|, PT ;  /* 0x4000000a0200722a */ /* 0x000fe20003f0e200 */
[----:B------:R-:W-:Y:S01]  /*1de0*/  BSSY.RECONVERGENT B1, `(.L_x_45) ;  /* 0x0000014000017945 */ /* 0x000fe20003800200 */
[----:B------:R-:W-:Y:S02]  /*1df0*/  IMAD.MOV.U32 R8, RZ, RZ, R10 ;  /* 0x000000ffff087224 */ /* 0x000fe400078e000a */
[----:B------:R-:W-:Y:S02]  /*1e00*/  IMAD.MOV.U32 R9, RZ, RZ, R11 ;  /* 0x000000ffff097224 */ /* 0x000fe400078e000b */
[----:B---3--:R-:W-:Y:S02]  /*1e10*/  IMAD.MOV.U32 R17, RZ, RZ, R4 ;  /* 0x000000ffff117224 */ /* 0x008fe400078e0004 */
        /* <DEDUP_REMOVED lines=16> */
.L_x_46:
[----:B------:R-:W-:Y:S05]  /*1f20*/  BSYNC.RECONVERGENT B1 ;  /* 0x0000000000017941 */ /* 0x000fea0003800200 */
.L_x_45:
        /* <DEDUP_REMOVED lines=19> */
[----:B------:R-:W-:Y:S01]  /*2060*/  SEL R15, R0, R13, P2 ;  /* 0x0000000d000f7207 */ /* 0x000fe20001000000 */
[----:B------:R-:W-:Y:S06]  /*2070*/  BRA `(.L_x_34) ;  /* 0x0000004800f87947 */ /* 0x000fec0003800000 */
.L_x_21:
[----:B------:R-:W2:Y:S01]  /*2080*/  S2R R4, SR_LANEID ;  /* 0x0000000000047919 */ /* 0x000ea20000000000 */
[----:B-1----:R-:W-:Y:S01]  /*2090*/  LOP3.LUT R2, R0, 0x3e0, RZ, 0xc0, !PT ;  /* 0x000003e000027812 */ /* 0x002fe200078ec0ff */
[----:B------:R-:W-:Y:S01]  /*20a0*/  BSSY.RECONVERGENT B1, `(.L_x_47) ;  /* 0x0000024000017945 */ /* 0x000fe20003800200 */
[----:B-----5:R-:W-:Y:S02]  /*20b0*/  IMAD.MOV.U32 R16, RZ, RZ, R12 ;  /* 0x000000ffff107224 */ /* 0x020fe400078e000c */
[----:B------:R-:W-:Y:S02]  /*20c0*/  IMAD.MOV.U32 R18, RZ, RZ, R13 ;  /* 0x000000ffff127224 */ /* 0x000fe400078e000d */
[----:B------:R-:W-:Y:S01]  /*20d0*/  VIADD R3, R2, 0x20 ;  /* 0x0000002002037836 */ /* 0x000fe20000000000 */
[----:B------:R-:W-:-:S04]  /*20e0*/  LOP3.LUT R2, RZ, R2, RZ, 0x33, !PT ;  /* 0x00000002ff027212 */ /* 0x000fc800078e33ff */
[----:B------:R-:W-:Y:S01]  /*20f0*/  ISETP.GT.AND P0, PT, R3, UR6, PT ;  /* 0x0000000603007c0c */ /* 0x000fe2000bf04270 */
[----:B------:R-:W-:Y:S02]  /*2100*/  VIADD R2, R2, UR6 ;  /* 0x0000000602027c36 */ /* 0x000fe40008000000 */
[----:B------:R-:W-:-:S03]  /*2110*/  IMAD.MOV.U32 R3, RZ, RZ, R15 ;  /* 0x000000ffff037224 */ /* 0x000fc600078e000f */
[----:B------:R-:W-:Y:S01]  /*2120*/  SEL R5, R2, 0x1f, P0 ;  /* 0x0000001f02057807 */ /* 0x000fe20000000000 */
[----:B------:R-:W-:-:S04]  /*2130*/  IMAD.MOV.U32 R2, RZ, RZ, R14 ;  /* 0x000000ffff027224 */ /* 0x000fc800078e000e */
[----:B------:R1:W3:Y:S04]  /*2140*/  SHFL.DOWN PT, R6, R14, 0x1, R5 ;  /* 0x082000000e067989 */ /* 0x0002e800000e0005 */
[----:B------:R1:W4:Y:S04]  /*2150*/  SHFL.DOWN PT, R7, R15, 0x1, R5 ;  /* 0x082000000f077989 */ /* 0x00032800000e0005 */
[----:B0-----:R1:W0:Y:S01]  /*2160*/  SHFL.DOWN PT, R9, R12, 0x1, R5 ;  /* 0x082000000c097989 */ /* 0x00122200000e0005 */
[----:B--2---:R-:W-:-:S03]  /*2170*/  ISETP.GE.AND P0, PT, R4, R5, PT ;  /* 0x000000050400720c */ /* 0x004fc60003f06270 */
[----:B------:R1:W2:Y:S10]  /*2180*/  SHFL.DOWN PT, R11, R13, 0x1, R5 ;  /* 0x082000000d0b7989 */ /* 0x0002b400000e0005 */
[----:B-1----:R-:W-:Y:S05]  /*2190*/  @P0 BRA `(.L_x_48) ;  /* 0x0000000000500947 */ /* 0x002fea0003800000 */
[----:B---34-:R-:W-:Y:S01]  /*21a0*/  DSETP.GEU.AND P0, PT, |R14|, |R6|, PT ;  /* 0x400000060e00722a */ /* 0x018fe20003f0e200 */
[----:B0-----:R-:W-:Y:S02]  /*21b0*/  IMAD.MOV.U32 R16, RZ, RZ, R9 ;  /* 0x000000ffff107224 */ /* 0x001fe400078e0009 */
[----:B--2---:R-:W-:Y:S02]  /*21c0*/  IMAD.MOV.U32 R18, RZ, RZ, R11 ;  /* 0x000000ffff127224 */ /* 0x004fe400078e000b */
        /* <DEDUP_REMOVED lines=17> */
.L_x_48:
[----:B------:R-:W-:Y:S05]  /*22e0*/  BSYNC.RECONVERGENT B1 ;  /* 0x0000000000017941 */ /* 0x000fea0003800200 */
.L_x_47:
[----:B---3--:R-:W-:Y:S01]  /*22f0*/  VIADD R6, R4, 0x2 ;  /* 0x0000000204067836 */ /* 0x008fe20000000000 */
[----:B------:R1:W3:Y:S01]  /*2300*/  SHFL.DOWN PT, R8, R2, 0x2, R5 ;  /* 0x0840000002087989 */ /* 0x0002e200000e0005 */
[----:B------:R-:W-:Y:S01]  /*2310*/  BSSY.RECONVERGENT B1, `(.L_x_49) ;  /* 0x000001e000017945 */ /* 0x000fe20003800200 */
[----:B------:R-:W-:Y:S02]  /*2320*/  IMAD.MOV.U32 R10, RZ, RZ, R16 ;  /* 0x000000ffff0a7224 */ /* 0x000fe400078e0010 */
[----:B------:R-:W-:Y:S01]  /*2330*/  ISETP.GT.AND P0, PT, R6, R5, PT ;  /* 0x000000050600720c */ /* 0x000fe20003f04270 */
[----:B0-----:R1:W0:Y:S01]  /*2340*/  SHFL.DOWN PT, R9, R3, 0x2, R5 ;  /* 0x0840000003097989 */ /* 0x00122200000e0005 */
[----:B------:R-:W-:Y:S02]  /*2350*/  IMAD.MOV.U32 R12, RZ, RZ, R18 ;  /* 0x000000ffff0c7224 */ /* 0x000fe400078e0012 */
[----:B------:R-:W-:Y:S01]  /*2360*/  IMAD.MOV.U32 R6, RZ, RZ, R2 ;  /* 0x000000ffff067224 */ /* 0x000fe200078e0002 */
[----:B--2---:R1:W2:Y:S01]  /*2370*/  SHFL.DOWN PT, R11, R16, 0x2, R5 ;  /* 0x08400000100b7989 */ /* 0x0042a200000e0005 */
[----:B----4-:R-:W-:-:S03]  /*2380*/  IMAD.MOV.U32 R7, RZ, RZ, R3 ;  /* 0x000000ffff077224 */ /* 0x010fc600078e0003 */
[----:B------:R1:W4:Y:S04]  /*2390*/  SHFL.DOWN PT, R13, R18, 0x2, R5 ;  /* 0x08400000120d7989 */ /* 0x00032800000e0005 */
[----:B------:R-:W-:Y:S05]  /*23a0*/  @P0 BRA `(.L_x_50) ;  /* 0x0000000000500947 */ /* 0x000fea0003800000 */
[----:B0--3--:R-:W-:Y:S01]  /*23b0*/  DSETP.GEU.AND P0, PT, |R2|, |R8|, PT ;  /* 0x400000080200722a */ /* 0x009fe20003f0e200 */
[----:B--2---:R-:W-:Y:S02]  /*23c0*/  IMAD.MOV.U32 R10, RZ, RZ, R11 ;  /* 0x000000ffff0a7224 */ /* 0x004fe400078e000b */
        /* <DEDUP_REMOVED lines=18> */
.L_x_50:
[----:B------:R-:W-:Y:S05]  /*24f0*/  BSYNC.RECONVERGENT B1 ;  /* 0x0000000000017941 */ /* 0x000fea0003800200 */
.L_x_49:
[----:B-1----:R-:W-:Y:S01]  /*2500*/  VIADD R2, R4, 0x4 ;  /* 0x0000000404027836 */ /* 0x002fe20000000000 */
[----:B---3--:R1:W3:Y:S01]  /*2510*/  SHFL.DOWN PT, R8, R6, 0x4, R5 ;  /* 0x0880000006087989 */ /* 0x0082e200000e0005 */
[----:B------:R-:W-:Y:S01]  /*2520*/  BSSY.RECONVERGENT B1, `(.L_x_51) ;  /* 0x000001e000017945 */ /* 0x000fe20003800200 */
[----:B------:R-:W-:Y:S02]  /*2530*/  IMAD.MOV.U32 R14, RZ, RZ, R10 ;  /* 0x000000ffff0e7224 */ /* 0x000fe400078e000a */
[----:B------:R-:W-:Y:S01]  /*2540*/  ISETP.GT.AND P0, PT, R2, R5, PT ;  /* 0x000000050200720c */ /* 0x000fe20003f04270 */
[----:B0-----:R1:W0:Y:S01]  /*2550*/  SHFL.DOWN PT, R9, R7, 0x4, R5 ;  /* 0x0880000007097989 */ /* 0x00122200000e0005 */
[----:B------:R-:W-:Y:S02]  /*2560*/  IMAD.MOV.U32 R16, RZ, RZ, R12 ;  /* 0x000000ffff107224 */ /* 0x000fe400078e000c */
[----:B------:R-:W-:Y:S01]  /*2570*/  IMAD.MOV.U32 R2, RZ, RZ, R6 ;  /* 0x000000ffff027224 */ /* 0x000fe200078e0006 */
[----:B--2---:R1:W2:Y:S01]  /*2580*/  SHFL.DOWN PT, R11, R10, 0x4, R5 ;  /* 0x088000000a0b7989 */ /* 0x0042a200000e0005 */
[----:B------:R-:W-:-:S03]  /*2590*/  IMAD.MOV.U32 R3, RZ, RZ, R7 ;  /* 0x000000ffff037224 */ /* 0x000fc600078e0007 */
[----:B----4-:R1:W4:Y:S04]  /*25a0*/  SHFL.DOWN PT, R13, R12, 0x4, R5 ;  /* 0x088000000c0d7989 */ /* 0x01032800000e0005 */
        /* <DEDUP_REMOVED lines=21> */
.L_x_52:
[----:B------:R-:W-:Y:S05]  /*2700*/  BSYNC.RECONVERGENT B1 ;  /* 0x0000000000017941 */ /* 0x000fea0003800200 */
.L_x_51:
        /* <DEDUP_REMOVED lines=32> */
.L_x_54:
[----:B------:R-:W-:Y:S05]  /*2910*/  BSYNC.RECONVERGENT B1 ;  /* 0x0000000000017941 */ /* 0x000fea0003800200 */
.L_x_53:
        /* <DEDUP_REMOVED lines=32> */
.L_x_56:
[----:B------:R-:W-:Y:S05]  /*2b20*/  BSYNC.RECONVERGENT B1 ;  /* 0x0000000000017941 */ /* 0x000fea0003800200 */
.L_x_55:
[----:B------:R-:W-:Y:S01]  /*2b30*/  ISETP.NE.AND P0, PT, R4, RZ, PT ;  /* 0x000000ff0400720c */ /* 0x000fe20003f05270 */
[----:B------:R-:W-:-:S12]  /*2b40*/  BSSY.RECONVERGENT B1, `(.L_x_57) ;  /* 0x000000a000017945 */ /* 0x000fd80003800200 */
[----:B------:R-:W-:Y:S05]  /*2b50*/  @P0 BRA `(.L_x_58) ;  /* 0x0000000000200947 */ /* 0x000fea0003800000 */
[----:B-1----:R-:W1:Y:S01]  /*2b60*/  S2R R6, SR_CgaCtaId ;  /* 0x0000000000067919 */ /* 0x002e620000008800 */
[----:B------:R-:W-:Y:S02]  /*2b70*/  MOV R5, 0x400 ;  /* 0x0000040000057802 */ /* 0x000fe40000000f00 */
[----:B------:R-:W-:-:S04]  /*2b80*/  SHF.R.U32.HI R4, RZ, 0x1, R0 ;  /* 0x00000001ff047819 */ /* 0x000fc80000011600 */
[----:B------:R-:W-:Y:S02]  /*2b90*/  LOP3.LUT R4, R4, 0x1f0, RZ, 0xc0, !PT ;  /* 0x000001f004047812 */ /* 0x000fe400078ec0ff */
[----:B-1----:R-:W-:-:S05]  /*2ba0*/  LEA R5, R6, R5, 0x18 ;  /* 0x0000000506057211 */ /* 0x002fca00078ec0ff */
[----:B------:R-:W-:-:S05]  /*2bb0*/  IMAD.IADD R5, R4, 0x1, R5 ;  /* 0x0000000104057824 */ /* 0x000fca00078e0205 */
[----:B------:R1:W-:Y:S04]  /*2bc0*/  STS.64 [R5+0x10], R14 ;  /* 0x0000100e05007388 */ /* 0x0003e80000000a00 */
[----:B------:R1:W-:Y:S02]  /*2bd0*/  STS.64 [R5+0x8], R2 ;  /* 0x0000080205007388 */ /* 0x0003e40000000a00 */
.L_x_58:
[----:B------:R-:W-:Y:S05]  /*2be0*/  BSYNC.RECONVERGENT B1 ;  /* 0x0000000000017941 */ /* 0x000fea0003800200 */
.L_x_57:
[----:B------:R-:W-:Y:S01]  /*2bf0*/  BAR.SYNC.DEFER_BLOCKING 0x0 ;  /* 0x0000000000007b1d */ /* 0x000fe20000010000 */
[----:B------:R-:W-:-:S13]  /*2c00*/  ISETP.NE.AND P1, PT, R0, RZ, PT ;  /* 0x000000ff0000720c */ /* 0x000fda0003f25270 */
[----:B------:R-:W-:Y:S05]  /*2c10*/  @P1 BRA `(.L_x_34) ;  /* 0x0000004000101947 */ /* 0x000fea0003800000 */
[----:B------:R-:W-:Y:S01]  /*2c20*/  UISETP.GE.AND UP0, UPT, UR6, 0x21, UPT ;  /* 0x000000210600788c */ /* 0x000fe2000bf06270 */
[----:B--2---:R-:W-:Y:S02]  /*2c30*/  IMAD.MOV.U32 R11, RZ, RZ, R14 ;  /* 0x000000ffff0b7224 */ /* 0x004fe400078e000e */
[----:B---3--:R-:W-:Y:S02]  /*2c40*/  IMAD.MOV.U32 R8, RZ, RZ, R15 ;  /* 0x000000ffff087224 */ /* 0x008fe400078e000f */
[----:B------:R-:W-:Y:S02]  /*2c50*/  IMAD.MOV.U32 R4, RZ, RZ, R2 ;  /* 0x000000ffff047224 */ /* 0x000fe400078e0002 */
[----:B-1----:R-:W-:Y:S02]  /*2c60*/  IMAD.MOV.U32 R5, RZ, RZ, R3 ;  /* 0x000000ffff057224 */ /* 0x002fe400078e0003 */
[----:B------:R-:W-:Y:S05]  /*2c70*/  BRA.U !UP0, `(.L_x_59) ;  /* 0x00000001086c7547 */ /* 0x000fea000b800000 */
[----:B------:R-:W1:Y:S01]  /*2c80*/  S2UR UR5, SR_CgaCtaId ;  /* 0x00000000000579c3 */ /* 0x000e620000008800 */
[----:B------:R-:W-:Y:S01]  /*2c90*/  UMOV UR4, 0x400 ;  /* 0x0000040000047882 */ /* 0x000fe20000000000 */
[----:B------:R-:W-:Y:S01]  /*2ca0*/  BSSY.RECONVERGENT B1, `(.L_x_59) ;  /* 0x0000018000017945 */ /* 0x000fe20003800200 */
[----:B-1----:R-:W-:-:S09]  /*2cb0*/  ULEA UR4, UR5, UR4, 0x18 ;  /* 0x0000000405047291 */ /* 0x002fd2000f8ec0ff */
[----:B------:R-:W1:Y:S04]  /*2cc0*/  LDS.64 R6, [UR4+0x18] ;  /* 0x00001804ff067984 */ /* 0x000e680008000a00 */
[----:B----4-:R-:W2:Y:S01]  /*2cd0*/  LDS.64 R12, [UR4+0x20] ;  /* 0x00002004ff0c7984 */ /* 0x010ea20008000a00 */
[----:B-1----:R-:W-:Y:S01]  /*2ce0*/  DSETP.GEU.AND P0, PT, |R2|, |R6|, PT ;  /* 0x400000060200722a */ /* 0x002fe20003f0e200 */
[----:B------:R-:W-:Y:S02]  /*2cf0*/  IMAD.MOV.U32 R4, RZ, RZ, R6 ;  /* 0x000000ffff047224 */ /* 0x000fe400078e0006 */
[----:B------:R-:W-:Y:S02]  /*2d00*/  IMAD.MOV.U32 R5, RZ, RZ, R7 ;  /* 0x000000ffff057224 */ /* 0x000fe400078e0007 */
[----:B--2---:R-:W-:-:S02]  /*2d10*/  IMAD.MOV.U32 R11, RZ, RZ, R12 ;  /* 0x000000ffff0b7224 */ /* 0x004fc400078e000c */
        /* <DEDUP_REMOVED lines=16> */
.L_x_60:
[----:B------:R-:W-:Y:S05]  /*2e20*/  BSYNC.RECONVERGENT B1 ;  /* 0x0000000000017941 */ /* 0x000fea0003800200 */
.L_x_59:
[----:B------:R-:W-:Y:S01]  /*2e30*/  UISETP.GE.AND UP0, UPT, UR6, 0x41, UPT ;  /* 0x000000410600788c */ /* 0x000fe2000bf06270 */
[----:B0-----:R-:W-:Y:S02]  /*2e40*/  IMAD.MOV.U32 R9, RZ, RZ, R11 ;  /* 0x000000ffff097224 */ /* 0x001fe400078e000b */
[----:B------:R-:W-:Y:S02]  /*2e50*/  IMAD.MOV.U32 R0, RZ, RZ, R8 ;  /* 0x000000ffff007224 */ /* 0x000fe400078e0008 */
[----:B------:R-:W-:Y:S02]  /*2e60*/  IMAD.MOV.U32 R2, RZ, RZ, R4 ;  /* 0x000000ffff027224 */ /* 0x000fe400078e0004 */
[----:B------:R-:W-:Y:S02]  /*2e70*/  IMAD.MOV.U32 R3, RZ, RZ, R5 ;  /* 0x000000ffff037224 */ /* 0x000fe400078e0005 */
[----:B------:R-:W-:Y:S05]  /*2e80*/  BRA.U !UP0, `(.L_x_61) ;  /* 0x00000001086c7547 */ /* 0x000fea000b800000 */
[----:B------:R-:W0:Y:S01]  /*2e90*/  S2UR UR5, SR_CgaCtaId ;  /* 0x00000000000579c3 */ /* 0x000e220000008800 */
[----:B------:R-:W-:Y:S01]  /*2ea0*/  UMOV UR4, 0x400 ;  /* 0x0000040000047882 */ /* 0x000fe20000000000 */
[----:B------:R-:W-:Y:S01]  /*2eb0*/  BSSY.RECONVERGENT B1, `(.L_x_61) ;  /* 0x0000018000017945 */ /* 0x000fe20003800200 */
[----:B0-----:R-:W-:-:S09]  /*2ec0*/  ULEA UR4, UR5, UR4, 0x18 ;  /* 0x0000000405047291 */ /* 0x001fd2000f8ec0ff */
[----:B------:R-:W0:Y:S04]  /*2ed0*/  LDS.64 R6, [UR4+0x28] ;  /* 0x00002804ff067984 */ /* 0x000e280008000a00 */
[----:B----4-:R-:W1:Y:S01]  /*2ee0*/  LDS.64 R12, [UR4+0x30] ;  /* 0x00003004ff0c7984 */ /* 0x010e620008000a00 */
[----:B0-----:R-:W-:Y:S01]  /*2ef0*/  DSETP.GEU.AND P0, PT, |R4|, |R6|, PT ;  /* 0x400000060400722a */ /* 0x001fe20003f0e200 */
[----:B------:R-:W-:Y:S02]  /*2f00*/  IMAD.MOV.U32 R2, RZ, RZ, R6 ;  /* 0x000000ffff027224 */ /* 0x000fe400078e0006 */
[----:B------:R-:W-:Y:S02]  /*2f10*/  IMAD.MOV.U32 R3, RZ, RZ, R7 ;  /* 0x000000ffff037224 */ /* 0x000fe400078e0007 */
[----:B-1----:R-:W-:-:S02]  /*2f20*/  IMAD.MOV.U32 R9, RZ, RZ, R12 ;  /* 0x000000ffff097224 */ /* 0x002fc400078e000c */
        /* <DEDUP_REMOVED lines=16> */
.L_x_62:
[----:B------:R-:W-:Y:S05]  /*3030*/  BSYNC.RECONVERGENT B1 ;  /* 0x0000000000017941 */ /* 0x000fea0003800200 */
.L_x_61:
[----:B------:R-:W-:Y:S01]  /*3040*/  UISETP.GE.AND UP0, UPT, UR6, 0x61, UPT ;  /* 0x000000610600788c */ /* 0x000fe2000bf06270 */
[----:B------:R-:W-:Y:S02]  /*3050*/  IMAD.MOV.U32 R11, RZ, RZ, R9 ;  /* 0x000000ffff0b7224 */ /* 0x000fe400078e0009 */
        /* <DEDUP_REMOVED lines=30> */
.L_x_64:
[----:B------:R-:W-:Y:S05]  /*3240*/  BSYNC.RECONVERGENT B1 ;  /* 0x0000000000017941 */ /* 0x000fea0003800200 */
.L_x_63:
        /* <DEDUP_REMOVED lines=32> */
.L_x_66:
[----:B------:R-:W-:Y:S05]  /*3450*/  BSYNC.RECONVERGENT B1 ;  /* 0x0000000000017941 */ /* 0x000fea0003800200 */
.L_x_65:
        /* <DEDUP_REMOVED lines=32> */
.L_x_68:
[----:B------:R-:W-:Y:S05]  /*3660*/  BSYNC.RECONVERGENT B1 ;  /* 0x0000000000017941 */ /* 0x000fea0003800200 */
.L_x_67:
        /* <DEDUP_REMOVED lines=32> */
.L_x_70:
[----:B------:R-:W-:Y:S05]  /*3870*/  BSYNC.RECONVERGENT B1 ;  /* 0x0000000000017941 */ /* 0x000fea0003800200 */
.L_x_69:
[----:B------:R-:W-:Y:S01]  /*3880*/  UISETP.GE.AND UP0, UPT, UR6, 0xe1, UPT ;  /* 0x000000e10600788c */ /* 0x000fe2000bf06270 */
[----:B------:R-:W-:Y:S02]  /*3890*/  IMAD.MOV.U32 R14, RZ, RZ, R9 ;  /* 0x000000ffff0e7224 */ /* 0x000fe400078e0009 */
[----:B------:R-:W-:Y:S02]  /*38a0*/  IMAD.MOV.U32 R15, RZ, RZ, R0 ;  /* 0x000000ffff0f7224 */ /* 0x000fe400078e0000 */
[----:B------:R-:W-:Y:S02]  /*38b0*/  IMAD.MOV.U32 R2, RZ, RZ, R6 ;  /* 0x000000ffff027224 */ /* 0x000fe400078e0006 */
[----:B------:R-:W-:Y:S02]  /*38c0*/  IMAD.MOV.U32 R3, RZ, RZ, R7 ;  /* 0x000000ffff037224 */ /* 0x000fe400078e0007 */
[----:B------:R-:W-:Y:S05]  /*38d0*/  BRA.U !UP0, `(.L_x_34) ;  /* 0x0000003108e07547 */ /* 0x000fea000b800000 */
[----:B------:R-:W0:Y:S01]  /*38e0*/  S2UR UR5, SR_CgaCtaId ;  /* 0x00000000000579c3 */ /* 0x000e220000008800 */
[----:B------:R-:W-:Y:S02]  /*38f0*/  UMOV UR4, 0x400 ;  /* 0x0000040000047882 */ /* 0x000fe40000000000 */
[----:B0-----:R-:W-:-:S09]  /*3900*/  ULEA UR4, UR5, UR4, 0x18 ;  /* 0x0000000405047291 */ /* 0x001fd2000f8ec0ff */
[----:B------:R-:W0:Y:S04]  /*3910*/  LDS.64 R4, [UR4+0x78] ;  /* 0x00007804ff047984 */ /* 0x000e280008000a00 */
[----:B------:R-:W1:Y:S01]  /*3920*/  LDS.64 R10, [UR4+0x80] ;  /* 0x00008004ff0a7984 */ /* 0x000e620008000a00 */
        /* <DEDUP_REMOVED lines=21> */
.L_x_2:
[----:B------:R-:W1:Y:S01]  /*3a80*/  S2R R0, SR_TID.X ;  /* 0x0000000000007919 */ /* 0x000e620000002100 */
[----:B------:R-:W1:Y:S02]  /*3a90*/  LDC.64 R2, c[0x0][0x380] ;  /* 0x0000e000ff027b82 */ /* 0x000e640000000a00 */
[----:B-1----:R-:W-:-:S05]  /*3aa0*/  IMAD.WIDE.U32 R18, R0, 0x10, R2 ;  /* 0x0000001000127825 */ /* 0x002fca00078e0002 */
[----:B0-----:R-:W2:Y:S04]  /*3ab0*/  LDG.E.64.CONSTANT R20, desc[UR10][R18.64] ;  /* 0x0000000a12147981 */ /* 0x001ea8000c1e9b00 */
[----:B------:R-:W2:Y:S04]  /*3ac0*/  LDG.E.64.CONSTANT R14, desc[UR10][R18.64+0x1000] ;  /* 0x0010000a120e7981 */ /* 0x000ea8000c1e9b00 */
[----:B------:R-:W3:Y:S04]  /*3ad0*/  LDG.E.64.CONSTANT R12, desc[UR10][R18.64+0x8] ;  /* 0x0000080a120c7981 */ /* 0x000ee8000c1e9b00 */
[----:B------:R-:W3:Y:S04]  /*3ae0*/  LDG.E.64.CONSTANT R10, desc[UR10][R18.64+0x1008] ;  /* 0x0010080a120a7981 */ /* 0x000ee8000c1e9b00 */
[----:B------:R-:W4:Y:S04]  /*3af0*/  LDG.E.64.CONSTANT R8, desc[UR10][R18.64+0x2000] ;  /* 0x0020000a12087981 */ /* 0x000f28000c1e9b00 */
[----:B------:R-:W5:Y:S04]  /*3b00*/  LDG.E.64.CONSTANT R6, desc[UR10][R18.64+0x2008] ;  /* 0x0020080a12067981 */ /* 0x000f68000c1e9b00 */
[----:B------:R-:W5:Y:S04]  /*3b10*/  LDG.E.64.CONSTANT R4, desc[UR10][R18.64+0x3000] ;  /* 0x0030000a12047981 */ /* 0x000f68000c1e9b00 */
[----:B------:R-:W5:Y:S04]  /*3b20*/  LDG.E.64.CONSTANT R2, desc[UR10][R18.64+0x3008] ;  /* 0x0030080a12027981 */ /* 0x000f68000c1e9b00 */
[----:B------:R-:W5:Y:S04]  /*3b30*/  LDG.E.64.CONSTANT R16, desc[UR10][R18.64+0x4000] ;  /* 0x0040000a12107981 */ /* 0x000f68000c1e9b00 */
[----:B------:R-:W5:Y:S01]  /*3b40*/  LDG.E.64.CONSTANT R22, desc[UR10][R18.64+0x4008] ;  /* 0x0040080a12167981 */ /* 0x000f62000c1e9b00 */
[----:B------:R-:W-:Y:S01]  /*3b50*/  UISETP.GE.U32.AND UP0, UPT, UR8, 0xa00, UPT ;  /* 0x00000a000800788c */ /* 0x000fe2000bf06070 */
[----:B--2---:R-:W-:-:S14]  /*3b60*/  DSETP.GEU.AND P2, PT, |R20|, |R14|, PT ;  /* 0x4000000e1400722a */ /* 0x004fdc0003f4e200 */
[----:B---3--:R-:W-:-:S04]  /*3b70*/  @P2 ISETP.GE.U32.AND P0, PT, R12, R10, PT ;  /* 0x0000000a0c00220c */ /* 0x008fc80003f06070 */
[----:B------:R-:W-:-:S13]  /*3b80*/  @P2 ISETP.GE.AND.EX P0, PT, R13, R11, PT, P0 ;  /* 0x0000000b0d00220c */ /* 0x000fda0003f06300 */
[----:B------:R-:W-:-:S06]  /*3b90*/  @P2 DSETP.LT.OR P0, PT, |R14|, |R20|, !P0 ;  /* 0x400000140e00222a */ /* 0x000fcc0004701600 */
[----:B------:R-:W-:Y:S02]  /*3ba0*/  @P2 FSEL R20, R20, R14, P0 ;  /* 0x0000000e14142208 */ /* 0x000fe40000000000 */
[----:B------:R-:W-:Y:S02]  /*3bb0*/  @P2 FSEL R21, R21, R15, P0 ;  /* 0x0000000f15152208 */ /* 0x000fe40000000000 */
[----:B------:R-:W-:Y:S01]  /*3bc0*/  @P2 SEL R10, R12, R10, P0 ;  /* 0x0000000a0c0a2207 */ /* 0x000fe20000000000 */
[----:B------:R-:W-:Y:S01]  /*3bd0*/  @P2 IMAD.MOV.U32 R14, RZ, RZ, R20 ;  /* 0x000000ffff0e2224 */ /* 0x000fe200078e0014 */
[----:B------:R-:W-:Y:S01]  /*3be0*/  @P2 SEL R11, R13, R11, P0 ;  /* 0x0000000b0d0b2207 */ /* 0x000fe20000000000 */
[----:B------:R-:W-:-:S06]  /*3bf0*/  @P2 IMAD.MOV.U32 R15, RZ, RZ, R21 ;  /* 0x000000ffff0f2224 */ /* 0x000fcc00078e0015 */
[----:B----4-:R-:W-:-:S14]  /*3c00*/  DSETP.GEU.AND P1, PT, |R14|, |R8|, PT ;  /* 0x400000080e00722a */ /* 0x010fdc0003f2e200 */
[----:B-----5:R-:W-:-:S04]  /*3c10*/  @P1 ISETP.GE.U32.AND P0, PT, R10, R6, PT ;  /* 0x000000060a00120c */ /* 0x020fc80003f06070 */
        /* <DEDUP_REMOVED lines=8> */
[----:B------:R-:W-:-:S14]  /*3ca0*/  DSETP.GEU.AND P2, PT, |R8|, |R4|, PT ;  /* 0x400000040800722a */ /* 0x000fdc0003f4e200 */
[----:B------:R-:W-:-:S04]  /*3cb0*/  @P2 ISETP.GE.U32.AND P0, PT, R6, R2, PT ;  /* 0x000000020600220c */ /* 0x000fc80003f06070 */
        /* <DEDUP_REMOVED lines=15> */
[----:B------:R-:W-:Y:S01]  /*3db0*/  IMAD.MOV.U32 R2, RZ, RZ, RZ ;  /* 0x000000ffff027224 */ /* 0x000fe200078e00ff */
[----:B------:R-:W-:Y:S01]  /*3dc0*/  @P1 SEL R23, R3, R23, P0 ;  /* 0x0000001703171207 */ /* 0x000fe20000000000 */
[----:B------:R-:W-:Y:S02]  /*3dd0*/  IMAD.MOV.U32 R3, RZ, RZ, 0x500 ;  /* 0x00000500ff037424 */ /* 0x000fe400078e00ff */
[----:B------:R-:W-:Y:S02]  /*3de0*/  @P1 IMAD.MOV.U32 R16, RZ, RZ, R4 ;  /* 0x000000ffff101224 */ /* 0x000fe400078e0004 */
[----:B------:R-:W-:Y:S01]  /*3df0*/  @P1 IMAD.MOV.U32 R17, RZ, RZ, R5 ;  /* 0x000000ffff111224 */ /* 0x000fe200078e0005 */
[----:B------:R-:W-:Y:S06]  /*3e00*/  BRA.U !UP0, `(.L_x_71) ;  /* 0x0000000d08987547 */ /* 0x000fec000b800000 */
[----:B------:R-:W-:Y:S01]  /*3e10*/  UIADD3 UR9, UP0, UPT, UR8, -0xa00, URZ ;  /* 0xfffff60008097890 */ /* 0x000fe2000ff1e0ff */
[----:B------:R-:W-:Y:S02]  /*3e20*/  IMAD.MOV.U32 R3, RZ, RZ, 0x500 ;  /* 0x00000500ff037424 */ /* 0x000fe400078e00ff */
[----:B------:R-:W-:Y:S01]  /*3e30*/  IMAD.MOV.U32 R2, RZ, RZ, RZ ;  /* 0x000000ffff027224 */ /* 0x000fe200078e00ff */
[----:B------:R-:W-:Y:S02]  /*3e40*/  ULEA.HI.X.SX32 UR8, UR8, 0xffffffff, 0x1, UP0 ;  /* 0xffffffff08087891 */ /* 0x000fe400080f0eff */
[----:B------:R-:W-:Y:S02]  /*3e50*/  UIMAD.WIDE.U32 UR12, UR9, -0x33333333, URZ ;  /* 0xcccccccd090c78a5 */ /* 0x000fe4000f8e00ff */
[----:B------:R-:W-:Y:S02]  /*3e60*/  UIMAD.WIDE.U32 UR4, UR8, -0x33333333, URZ ;  /* 0xcccccccd080478a5 */ /* 0x000fe4000f8e00ff */
[----:B------:R-:W-:-:S02]  /*3e70*/  UISETP.GE.U32.AND UP1, UPT, UR9, 0x500, UPT ;  /* 0x000005000900788c */ /* 0x000fc4000bf26070 */
[----:B------:R-:W-:Y:S02]  /*3e80*/  UIMAD.WIDE.U32 UR4, UP0, UR9, -0x33333334, UR4 ;  /* 0xcccccccc090478a5 */ /* 0x000fe4000f800004 */
[----:B------:R-:W-:Y:S02]  /*3e90*/  UISETP.GE.U32.AND.EX UP1, UPT, UR8, URZ, UPT, UP1 ;  /* 0x000000ff0800728c */ /* 0x000fe4000bf26110 */
[----:B------:R-:W-:Y:S02]  /*3ea0*/  UIADD3.X UR7, UPT, UPT, URZ, URZ, URZ, UP0, !UPT ;  /* 0x000000ffff077290 */ /* 0x000fe400087fe4ff */
[----:B------:R-:W-:Y:S01]  /*3eb0*/  UIADD3 URZ, UP0, UPT, UR13, UR4, URZ ;  /* 0x000000040dff7290 */ /* 0x000fe2000ff1e0ff */
[----:B------:R-:W-:-:S03]  /*3ec0*/  UMOV UR6, UR5 ;  /* 0x0000000500067c82 */ /* 0x000fc60008000000 */
[----:B------:R-:W-:-:S04]  /*3ed0*/  UIMAD.WIDE.U32.X UR4, UR8, -0x33333334, UR6, UP0 ;  /* 0xcccccccc080478a5 */ /* 0x000fc800080e0406 */
[----:B------:R-:W-:-:S04]  /*3ee0*/  USHF.R.U64 UR6, UR4, 0xa, UR5 ;  /* 0x0000000a04067899 */ /* 0x000fc80008001205 */
[----:B------:R-:W-:-:S04]  /*3ef0*/  ULOP3.LUT UR7, UR6, 0x1, URZ, 0xc0, !UPT ;  /* 0x0000000106077892 */ /* 0x000fc8000f8ec0ff */
[----:B------:R-:W-:-:S04]  /*3f00*/  UISETP.NE.U32.AND UP0, UPT, UR7, 0x1, UPT ;  /* 0x000000010700788c */ /* 0x000fc8000bf05070 */
[----:B------:R-:W-:Y:S01]  /*3f10*/  UISETP.NE.U32.AND.EX UP0, UPT, URZ, URZ, UPT, UP0 ;  /* 0x000000ffff00728c */ /* 0x000fe2000bf05100 */
[----:B------:R-:W-:Y:S10]  /*3f20*/  BRA.U !UP1, `(.L_x_72) ;  /* 0x00000009093c7547 */ /* 0x000ff4000b800000 */
[----:B------:R-:W0:Y:S01]  /*3f30*/  LDCU.64 UR8, c[0x0][0x380] ;  /* 0x00007000ff0877ac */ /* 0x000e220008000a00 */
[----:B------:R-:W-:Y:S02]  /*3f40*/  IMAD.MOV.U32 R3, RZ, RZ, 0x500 ;  /* 0x00000500ff037424 */ /* 0x000fe400078e00ff */
[----:B------:R-:W-:Y:S01]  /*3f50*/  IMAD.MOV.U32 R2, RZ, RZ, RZ ;  /* 0x000000ffff027224 */ /* 0x000fe200078e00ff */
[----:B------:R-:W-:-:S04]  /*3f60*/  UIADD3 UR4, UP1, UPT, UR6, 0x1, URZ ;  /* 0x0000000106047890 */ /* 0x000fc8000ff3e0ff */
[----:B------:R-:W-:Y:S02]  /*3f70*/  ULEA.HI.X UR5, UR5, URZ, URZ, 0x16, UP1 ;  /* 0x000000ff05057291 */ /* 0x000fe400088fb4ff */
[----:B------:R-:W-:Y:S02]  /*3f80*/  ULOP3.LUT UR4, UR4, 0xfffffffe, URZ, 0xc0, !UPT ;  /* 0xfffffffe04047892 */ /* 0x000fe4000f8ec0ff */
[----:B------:R-:W-:Y:S01]  /*3f90*/  ULOP3.LUT UR5, UR5, 0x7fffff, URZ, 0xc0, !UPT ;  /* 0x007fffff05057892 */ /* 0x000fe2000f8ec0ff */
[----:B0-----:R-:W-:-:S04]  /*3fa0*/  LEA R6, P0, R0, UR8, 0x4 ;  /* 0x0000000800067c11 */ /* 0x001fc8000f8020ff */
[----:B------:R-:W-:Y:S02]  /*3fb0*/  IADD3 R6, P1, PT, R6, 0xe008, RZ ;  /* 0x0000e00806067810 */ /* 0x000fe40007f3e0ff */
[----:B------:R-:W-:-:S05]  /*3fc0*/  LEA.HI.X R5, R0, UR9, RZ, 0x4, P0 ;  /* 0x0000000900057c11 */ /* 0x000fca00080f24ff */
[----:B------:R-:W-:-:S07]  /*3fd0*/  IMAD.X R5, RZ, RZ, R5, P1 ;  /* 0x000000ffff057224 */ /* 0x000fce00008e0605 */
.L_x_73:
[----:B------:R-:W-:-:S05]  /*3fe0*/  IMAD.MOV.U32 R4, RZ, RZ, R6 ;  /* 0x000000ffff047224 */ /* 0x000fca00078e0006 */
[----:B------:R-:W2:Y:S04]  /*3ff0*/  LDG.E.64.CONSTANT R12, desc[UR10][R4.64+-0x9008] ;  /* 0xff6ff80a040c7981 */ /* 0x000ea8000c1e9b00 */
[----:B------:R-:W3:Y:S04]  /*4000*/  LDG.E.64.CONSTANT R8, desc[UR10][R4.64+-0x9000] ;  /* 0xff70000a04087981 */ /* 0x000ee8000c1e9b00 */
[----:B------:R-:W4:Y:S04]  /*4010*/  LDG.E.64.CONSTANT R10, desc[UR10][R4.64+-0x8008] ;  /* 0xff7ff80a040a7981 */ /* 0x000f28000c1e9b00 */
[----:B------:R-:W5:Y:S04]  /*4020*/  LDG.E.64.CONSTANT R6, desc[UR10][R4.64+-0x8000] ;  /* 0xff80000a04067981 */ /* 0x000f68000c1e9b00 */
[----:B------:R-:W5:Y:S04]  /*4030*/  LDG.E.64.CONSTANT R26, desc[UR10][R4.64+-0x7008] ;  /* 0xff8ff80a041a7981 */ /* 0x000f68000c1e9b00 */
[----:B------:R-:W5:Y:S04]  /*4040*/  LDG.E.64.CONSTANT R24, desc[UR10][R4.64+-0x7000] ;  /* 0xff90000a04187981 */ /* 0x000f68000c1e9b00 */
[----:B------:R-:W5:Y:S04]  /*4050*/  LDG.E.64.CONSTANT R20, desc[UR10][R4.64+-0x6008] ;  /* 0xff9ff80a04147981 */ /* 0x000f68000c1e9b00 */
[----:B------:R-:W5:Y:S01]  /*4060*/  LDG.E.64.CONSTANT R18, desc[UR10][R4.64+-0x6000] ;  /* 0xffa0000a04127981 */ /* 0x000f62000c1e9b00 */
[----:B--2---:R-:W-:-:S14]  /*4070*/  DSETP.GEU.AND P2, PT, |R16|, |R12|, PT ;  /* 0x4000000c1000722a */ /* 0x004fdc0003f4e200 */
[----:B---3--:R-:W-:-:S04]  /*4080*/  @P2 ISETP.GE.U32.AND P0, PT, R22, R8, PT ;  /* 0x000000081600220c */ /* 0x008fc80003f06070 */
[----:B------:R-:W-:-:S13]  /*4090*/  @P2 ISETP.GE.AND.EX P0, PT, R23, R9, PT, P0 ;  /* 0x000000091700220c */ /* 0x000fda0003f06300 */
[----:B------:R-:W-:-:S06]  /*40a0*/  @P2 DSETP.LT.OR P0, PT, |R12|, |R16|, !P0 ;  /* 0x400000100c00222a */ /* 0x000fcc0004701600 */
[----:B------:R-:W-:Y:S02]  /*40b0*/  @P2 FSEL R17, R17, R13, P0 ;  /* 0x0000000d11112208 */ /* 0x000fe40000000000 */
[----:B------:R-:W-:-:S03]  /*40c0*/  @P2 FSEL R14, R16, R12, P0 ;  /* 0x0000000c100e2208 */ /* 0x000fc60000000000 */
[----:B------:R-:W-:Y:S02]  /*40d0*/  @P2 IMAD.MOV.U32 R13, RZ, RZ, R17 ;  /* 0x000000ffff0d2224 */ /* 0x000fe400078e0011 */
[----:B------:R-:W2:Y:S01]  /*40e0*/  LDG.E.64.CONSTANT R16, desc[UR10][R4.64+-0x5008] ;  /* 0xffaff80a04107981 */ /* 0x000ea2000c1e9b00 */
[----:B------:R-:W-:-:S03]  /*40f0*/  @P2 IMAD.MOV.U32 R12, RZ, RZ, R14 ;  /* 0x000000ffff0c2224 */ /* 0x000fc600078e000e */
[----:B------:R-:W3:Y:S03]  /*4100*/  LDG.E.64.CONSTANT R14, desc[UR10][R4.64+-0x5000] ;  /* 0xffb0000a040e7981 */ /* 0x000ee6000c1e9b00 */
[----:B----4-:R-:W-:Y:S01]  /*4110*/  DSETP.GEU.AND P1, PT, |R12|, |R10|, PT ;  /* 0x4000000a0c00722a */ /* 0x010fe20003f2e200 */
[----:B------:R-:W-:Y:S02]  /*4120*/  @P2 SEL R8, R22, R8, P0 ;  /* 0x0000000816082207 */ /* 0x000fe40000000000 */
[----:B------:R-:W-:Y:S02]  /*4130*/  @P2 SEL R9, R23, R9, P0 ;  /* 0x0000000917092207 */ /* 0x000fe40000000000 */
[----:B------:R-:W4:Y:S09]  /*4140*/  LDG.E.64.CONSTANT R22, desc[UR10][R4.64+-0x4008] ;  /* 0xffbff80a04167981 */ /* 0x000f32000c1e9b00 */
[----:B-----5:R-:W-:-:S04]  /*4150*/  @P1 ISETP.GE.U32.AND P0, PT, R8, R6, PT ;  /* 0x000000060800120c */ /* 0x020fc80003f06070 */
[----:B------:R-:W-:-:S13]  /*4160*/  @P1 ISETP.GE.AND.EX P0, PT, R9, R7, PT, P0 ;  /* 0x000000070900120c */ /* 0x000fda0003f06300 */
[----:B------:R-:W-:-:S06]  /*4170*/  @P1 DSETP.LT.OR P0, PT, |R10|, |R12|, !P0 ;  /* 0x4000000c0a00122a */ /* 0x000fcc0004701600 */
[----:B------:R-:W-:Y:S02]  /*4180*/  @P1 FSEL R12, R12, R10, P0 ;  /* 0x0000000a0c0c1208 */ /* 0x000fe40000000000 */
[----:B------:R-:W-:-:S03]  /*4190*/  @P1 FSEL R13, R13, R11, P0 ;  /* 0x0000000b0d0d1208 */ /* 0x000fc60000000000 */
[----:B------:R-:W-:Y:S02]  /*41a0*/  @P1 IMAD.MOV.U32 R10, RZ, RZ, R12 ;  /* 0x000000ffff0a1224 */ /* 0x000fe400078e000c */
[----:B------:R-:W-:Y:S02]  /*41b0*/  @P1 IMAD.MOV.U32 R11, RZ, RZ, R13 ;  /* 0x000000ffff0b1224 */ /* 0x000fe400078e000d */
[----:B------:R-:W5:Y:S04]  /*41c0*/  LDG.E.64.CONSTANT R12, desc[UR10][R4.64+-0x4000] ;  /* 0xffc0000a040c7981 */ /* 0x000f68000c1e9b00 */
[----:B------:R-:W-:Y:S01]  /*41d0*/  DSETP.GEU.AND P2, PT, |R10|, |R26|, PT ;  /* 0x4000001a0a00722a */ /* 0x000fe20003f4e200 */
[----:B------:R-:W-:Y:S02]  /*41e0*/  @P1 SEL R6, R8, R6, P0 ;  /* 0x0000000608061207 */ /* 0x000fe40000000000 */
[----:B------:R-:W-:-:S11]  /*41f0*/  @P1 SEL R7, R9, R7, P0 ;  /* 0x0000000709071207 */ /* 0x000fd60000000000 */
[----:B------:R-:W-:-:S04]  /*4200*/  @P2 ISETP.GE.U32.AND P0, PT, R6, R24, PT ;  /* 0x000000180600220c */ /* 0x000fc80003f06070 */
[----:B------:R-:W-:-:S13]  /*4210*/  @P2 ISETP.GE.AND.EX P0, PT, R7, R25, PT, P0 ;  /* 0x000000190700220c */ /* 0x000fda0003f06300 */
[----:B------:R-:W-:-:S06]  /*4220*/  @P2 DSETP.LT.OR P0, PT, |R26|, |R10|, !P0 ;  /* 0x4000000a1a00222a */ /* 0x000fcc0004701600 */
[----:B------:R-:W-:Y:S02]  /*4230*/  @P2 FSEL R8, R10, R26, P0 ;  /* 0x0000001a0a082208 */ /* 0x000fe40000000000 */
[----:B------:R-:W-:-:S03]  /*4240*/  @P2 FSEL R11, R11, R27, P0 ;  /* 0x0000001b0b0b2208 */ /* 0x000fc60000000000 */
[----:B------:R-:W-:Y:S02]  /*4250*/  @P2 IMAD.MOV.U32 R26, RZ, RZ, R8 ;  /* 0x000000ffff1a2224 */ /* 0x000fe400078e0008 */
[----:B------:R-:W-:Y:S01]  /*4260*/  @P2 IMAD.MOV.U32 R27, RZ, RZ, R11 ;  /* 0x000000ffff1b2224 */ /* 0x000fe200078e000b */
[----:B------:R-:W5:Y:S04]  /*4270*/  LDG.E.64.CONSTANT R8, desc[UR10][R4.64+-0x3000] ;  /* 0xffd0000a04087981 */ /* 0x000f68000c1e9b00 */
[----:B------:R-:W5:Y:S01]  /*4280*/  LDG.E.64.CONSTANT R10, desc[UR10][R4.64+-0x3008] ;  /* 0xffcff80a040a7981 */ /* 0x000f62000c1e9b00 */
        /* <DEDUP_REMOVED lines=10> */
[----:B------:R-:W5:Y:S01]  /*4330*/  LDG.E.64.CONSTANT R6, desc[UR10][R4.64+-0x2008] ;  /* 0xffdff80a04067981 */ /* 0x000f62000c1e9b00 */
[----:B------:R-:W-:Y:S02]  /*4340*/  @P1 SEL R18, R24, R18, P0 ;  /* 0x0000001218121207 */ /* 0x000fe40000000000 */
[----:B------:R-:W-:Y:S02]  /*4350*/  @P1 SEL R19, R25, R19, P0 ;  /* 0x0000001319131207 */ /* 0x000fe40000000000 */
        /* <DEDUP_REMOVED lines=8> */
[----:B------:R-:W-:Y:S02]  /*43e0*/  @P2 IMAD.MOV.U32 R17, RZ, RZ, R21 ;  /* 0x000000ffff112224 */ /* 0x000fe400078e0015 */
[----:B------:R-:W2:Y:S04]  /*43f0*/  LDG.E.64.CONSTANT R20, desc[UR10][R4.64+-0x1008] ;  /* 0xffeff80a04147981 */ /* 0x000ea8000c1e9b00 */
[----:B----4-:R-:W-:Y:S01]  /*4400*/  DSETP.GEU.AND P1, PT, |R16|, |R22|, PT ;  /* 0x400000161000722a */ /* 0x010fe20003f2e200 */
[----:B------:R-:W-:Y:S02]  /*4410*/  @P2 SEL R14, R18, R14, P0 ;  /* 0x0000000e120e2207 */ /* 0x000fe40000000000 */
[----:B------:R-:W-:-:S02]  /*4420*/  @P2 SEL R15, R19, R15, P0 ;  /* 0x0000000f130f2207 */ /* 0x000fc40000000000 */
[----:B------:R-:W3:Y:S09]  /*4430*/  LDG.E.64.CONSTANT R18, desc[UR10][R4.64+-0x1000] ;  /* 0xfff0000a04127981 */ /* 0x000ef2000c1e9b00 */
[----:B-----5:R-:W-:-:S04]  /*4440*/  @P1 ISETP.GE.U32.AND P0, PT, R14, R12, PT ;  /* 0x0000000c0e00120c */ /* 0x020fc80003f06070 */
[----:B------:R-:W-:Y:S01]  /*4450*/  @P1 ISETP.GE.AND.EX P0, PT, R15, R13, PT, P0 ;  /* 0x0000000d0f00120c */ /* 0x000fe20003f06300 */
[----:B------:R-:W-:Y:S02]  /*4460*/  IMAD.MOV.U32 R26, RZ, RZ, R22 ;  /* 0x000000ffff1a7224 */ /* 0x000fe400078e0016 */
[----:B------:R-:W-:-:S10]  /*4470*/  IMAD.MOV.U32 R27, RZ, RZ, R23 ;  /* 0x000000ffff1b7224 */ /* 0x000fd400078e0017 */
[----:B------:R-:W-:Y:S01]  /*4480*/  @P1 DSETP.LT.OR P0, PT, |R22|, |R16|, !P0 ;  /* 0x400000101600122a */ /* 0x000fe20004701600 */
[----:B------:R-:W4:Y:S05]  /*4490*/  LDG.E.64.CONSTANT R22, desc[UR10][R4.64] ;  /* 0x0000000a04167981 */ /* 0x000f2a000c1e9b00 */
        /* <DEDUP_REMOVED lines=14> */
[----:B------:R-:W-:-:S06]  /*4580*/  @P2 IMAD.MOV.U32 R11, RZ, RZ, R27 ;  /* 0x000000ffff0b2224 */ /* 0x000fcc00078e001b */
        /* <DEDUP_REMOVED lines=10> */
[----:B------:R-:W-:Y:S02]  /*4630*/  @P1 SEL R24, R8, R24, P0 ;  /* 0x0000001808181207 */ /* 0x000fe40000000000 */
[----:B------:R-:W-:Y:S01]  /*4640*/  @P1 SEL R25, R9, R25, P0 ;  /* 0x0000001909191207 */ /* 0x000fe20000000000 */
[----:B------:R-:W-:-:S04]  /*4650*/  UIADD3 UR4, UP1, UPT, UR4, -0x2, URZ ;  /* 0xfffffffe04047890 */ /* 0x000fc8000ff3e0ff */
[----:B------:R-:W-:Y:S02]  /*4660*/  UIADD3.X UR5, UPT, UPT, UR5, -0x1, URZ, UP1, !UPT ;  /* 0xffffffff05057890 */ /* 0x000fe40008ffe4ff */
[----:B------:R-:W-:-:S04]  /*4670*/  UISETP.NE.U32.AND UP1, UPT, UR4, URZ, UPT ;  /* 0x000000ff0400728c */ /* 0x000fc8000bf25070 */
[----:B------:R-:W-:Y:S01]  /*4680*/  UISETP.NE.AND.EX UP1, UPT, UR5, URZ, UPT, UP1 ;  /* 0x000000ff0500728c */ /* 0x000fe2000bf25310 */
[----:B--2---:R-:W-:-:S14]  /*4690*/  DSETP.GEU.AND P2, PT, |R6|, |R20|, PT ;  /* 0x400000140600722a */ /* 0x004fdc0003f4e200 */
[----:B---3--:R-:W-:-:S04]  /*46a0*/  @P2 ISETP.GE.U32.AND P0, PT, R24, R18, PT ;  /* 0x000000121800220c */ /* 0x008fc80003f06070 */
[----:B------:R-:W-:-:S13]  /*46b0*/  @P2 ISETP.GE.AND.EX P0, PT, R25, R19, PT, P0 ;  /* 0x000000131900220c */ /* 0x000fda0003f06300 */
[----:B------:R-:W-:-:S06]  /*46c0*/  @P2 DSETP.LT.OR P0, PT, |R20|, |R6|, !P0 ;  /* 0x400000061400222a */ /* 0x000fcc0004701600 */
[----:B------:R-:W-:Y:S02]  /*46d0*/  @P2 FSEL R6, R6, R20, P0 ;  /* 0x0000001406062208 */ /* 0x000fe40000000000 */
[----:B------:R-:W-:-:S03]  /*46e0*/  @P2 FSEL R7, R7, R21, P0 ;  /* 0x0000001507072208 */ /* 0x000fc60000000000 */
[----:B------:R-:W-:Y:S02]  /*46f0*/  @P2 IMAD.MOV.U32 R20, RZ, RZ, R6 ;  /* 0x000000ffff142224 */ /* 0x000fe400078e0006 */
[----:B------:R-:W-:-:S06]  /*4700*/  @P2 IMAD.MOV.U32 R21, RZ, RZ, R7 ;  /* 0x000000ffff152224 */ /* 0x000fcc00078e0007 */
[----:B-----5:R-:W-:Y:S01]  /*4710*/  DSETP.GEU.AND P1, PT, |R20|, |R16|, PT ;  /* 0x400000101400722a */ /* 0x020fe20003f2e200 */
[----:B------:R-:W-:Y:S02]  /*4720*/  @P2 SEL R18, R24, R18, P0 ;  /* 0x0000001218122207 */ /* 0x000fe40000000000 */
[----:B------:R-:W-:-:S11]  /*4730*/  @P2 SEL R19, R25, R19, P0 ;  /* 0x0000001319132207 */ /* 0x000fd60000000000 */
[----:B----4-:R-:W-:-:S04]  /*4740*/  @P1 ISETP.GE.U32.AND P0, PT, R18, R22, PT ;  /* 0x000000161200120c */ /* 0x010fc80003f06070 */
[----:B------:R-:W-:Y:S02]  /*4750*/  @P1 ISETP.GE.AND.EX P0, PT, R19, R23, PT, P0 ;  /* 0x000000171300120c */ /* 0x000fe40003f06300 */
[----:B------:R-:W-:-:S05]  /*4760*/  IADD3 R6, P2, PT, R4, 0xa000, RZ ;  /* 0x0000a00004067810 */ /* 0x000fca0007f5e0ff */
[----:B------:R-:W-:-:S06]  /*4770*/  IMAD.X R5, RZ, RZ, R5, P2 ;  /* 0x000000ffff057224 */ /* 0x000fcc00010e0605 */
[----:B------:R-:W-:Y:S01]  /*4780*/  @P1 DSETP.LT.OR P0, PT, |R16|, |R20|, !P0 ;  /* 0x400000141000122a */ /* 0x000fe20004701600 */
[----:B------:R-:W-:-:S05]  /*4790*/  IADD3 R3, P2, PT, R3, 0xa00, RZ ;  /* 0x00000a0003037810 */ /* 0x000fca0007f5e0ff */
[----:B------:R-:W-:Y:S02]  /*47a0*/  @P1 FSEL R4, R20, R16, P0 ;  /* 0x0000001014041208 */ /* 0x000fe40000000000 */
[----:B------:R-:W-:Y:S01]  /*47b0*/  @P1 FSEL R21, R21, R17, P0 ;  /* 0x0000001115151208 */ /* 0x000fe20000000000 */
[----:B------:R-:W-:Y:S01]  /*47c0*/  IMAD.X R2, RZ, RZ, R2, P2 ;  /* 0x000000ffff027224 */ /* 0x000fe200010e0602 */
[----:B------:R-:W-:Y:S01]  /*47d0*/  @P1 SEL R22, R18, R22, P0 ;  /* 0x0000001612161207 */ /* 0x000fe20000000000 */
[----:B------:R-:W-:Y:S01]  /*47e0*/  @P1 IMAD.MOV.U32 R16, RZ, RZ, R4 ;  /* 0x000000ffff101224 */ /* 0x000fe200078e0004 */
[----:B------:R-:W-:Y:S01]  /*47f0*/  @P1 SEL R23, R19, R23, P0 ;  /* 0x0000001713171207 */ /* 0x000fe20000000000 */
[----:B------:R-:W-:Y:S01]  /*4800*/  @P1 IMAD.MOV.U32 R17, RZ, RZ, R21 ;  /* 0x000000ffff111224 */ /* 0x000fe200078e0015 */
[----:B------:R-:W-:Y:S06]  /*4810*/  BRA.U UP1, `(.L_x_73) ;  /* 0xfffffff501f07547 */ /* 0x000fec000b83ffff */
.L_x_72:
[----:B------:R-:W-:Y:S05]  /*4820*/  BRA.U !UP0, `(.L_x_71) ;  /* 0x0000000508107547 */ /* 0x000fea000b800000 */
[----:B------:R-:W0:Y:S02]  /*4830*/  LDC.64 R4, c[0x0][0x380] ;  /* 0x0000e000ff047b82 */ /* 0x000e240000000a00 */
[----:B0-----:R-:W-:-:S03]  /*4840*/  IMAD.WIDE.U32 R4, R0, 0x10, R4 ;  /* 0x0000001000047825 */ /* 0x001fc600078e0004 */
[----:B------:R-:W-:-:S04]  /*4850*/  LEA R24, P0, R3, R4, 0x4 ;  /* 0x0000000403187211 */ /* 0x000fc800078020ff */
[----:B------:R-:W-:-:S05]  /*4860*/  LEA.HI.X R25, R3, R5, R2, 0x4, P0 ;  /* 0x0000000503197211 */ /* 0x000fca00000f2402 */
[----:B------:R-:W2:Y:S04]  /*4870*/  LDG.E.64.CONSTANT R20, desc[UR10][R24.64] ;  /* 0x0000000a18147981 */ /* 0x000ea8000c1e9b00 */
[----:B------:R-:W3:Y:S04]  /*4880*/  LDG.E.64.CONSTANT R18, desc[UR10][R24.64+0x8] ;  /* 0x0000080a18127981 */ /* 0x000ee8000c1e9b00 */
[----:B------:R-:W4:Y:S04]  /*4890*/  LDG.E.64.CONSTANT R14, desc[UR10][R24.64+0x1000] ;  /* 0x0010000a180e7981 */ /* 0x000f28000c1e9b00 */
[----:B------:R-:W5:Y:S04]  /*48a0*/  LDG.E.64.CONSTANT R12, desc[UR10][R24.64+0x1008] ;  /* 0x0010080a180c7981 */ /* 0x000f68000c1e9b00 */
        /* <DEDUP_REMOVED lines=16> */
[----:B------:R-:W-:-:S11]  /*49b0*/  @P2 SEL R19, R23, R19, P0 ;  /* 0x0000001317132207 */ /* 0x000fd60000000000 */
[----:B-----5:R-:W-:-:S04]  /*49c0*/  @P1 ISETP.GE.U32.AND P0, PT, R18, R12, PT ;  /* 0x0000000c1200120c */ /* 0x020fc80003f06070 */
        /* <DEDUP_REMOVED lines=27> */
[----:B------:R-:W-:Y:S02]  /*4b80*/  @P1 SEL R5, R9, R5, P0 ;  /* 0x0000000509051207 */ /* 0x000fe40000000000 */
[----:B------:R-:W-:-:S05]  /*4b90*/  IADD3 R3, P1, PT, R3, 0x500, RZ ;  /* 0x0000050003037810 */ /* 0x000fca0007f3e0ff */
[----:B------:R-:W-:Y:S01]  /*4ba0*/  IMAD.X R2, RZ, RZ, R2, P1 ;  /* 0x000000ffff027224 */ /* 0x000fe200008e0602 */
[----:B--2---:R-:W-:-:S14]  /*4bb0*/  DSETP.GEU.AND P2, PT, |R6|, |R16|, PT ;  /* 0x400000100600722a */ /* 0x004fdc0003f4e200 */
[----:B------:R-:W-:-:S04]  /*4bc0*/  @P2 ISETP.GE.U32.AND P0, PT, R4, R26, PT ;  /* 0x0000001a0400220c */ /* 0x000fc80003f06070 */
[----:B------:R-:W-:-:S13]  /*4bd0*/  @P2 ISETP.GE.AND.EX P0, PT, R5, R27, PT, P0 ;  /* 0x0000001b0500220c */ /* 0x000fda0003f06300 */
[----:B------:R-:W-:-:S06]  /*4be0*/  @P2 DSETP.LT.OR P0, PT, |R16|, |R6|, !P0 ;  /* 0x400000061000222a */ /* 0x000fcc0004701600 */
[----:B------:R-:W-:Y:S02]  /*4bf0*/  @P2 FSEL R6, R6, R16, P0 ;  /* 0x0000001006062208 */ /* 0x000fe40000000000 */
[----:B------:R-:W-:Y:S02]  /*4c00*/  @P2 FSEL R7, R7, R17, P0 ;  /* 0x0000001107072208 */ /* 0x000fe40000000000 */
[----:B------:R-:W-:Y:S02]  /*4c10*/  @P2 SEL R26, R4, R26, P0 ;  /* 0x0000001a041a2207 */ /* 0x000fe40000000000 */
[----:B------:R-:W-:Y:S01]  /*4c20*/  @P2 SEL R27, R5, R27, P0 ;  /* 0x0000001b051b2207 */ /* 0x000fe20000000000 */
[----:B------:R-:W-:Y:S02]  /*4c30*/  @P2 IMAD.MOV.U32 R16, RZ, RZ, R6 ;  /* 0x000000ffff102224 */ /* 0x000fe400078e0006 */
[----:B------:R-:W-:Y:S02]  /*4c40*/  @P2 IMAD.MOV.U32 R17, RZ, RZ, R7 ;  /* 0x000000ffff112224 */ /* 0x000fe400078e0007 */
[----:B------:R-:W-:-:S02]  /*4c50*/  IMAD.MOV.U32 R22, RZ, RZ, R26 ;  /* 0x000000ffff167224 */ /* 0x000fc400078e001a */
[----:B------:R-:W-:-:S07]  /*4c60*/  IMAD.MOV.U32 R23, RZ, RZ, R27 ;  /* 0x000000ffff177224 */ /* 0x000fce00078e001b */
.L_x_71:
[----:B------:R-:W0:Y:S02]  /*4c70*/  LDCU UR4, c[0x0][0x390] ;  /* 0x00007200ff0477ac */ /* 0x000e240008000800 */
[----:B0-----:R-:W-:Y:S02]  /*4c80*/  USHF.R.S32.HI UR5, URZ, 0x1f, UR4 ;  /* 0x0000001fff057899 */ /* 0x001fe40008011404 */
[----:B------:R-:W-:-:S04]  /*4c90*/  ISETP.GE.U32.AND P0, PT, R3, UR4, PT ;  /* 0x0000000403007c0c */ /* 0x000fc8000bf06070 */
[----:B------:R-:W-:-:S13]  /*4ca0*/  ISETP.GE.AND.EX P0, PT, R2, UR5, PT, P0 ;  /* 0x0000000502007c0c */ /* 0x000fda000bf06300 */
[----:B------:R-:W-:Y:S05]  /*4cb0*/  @P0 BRA `(.L_x_74) ;  /* 0x00000008009c0947 */ /* 0x000fea0003800000 */
[----:B------:R-:W-:Y:S01]  /*4cc0*/  IADD3 R21, PT, PT, -R3, UR4, RZ ;  /* 0x0000000403157c10 */ /* 0x000fe2000fffe1ff */
[----:B------:R-:W-:Y:S03]  /*4cd0*/  BSSY.RECONVERGENT B1, `(.L_x_74) ;  /* 0x00000a5000017945 */ /* 0x000fe60003800200 */
[----:B------:R-:W-:-:S13]  /*4ce0*/  ISETP.GE.AND P0, PT, R0, R21, PT ;  /* 0x000000150000720c */ /* 0x000fda0003f06270 */
[----:B------:R-:W-:Y:S05]  /*4cf0*/  @P0 BRA `(.L_x_75) ;  /* 0x0000000800880947 */ /* 0x000fea0003800000 */
[----:B------:R-:W-:Y:S01]  /*4d00*/  LOP3.LUT R12, RZ, R0, RZ, 0x33, !PT ;  /* 0x00000000ff0c7212 */ /* 0x000fe200078e33ff */
[----:B------:R-:W-:Y:S01]  /*4d10*/  BSSY.RECONVERGENT B2, `(.L_x_76) ;  /* 0x0000032000027945 */ /* 0x000fe20003800200 */
[----:B------:R-:W-:Y:S02]  /*4d20*/  IMAD.MOV.U32 R20, RZ, RZ, R0 ;  /* 0x000000ffff147224 */ /* 0x000fe400078e0000 */
[----:B------:R-:W-:-:S04]  /*4d30*/  IADD3 R12, PT, PT, -R3, UR4, R12 ;  /* 0x00000004030c7c10 */ /* 0x000fc8000fffe10c */
[----:B------:R-:W-:-:S04]  /*4d40*/  LOP3.LUT R4, R12, 0x300, RZ, 0xc0, !PT ;  /* 0x000003000c047812 */ /* 0x000fc800078ec0ff */
[----:B------:R-:W-:-:S13]  /*4d50*/  ISETP.NE.AND P0, PT, R4, 0x300, PT ;  /* 0x000003000400780c */ /* 0x000fda0003f05270 */
[----:B------:R-:W-:Y:S05]  /*4d60*/  @!P0 BRA `(.L_x_77) ;  /* 0x0000000000b08947 */ /* 0x000fea0003800000 */
[----:B------:R-:W0:Y:S01]  /*4d70*/  LDCU.64 UR6, c[0x0][0x380] ;  /* 0x00007000ff0677ac */ /* 0x000e220008000a00 */
[----:B------:R-:W-:Y:S01]  /*4d80*/  IADD3 R5, P0, PT, R0, R3, RZ ;  /* 0x0000000300057210 */ /* 0x000fe20007f1e0ff */
[----:B------:R-:W-:Y:S01]  /*4d90*/  IMAD.MOV.U32 R20, RZ, RZ, R0 ;  /* 0x000000ffff147224 */ /* 0x000fe200078e0000 */
[----:B------:R-:W-:-:S03]  /*4da0*/  LEA.HI R4, R12, 0x1, RZ, 0x18 ;  /* 0x000000010c047811 */ /* 0x000fc600078fc0ff */
[----:B------:R-:W-:Y:S01]  /*4db0*/  IMAD.X R6, RZ, RZ, R2, P0 ;  /* 0x000000ffff067224 */ /* 0x000fe200000e0602 */
[----:B------:R-:W-:-:S05]  /*4dc0*/  LOP3.LUT R4, R4, 0x3, RZ, 0xc0, !PT ;  /* 0x0000000304047812 */ /* 0x000fca00078ec0ff */
[----:B------:R-:W-:Y:S01]  /*4dd0*/  IMAD.MOV R13, RZ, RZ, -R4 ;  /* 0x000000ffff0d7224 */ /* 0x000fe200078e0a04 */
[----:B0-----:R-:W-:-:S04]  /*4de0*/  LEA R14, P1, R5, UR6, 0x4 ;  /* 0x00000006050e7c11 */ /* 0x001fc8000f8220ff */
[----:B------:R-:W-:-:S09]  /*4df0*/  LEA.HI.X R5, R5, UR7, R6, 0x4, P1 ;  /* 0x0000000705057c11 */ /* 0x000fd200088f2406 */
.L_x_80:
[----:B------:R-:W-:-:S05]  /*4e00*/  IMAD.MOV.U32 R4, RZ, RZ, R14 ;  /* 0x000000ffff047224 */ /* 0x000fca00078e000e */
[----:B------:R-:W2:Y:S04]  /*4e10*/  LDG.E.64.CONSTANT R8, desc[UR10][R4.64] ;  /* 0x0000000a04087981 */ /* 0x000ea8000c1e9b00 */
[----:B------:R-:W3:Y:S01]  /*4e20*/  LDG.E.64.CONSTANT R6, desc[UR10][R4.64+0x8] ;  /* 0x0000080a04067981 */ /* 0x000ee2000c1e9b00 */
[----:B------:R-:W-:Y:S01]  /*4e30*/  VIADD R13, R13, 0x1 ;  /* 0x000000010d0d7836 */ /* 0x000fe20000000000 */
[----:B------:R-:W-:Y:S01]  /*4e40*/  BSSY.RECONVERGENT B3, `(.L_x_78) ;  /* 0x000001b000037945 */ /* 0x000fe20003800200 */
[----:B------:R-:W-:Y:S01]  /*4e50*/  IMAD.MOV.U32 R15, RZ, RZ, R22 ;  /* 0x000000ffff0f7224 */ /* 0x000fe200078e0016 */
        /* <DEDUP_REMOVED lines=25> */
.L_x_79:
[----:B------:R-:W-:Y:S05]  /*4ff0*/  BSYNC.RECONVERGENT B3 ;  /* 0x0000000000037941 */ /* 0x000fea0003800200 */
.L_x_78:
[----:B------:R-:W-:Y:S02]  /*5000*/  IMAD.X R5, RZ, RZ, R5, P3 ;  /* 0x000000ffff057224 */ /* 0x000fe400018e0605 */
[----:B------:R-:W-:Y:S01]  /*5010*/  VIADD R20, R20, 0x100 ;  /* 0x0000010014147836 */ /* 0x000fe20000000000 */
[----:B------:R-:W-:Y:S06]  /*5020*/  @P2 BRA `(.L_x_80) ;  /* 0xfffffffc00742947 */ /* 0x000fec000383ffff */
.L_x_77:
[----:B------:R-:W-:Y:S05]  /*5030*/  BSYNC.RECONVERGENT B2 ;  /* 0x0000000000027941 */ /* 0x000fea0003800200 */
.L_x_76:
[----:B------:R-:W-:-:S13]  /*5040*/  ISETP.GE.U32.AND P0, PT, R12, 0x300, PT ;  /* 0x000003000c00780c */ /* 0x000fda0003f06070 */
[----:B------:R-:W-:Y:S05]  /*5050*/  @!P0 BRA `(.L_x_75) ;  /* 0x0000000400b08947 */ /* 0x000fea0003800000 */
[----:B------:R-:W0:Y:S01]  /*5060*/  LDCU.64 UR6, c[0x0][0x380] ;  /* 0x00007000ff0677ac */ /* 0x000e220008000a00 */
[----:B------:R-:W-:-:S05]  /*5070*/  IADD3 R3, P0, PT, R20, R3, RZ ;  /* 0x0000000314037210 */ /* 0x000fca0007f1e0ff */
[----:B------:R-:W-:Y:S01]  /*5080*/  IMAD.X R2, RZ, RZ, R2, P0 ;  /* 0x000000ffff027224 */ /* 0x000fe200000e0602 */
[----:B0-----:R-:W-:-:S04]  /*5090*/  LEA R8, P1, R3, UR6, 0x4 ;  /* 0x0000000603087c11 */ /* 0x001fc8000f8220ff */
[----:B------:R-:W-:Y:S02]  /*50a0*/  IADD3 R8, P0, PT, R8, 0x3008, RZ ;  /* 0x0000300808087810 */ /* 0x000fe40007f1e0ff */
[----:B------:R-:W-:-:S05]  /*50b0*/  LEA.HI.X R9, R3, UR7, R2, 0x4, P1 ;  /* 0x0000000703097c11 */ /* 0x000fca00088f2402 */
[----:B------:R-:W-:-:S07]  /*50c0*/  IMAD.X R9, RZ, RZ, R9, P0 ;  /* 0x000000ffff097224 */ /* 0x000fce00000e0609 */
.L_x_89:
[----:B------:R-:W2:Y:S04]  /*50d0*/  LDG.E.64.CONSTANT R10, desc[UR10][R8.64+-0x3008] ;  /* 0xffcff80a080a7981 */ /* 0x000ea8000c1e9b00 */
[----:B------:R-:W3:Y:S04]  /*50e0*/  LDG.E.64.CONSTANT R12, desc[UR10][R8.64+-0x3000] ;  /* 0xffd0000a080c7981 */ /* 0x000ee8000c1e9b00 */
[----:B------:R0:W5:Y:S04]  /*50f0*/  LDG.E.64.CONSTANT R6, desc[UR10][R8.64+-0x2008] ;  /* 0xffdff80a08067981 */ /* 0x000168000c1e9b00 */
        /* <DEDUP_REMOVED lines=22> */
.L_x_82:
[----:B------:R-:W-:Y:S05]  /*5260*/  BSYNC.RECONVERGENT B2 ;  /* 0x0000000000027941 */ /* 0x000fea0003800200 */
.L_x_81:
        /* <DEDUP_REMOVED lines=25> */
.L_x_84:
[----:B------:R-:W-:Y:S05]  /*5400*/  BSYNC.RECONVERGENT B2 ;  /* 0x0000000000027941 */ /* 0x000fea0003800200 */
.L_x_83:
        /* <DEDUP_REMOVED lines=21> */
.L_x_86:
[----:B------:R-:W-:Y:S05]  /*5560*/  BSYNC.RECONVERGENT B2 ;  /* 0x0000000000027941 */ /* 0x000fea0003800200 */
.L_x_85:
        /* <DEDUP_REMOVED lines=21> */
.L_x_88:
[----:B------:R-:W-:Y:S05]  /*56c0*/  BSYNC.RECONVERGENT B2 ;  /* 0x0000000000027941 */ /* 0x000fea0003800200 */
.L_x_87:
[----:B------:R-:W-:Y:S01]  /*56d0*/  VIADD R20, R20, 0x400 ;  /* 0x0000040014147836 */ /* 0x000fe20000000000 */
[----:B------:R-:W-:-:S04]  /*56e0*/  IADD3 R8, P1, PT, R8, 0x4000, RZ ;  /* 0x0000400008087810 */ /* 0x000fc80007f3e0ff */
[----:B------:R-:W-:Y:S01]  /*56f0*/  ISETP.GE.AND P0, PT, R20, R21, PT ;  /* 0x000000151400720c */ /* 0x000fe20003f06270 */
[----:B------:R-:W-:-:S12]  /*5700*/  IMAD.X R9, RZ, RZ, R9, P1 ;  /* 0x000000ffff097224 */ /* 0x000fd800008e0609 */
[----:B------:R-:W-:Y:S05]  /*5710*/  @!P0 BRA `(.L_x_89) ;  /* 0xfffffff8006c8947 */ /* 0x000fea000383ffff */
.L_x_75:
[----:B------:R-:W-:Y:S05]  /*5720*/  BSYNC.RECONVERGENT B1 ;  /* 0x0000000000017941 */ /* 0x000fea0003800200 */
.L_x_74:
[----:B------:R-:W0:Y:S01]  /*5730*/  S2R R8, SR_LANEID ;  /* 0x0000000000087919 */ /* 0x000e220000000000 */
[----:B------:R-:W-:Y:S01]  /*5740*/  BSSY.RECONVERGENT B1, `(.L_x_90) ;  /* 0x000001f000017945 */ /* 0x000fe20003800200 */
[----:B------:R-:W-:Y:S01]  /*5750*/  IMAD.MOV.U32 R11, RZ, RZ, R22 ;  /* 0x000000ffff0b7224 */ /* 0x000fe200078e0016 */
[----:B------:R1:W2:Y:S01]  /*5760*/  SHFL.DOWN PT, R4, R16, 0x1, 0x1f ;  /* 0x08201f0010047f89 */ /* 0x0002a200000e0000 */
[----:B------:R-:W-:Y:S02]  /*5770*/  IMAD.MOV.U32 R12, RZ, RZ, R23 ;  /* 0x000000ffff0c7224 */ /* 0x000fe400078e0017 */
[----:B------:R-:W-:Y:S01]  /*5780*/  IMAD.MOV.U32 R2, RZ, RZ, R16 ;  /* 0x000000ffff027224 */ /* 0x000fe200078e0010 */
[----:B------:R1:W3:Y:S01]  /*5790*/  SHFL.DOWN PT, R5, R17, 0x1, 0x1f ;  /* 0x08201f0011057f89 */ /* 0x0002e200000e0000 */
        /* <DEDUP_REMOVED lines=25> */
.L_x_91:
[----:B------:R-:W-:Y:S05]  /*5930*/  BSYNC.RECONVERGENT B1 ;  /* 0x0000000000017941 */ /* 0x000fea0003800200 */
.L_x_90:
        /* <DEDUP_REMOVED lines=31> */
.L_x_93:
[----:B------:R-:W-:Y:S05]  /*5b30*/  BSYNC.RECONVERGENT B1 ;  /* 0x0000000000017941 */ /* 0x000fea0003800200 */
.L_x_92:
[----:B------:R-:W-:Y:S01]  /*5b40*/  ISETP.GT.AND P0, PT, R8, 0x1b, PT ;  /* 0x0000001b0800780c */ /* 0x000fe20003f04270 */
[----:B-1----:R1:W1:Y:S01]  /*5b50*/  SHFL.DOWN PT, R6, R4, 0x4, 0x1f ;  /* 0x08801f0004067f89 */ /* 0x00226200000e0000 */
[----:B------:R-:W-:Y:S01]  /*5b60*/  BSSY.RECONVERGENT B1, `(.L_x_94) ;  /* 0x000001d000017945 */ /* 0x000fe20003800200 */
[----:B0-----:R-:W-:Y:S02]  /*5b70*/  IMAD.MOV.U32 R11, RZ, RZ, R9 ;  /* 0x000000ffff0b7224 */ /* 0x001fe400078e0009 */
[----:B--2---:R0:W2:Y:S01]  /*5b80*/  SHFL.DOWN PT, R7, R5, 0x4, 0x1f ;  /* 0x08801f0005077f89 */ /* 0x0040a200000e0000 */
[----:B------:R-:W-:Y:S02]  /*5b90*/  IMAD.MOV.U32 R12, RZ, RZ, R10 ;  /* 0x000000ffff0c7224 */ /* 0x000fe400078e000a */
[----:B------:R-:W-:Y:S01]  /*5ba0*/  IMAD.MOV.U32 R2, RZ, RZ, R4 ;  /* 0x000000ffff027224 */ /* 0x000fe200078e0004 */
[----:B---3--:R0:W3:Y:S01]  /*5bb0*/  SHFL.DOWN PT, R14, R9, 0x4, 0x1f ;  /* 0x08801f00090e7f89 */ /* 0x0080e200000e0000 */
[----:B------:R-:W-:-:S03]  /*5bc0*/  IMAD.MOV.U32 R3, RZ, RZ, R5 ;  /* 0x000000ffff037224 */ /* 0x000fc600078e0005 */
[----:B----4-:R0:W4:Y:S01]  /*5bd0*/  SHFL.DOWN PT, R13, R10, 0x4, 0x1f ;  /* 0x08801f000a0d7f89 */ /* 0x01012200000e0000 */
        /* <DEDUP_REMOVED lines=21> */
.L_x_95:
[----:B------:R-:W-:Y:S05]  /*5d30*/  BSYNC.RECONVERGENT B1 ;  /* 0x0000000000017941 */ /* 0x000fea0003800200 */
.L_x_94:
        /* <DEDUP_REMOVED lines=31> */
.L_x_97:
[----:B------:R-:W-:Y:S05]  /*5f30*/  BSYNC.RECONVERGENT B1 ;  /* 0x0000000000017941 */ /* 0x000fea0003800200 */
.L_x_96:
[----:B------:R-:W-:Y:S01]  /*5f40*/  ISETP.GT.AND P0, PT, R8, 0xf, PT ;  /* 0x0000000f0800780c */ /* 0x000fe20003f04270 */
[----:B-1----:R1:W1:Y:S01]  /*5f50*/  SHFL.DOWN PT, R6, R4, 0x10, 0x1f ;  /* 0x0a001f0004067f89 */ /* 0x00226200000e0000 */
[----:B------:R-:W-:Y:S01]  /*5f60*/  BSSY.RECONVERGENT B1, `(.L_x_98) ;  /* 0x000001d000017945 */ /* 0x000fe20003800200 */
[----:B---3--:R-:W-:Y:S02]  /*5f70*/  IMAD.MOV.U32 R14, RZ, RZ, R9 ;  /* 0x000000ffff0e7224 */ /* 0x008fe400078e0009 */
[----:B--2---:R2:W3:Y:S01]  /*5f80*/  SHFL.DOWN PT, R7, R5, 0x10, 0x1f ;  /* 0x0a001f0005077f89 */ /* 0x0044e200000e0000 */
[----:B------:R-:W-:Y:S02]  /*5f90*/  IMAD.MOV.U32 R15, RZ, RZ, R10 ;  /* 0x000000ffff0f7224 */ /* 0x000fe400078e000a */
[----:B------:R-:W-:Y:S01]  /*5fa0*/  IMAD.MOV.U32 R2, RZ, RZ, R4 ;  /* 0x000000ffff027224 */ /* 0x000fe200078e0004 */
[----:B0-----:R2:W0:Y:S01]  /*5fb0*/  SHFL.DOWN PT, R12, R9, 0x10, 0x1f ;  /* 0x0a001f00090c7f89 */ /* 0x00142200000e0000 */
[----:B------:R-:W-:-:S03]  /*5fc0*/  IMAD.MOV.U32 R3, RZ, RZ, R5 ;  /* 0x000000ffff037224 */ /* 0x000fc600078e0005 */
[----:B------:R2:W0:Y:S01]  /*5fd0*/  SHFL.DOWN PT, R11, R10, 0x10, 0x1f ;  /* 0x0a001f000a0b7f89 */ /* 0x00042200000e0000 */
[----:B------:R-:W-:Y:S05]  /*5fe0*/  @P0 BRA `(.L_x_99) ;  /* 0x0000000000500947 */ /* 0x000fea0003800000 */
[----:B-1-3--:R-:W-:Y:S01]  /*5ff0*/  DSETP.GEU.AND P0, PT, |R4|, |R6|, PT ;  /* 0x400000060400722a */ /* 0x00afe20003f0e200 */
        /* <DEDUP_REMOVED lines=19> */
.L_x_99:
[----:B------:R-:W-:Y:S05]  /*6130*/  BSYNC.RECONVERGENT B1 ;  /* 0x0000000000017941 */ /* 0x000fea0003800200 */
.L_x_98:
[----:B------:R-:W-:Y:S01]  /*6140*/  ISETP.NE.AND P0, PT, R8, RZ, PT ;  /* 0x000000ff0800720c */ /* 0x000fe20003f05270 */
[----:B------:R-:W-:-:S12]  /*6150*/  BSSY.RECONVERGENT B1, `(.L_x_100) ;  /* 0x000000a000017945 */ /* 0x000fd80003800200 */
[----:B------:R-:W-:Y:S05]  /*6160*/  @P0 BRA `(.L_x_101) ;  /* 0x0000000000200947 */ /* 0x000fea0003800000 */
[----:B-1----:R-:W1:Y:S01]  /*6170*/  S2R R6, SR_CgaCtaId ;  /* 0x0000000000067919 */ /* 0x002e620000008800 */
[----:B--2---:R-:W-:Y:S02]  /*6180*/  MOV R5, 0x400 ;  /* 0x0000040000057802 */ /* 0x004fe40000000f00 */
[----:B------:R-:W-:-:S04]  /*6190*/  SHF.R.U32.HI R4, RZ, 0x1, R0 ;  /* 0x00000001ff047819 */ /* 0x000fc80000011600 */
[----:B------:R-:W-:Y:S02]  /*61a0*/  LOP3.LUT R4, R4, 0x1f0, RZ, 0xc0, !PT ;  /* 0x000001f004047812 */ /* 0x000fe400078ec0ff */
[----:B-1----:R-:W-:-:S05]  /*61b0*/  LEA R5, R6, R5, 0x18 ;  /* 0x0000000506057211 */ /* 0x002fca00078ec0ff */
[----:B------:R-:W-:-:S05]  /*61c0*/  IMAD.IADD R5, R4, 0x1, R5 ;  /* 0x0000000104057824 */ /* 0x000fca00078e0205 */
[----:B------:R1:W-:Y:S04]  /*61d0*/  STS.64 [R5+0x10], R14 ;  /* 0x0000100e05007388 */ /* 0x0003e80000000a00 */
[----:B------:R1:W-:Y:S02]  /*61e0*/  STS.64 [R5+0x8], R2 ;  /* 0x0000080205007388 */ /* 0x0003e40000000a00 */
.L_x_101:
[----:B------:R-:W-:Y:S05]  /*61f0*/  BSYNC.RECONVERGENT B1 ;  /* 0x0000000000017941 */ /* 0x000fea0003800200 */
.L_x_100:
[----:B------:R-:W-:Y:S01]  /*6200*/  BAR.SYNC.DEFER_BLOCKING 0x0 ;  /* 0x0000000000007b1d */ /* 0x000fe20000010000 */
[----:B------:R-:W-:-:S13]  /*6210*/  ISETP.NE.AND P1, PT, R0, RZ, PT ;  /* 0x000000ff0000720c */ /* 0x000fda0003f25270 */
[----:B------:R-:W-:Y:S05]  /*6220*/  @P1 BRA `(.L_x_34) ;  /* 0x00000008008c1947 */ /* 0x000fea0003800000 */
[----:B-12---:R-:W1:Y:S01]  /*6230*/  S2R R5, SR_CgaCtaId ;  /* 0x0000000000057919 */ /* 0x006e620000008800 */
[----:B------:R-:W-:Y:S01]  /*6240*/  MOV R0, 0x400 ;  /* 0x0000040000007802 */ /* 0x000fe20000000f00 */
[----:B------:R-:W-:Y:S03]  /*6250*/  BSSY.RECONVERGENT B1, `(.L_x_102) ;  /* 0x000001a000017945 */ /* 0x000fe60003800200 */
[----:B-1----:R-:W-:-:S05]  /*6260*/  LEA R0, R5, R0, 0x18 ;  /* 0x0000000005007211 */ /* 0x002fca00078ec0ff */
[----:B------:R-:W1:Y:S04]  /*6270*/  LDS.64 R16, [R0+0x18] ;  /* 0x0000180000107984 */ /* 0x000e680000000a00 */
[----:B---3--:R-:W2:Y:S04]  /*6280*/  LDS.128 R4, [R0+0x20] ;  /* 0x0000200000047984 */ /* 0x008ea80000000c00 */
[----:B0---4-:R0:W3:Y:S04]  /*6290*/  LDS.64 R12, [R0+0x80] ;  /* 0x00008000000c7984 */ /* 0x0110e80000000a00 */
[----:B------:R0:W4:Y:S01]  /*62a0*/  LDS.128 R8, [R0+0x30] ;  /* 0x0000300000087984 */ /* 0x0001220000000c00 */
[----:B-1----:R-:W-:Y:S01]  /*62b0*/  DSETP.GEU.AND P0, PT, |R2|, |R16|, PT ;  /* 0x400000100200722a */ /* 0x002fe20003f0e200 */
[----:B------:R-:W-:-:S02]  /*62c0*/  IMAD.MOV.U32 R24, RZ, RZ, R16 ;  /* 0x000000ffff187224 */ /* 0x000fc400078e0010 */
[----:B------:R-:W-:Y:S02]  /*62d0*/  IMAD.MOV.U32 R25, RZ, RZ, R17 ;  /* 0x000000ffff197224 */ /* 0x000fe400078e0011 */
[----:B--2---:R-:W-:Y:S02]  /*62e0*/  IMAD.MOV.U32 R27, RZ, RZ, R4 ;  /* 0x000000ffff1b7224 */ /* 0x004fe400078e0004 */
[----:B------:R-:W-:-:S07]  /*62f0*/  IMAD.MOV.U32 R29, RZ, RZ, R5 ;  /* 0x000000ffff1d7224 */ /* 0x000fce00078e0005 */
[----:B0--34-:R-:W-:Y:S05]  /*6300*/  @!P0 BRA `(.L_x_103) ;  /* 0x0000000000388947 */ /* 0x019fea0003800000 */
        /* <DEDUP_REMOVED lines=14> */
.L_x_103:
[----:B------:R-:W-:Y:S05]  /*63f0*/  BSYNC.RECONVERGENT B1 ;  /* 0x0000000000017941 */ /* 0x000fea0003800200 */
.L_x_102:
        /* <DEDUP_REMOVED lines=23> */
.L_x_105:
[----:B------:R-:W-:Y:S05]  /*6570*/  BSYNC.RECONVERGENT B1 ;  /* 0x0000000000017941 */ /* 0x000fea0003800200 */
.L_x_104:
        /* <DEDUP_REMOVED lines=21> */
.L_x_107:
[----:B------:R-:W-:Y:S05]  /*66d0*/  BSYNC.RECONVERGENT B1 ;  /* 0x0000000000017941 */ /* 0x000fea0003800200 */
.L_x_106:
        /* <DEDUP_REMOVED lines=23> */
.L_x_109:
[----:B------:R-:W-:Y:S05]  /*6850*/  BSYNC.RECONVERGENT B1 ;  /* 0x0000000000017941 */ /* 0x000fea0003800200 */
.L_x_108:
        /* <DEDUP_REMOVED lines=21> */
.L_x_111:
[----:B------:R-:W-:Y:S05]  /*69b0*/  BSYNC.RECONVERGENT B1 ;  /* 0x0000000000017941 */ /* 0x000fea0003800200 */
.L_x_110:
        /* <DEDUP_REMOVED lines=21> */
.L_x_113:
[----:B------:R-:W-:Y:S05]  /*6b10*/  BSYNC.RECONVERGENT B1 ;  /* 0x0000000000017941 */ /* 0x000fea0003800200 */
.L_x_112:
        /* <DEDUP_REMOVED lines=20> */
.L_x_34:
[----:B------:R-:W-:Y:S05]  /*6c60*/  BSYNC.RECONVERGENT B0 ;  /* 0x0000000000007941 */ /* 0x000fea0003800200 */
.L_x_1:
[----:B------:R-:W-:Y:S05]  /*6c70*/  @P1 EXIT ;  /* 0x000000000000194d */ /* 0x000fea0003800000 */
[----:B012---:R-:W0:Y:S02]  /*6c80*/  LDC.64 R4, c[0x0][0x388] ;  /* 0x0000e200ff047b82 */ /* 0x007e240000000a00 */
[----:B0-----:R-:W-:Y:S04]  /*6c90*/  STG.E.64 desc[UR10][R4.64], R2 ;  /* 0x0000000204007986 */ /* 0x001fe8000c101b0a */
[----:B------:R-:W-:Y:S01]  /*6ca0*/  STG.E.64 desc[UR10][R4.64+0x8], R14 ;  /* 0x0000080e04007986 */ /* 0x000fe2000c101b0a */
[----:B------:R-:W-:Y:S05]  /*6cb0*/  EXIT ;  /* 0x000000000000794d */ /* 0x000fea0003800000 */
.L_x_114:
        /* <DEDUP_REMOVED lines=12> */
.L_x_719:


//--------------------- .text._ZN6thrust24THRUST_300001_SM_1000_NS8cuda_cub4core6detail13_kernel_agentINS1_8__reduce10DrainAgentIlEEJN3cub18CUB_300001_SM_10009GridQueueIyEElEEEvDpT0_ --------------------------
	.section	.text._ZN6thrust24THRUST_300001_SM_1000_NS8cuda_cub4core6detail13_kernel_agentINS1_8__reduce10DrainAgentIlEEJN3cub18CUB_300001_SM_10009GridQueueIyEElEEEvDpT0_,"ax",@progbits
	.align	128
        .global         _ZN6thrust24THRUST_300001_SM_1000_NS8cuda_cub4core6detail13_kernel_agentINS1_8__reduce10DrainAgentIlEEJN3cub18CUB_300001_SM_10009GridQueueIyEElEEEvDpT0_
        .type           _ZN6thrust24THRUST_300001_SM_1000_NS8cuda_cub4core6detail13_kernel_agentINS1_8__reduce10DrainAgentIlEEJN3cub18CUB_300001_SM_10009GridQueueIyEElEEEvDpT0_,@function
        .size           _ZN6thrust24THRUST_300001_SM_1000_NS8cuda_cub4core6detail13_kernel_agentINS1_8__reduce10DrainAgentIlEEJN3cub18CUB_300001_SM_10009GridQueueIyEElEEEvDpT0_,(.L_x_720 - _ZN6thrust24THRUST_300001_SM_1000_NS8cuda_cub4core6detail13_kernel_agentINS1_8__reduce10DrainAgentIlEEJN3cub18CUB_300001_SM_10009GridQueueIyEElEEEvDpT0_)
        .other          _ZN6thrust24THRUST_300001_SM_1000_NS8cuda_cub4core6detail13_kernel_agentINS1_8__reduce10DrainAgentIlEEJN3cub18CUB_300001_SM_10009GridQueueIyEElEEEvDpT0_,@"STO_CUDA_ENTRY STV_DEFAULT"
_ZN6thrust24THRUST_300001_SM_1000_NS8cuda_cub4core6detail13_kernel_agentINS1_8__reduce10DrainAgentIlEEJN3cub18CUB_300001_SM_10009GridQueueIyEElEEEvDpT0_:
.text._ZN6thrust24THRUST_300001_SM_1000_NS8cuda_cub4core6detail13_kernel_agentINS1_8__reduce10DrainAgentIlEEJN3cub18CUB_300001_SM_10009GridQueueIyEElEEEvDpT0_:
[----:B------:R-:W-:Y:S08]  /*0000*/  LDC R1, c[0x0][0x37c] ;  /* 0x0000df00ff017b82 */ /* 0x000ff00000000800 */
[----:B------:R-:W0:Y:S01]  /*0010*/  LDC.64 R2, c[0x0][0x380] ;  /* 0x0000e000ff027b82 */ /* 0x000e220000000a00 */
[----:B------:R-:W0:Y:S07]  /*0020*/  LDCU.64 UR4, c[0x0][0x358] ;  /* 0x00006b00ff0477ac */ /* 0x000e2e0008000a00 */
[----:B------:R-:W1:Y:S01]  /*0030*/  LDC.64 R4, c[0x0][0x388] ;  /* 0x0000e200ff047b82 */ /* 0x000e620000000a00 */
[----:B0-----:R-:W-:Y:S04]  /*0040*/  STG.E.64 desc[UR4][R2.64+0x8], RZ ;  /* 0x000008ff02007986 */ /* 0x001fe8000c101b04 */
[----:B-1----:R-:W-:Y:S01]  /*0050*/  STG.E.64 desc[UR4][R2.64], R4 ;  /* 0x0000000402007986 */ /* 0x002fe2000c101b04 */
[----:B------:R-:W-:Y:S05]  /*0060*/  EXIT ;  /* 0x000000000000794d */ /* 0x000fea0003800000 */
.L_x_115:
        /* <DEDUP_REMOVED lines=9> */
.L_x_720:


//--------------------- .text._ZN6thrust24THRUST_300001_SM_1000_NS8cuda_cub4core6detail13_kernel_agentINS1_8__reduce11ReduceAgentINS0_12zip_iteratorIN4cuda3std3__45tupleIJNS0_10device_ptrIdEENS0_17counting_iteratorIlNS0_11use_defaultESF_SF_EEEEEEEPNSB_IJdlEEESJ_lNS1_9__extrema9arg_max_fIdl10comparatorEEEEJSI_SK_lN3cub18CUB_300001_SM_100013GridEvenShareIlEENSR_9GridQueueIyEESO_EEEvDpT0_ --------------------------
	.section	.text._ZN6thrust24THRUST_300001_SM_1000_NS8cuda_cub4core6detail13_kernel_agentINS1_8__reduce11ReduceAgentINS0_12zip_iteratorIN4cuda3std3__45tupleIJNS0_10device_ptrIdEENS0_17counting_iteratorIlNS0_11use_defaultESF_SF_EEEEEEEPNSB_IJdlEEESJ_lNS1_9__extrema9arg_max_fIdl10comparatorEEEEJSI_SK_lN3cub18CUB_300001_SM_100013GridEvenShareIlEENSR_9GridQueueIyEESO_EEEvDpT0_,"ax",@progbits
	.align	128
        .global         _ZN6thrust24THRUST_300001_SM_1000_NS8cuda_cub4core6detail13_kernel_agentINS1_8__reduce11ReduceAgentINS0_12zip_iteratorIN4cuda3std3__45tupleIJNS0_10device_ptrIdEENS0_17counting_iteratorIlNS0_11use_defaultESF_SF_EEEEEEEPNSB_IJdlEEESJ_lNS1_9__extrema9arg_max_fIdl10comparatorEEEEJSI_SK_lN3cub18CUB_300001_SM_100013GridEvenShareIlEENSR_9GridQueueIyEESO_EEEvDpT0_
        .type           _ZN6thrust24THRUST_300001_SM_1000_NS8cuda_cub4core6detail13_kernel_agentINS1_8__reduce11ReduceAgentINS0_12zip_iteratorIN4cuda3std3__45tupleIJNS0_10device_ptrIdEENS0_17counting_iteratorIlNS0_11use_defaultESF_SF_EEEEEEEPNSB_IJdlEEESJ_lNS1_9__extrema9arg_max_fIdl10comparatorEEEEJSI_SK_lN3cub18CUB_300001_SM_100013GridEvenShareIlEENSR_9GridQueueIyEESO_EEEvDpT0_,@function
        .size           _ZN6thrust24THRUST_300001_SM_1000_NS8cuda_cub4core6detail13_kernel_agentINS1_8__reduce11ReduceAgentINS0_12zip_iteratorIN4cuda3std3__45tupleIJNS0_10device_ptrIdEENS0_17counting_iteratorIlNS0_11use_defaultESF_SF_EEEEEEEPNSB_IJdlEEESJ_lNS1_9__extrema9arg_max_fIdl10comparatorEEEEJSI_SK_lN3cub18CUB_300001_SM_100013GridEvenShareIlEENSR_9GridQueueIyEESO_EEEvDpT0_,(.L_x_721 - _ZN6thrust24THRUST_300001_SM_1000_NS8cuda_cub4core6detail13_kernel_agentINS1_8__reduce11ReduceAgentINS0_12zip_iteratorIN4cuda3std3__45tupleIJNS0_10device_ptrIdEENS0_17counting_iteratorIlNS0_11use_defaultESF_SF_EEEEEEEPNSB_IJdlEEESJ_lNS1_9__extrema9arg_max_fIdl10comparatorEEEEJSI_SK_lN3cub18CUB_300001_SM_100013GridEvenShareIlEENSR_9GridQueueIyEESO_EEEvDpT0_)
        .other          _ZN6thrust24THRUST_300001_SM_1000_NS8cuda_cub4core6detail13_kernel_agentINS1_8__reduce11ReduceAgentINS0_12zip_iteratorIN4cuda3std3__45tupleIJNS0_10device_ptrIdEENS0_17counting_iteratorIlNS0_11use_defaultESF_SF_EEEEEEEPNSB_IJdlEEESJ_lNS1_9__extrema9arg_max_fIdl10comparatorEEEEJSI_SK_lN3cub18CUB_300001_SM_100013GridEvenShareIlEENSR_9GridQueueIyEESO_EEEvDpT0_,@"STO_CUDA_ENTRY STV_DEFAULT"
_ZN6thrust24THRUST_300001_SM_1000_NS8cuda_cub4core6detail13_kernel_agentINS1_8__reduce11ReduceAgentINS0_12zip_iteratorIN4cuda3std3__45tupleIJNS0_10device_ptrIdEENS0_17counting_iteratorIlNS0_11use_defaultESF_SF_EEEEEEEPNSB_IJdlEEESJ_lNS1_9__extrema9arg_max_fIdl10comparatorEEEEJSI_SK_lN3cub18CUB_300001_SM_100013GridEvenShareIlEENSR_9GridQueueIyEESO_EEEvDpT0_:
.text._ZN6thrust24THRUST_300001_SM_1000_NS8cuda_cub4core6detail13_kernel_agentINS1_8__reduce11ReduceAgentINS0_12zip_iteratorIN4cuda3std3__45tupleIJNS0_10device_ptrIdEENS0_17counting_iteratorIlNS0_11use_defaultESF_SF_EEEEEEEPNSB_IJdlEEESJ_lNS1_9__extrema9arg_max_fIdl10comparatorEEEEJSI_SK_lN3cub18CUB_300001_SM_100013GridEvenShareIlEENSR_9GridQueueIyEESO_EEEvDpT0_:
[----:B------:R-:W-:Y:S01]  /*0000*/  LDC R1, c[0x0][0x37c] ;  /* 0x0000df00ff017b82 */ /* 0x000fe20000000800 */
[----:B------:R-:W0:Y:S01]  /*0010*/  S2R R0, SR_CTAID.X ;  /* 0x0000000000007919 */ /* 0x000e220000002500 */
[----:B------:R-:W1:Y:S01]  /*0020*/  LDCU.64 UR4, c[0x0][0x398] ;  /* 0x00007300ff0477ac */ /* 0x000e620008000a00 */
[----:B------:R-:W-:Y:S01]  /*0030*/  BSSY.RECONVERGENT B0, `(.L_x_116) ;  /* 0x0000689000007945 */ /* 0x000fe20003800200 */
[----:B------:R-:W2:Y:S01]  /*0040*/  LDCU UR6, c[0x0][0x370] ;  /* 0x00006e00ff0677ac */ /* 0x000ea20008000800 */
[----:B------:R-:W3:Y:S01]  /*0050*/  LDCU.64 UR10, c[0x0][0x358] ;  /* 0x00006b00ff0a77ac */ /* 0x000ee20008000a00 */
[----:B-1----:R-:W-:Y:S02]  /*0060*/  IMAD.U32 R25, RZ, RZ, UR4 ;  /* 0x00000004ff197e24 */ /* 0x002fe4000f8e00ff */
[----:B------:R-:W-:Y:S01]  /*0070*/  IMAD.U32 R16, RZ, RZ, UR5 ;  /* 0x00000005ff107e24 */ /* 0x000fe2000f8e00ff */
[----:B--2---:R-:W-:Y:S01]  /*0080*/  UIMAD UR6, UR6, 0x500, URZ ;  /* 0x00000500060678a4 */ /* 0x004fe2000f8e02ff */
[----:B0-----:R-:W-:-:S05]  /*0090*/  IMAD R8, R0, 0x500, RZ ;  /* 0x0000050000087824 */ /* 0x001fca00078e02ff */
[----:B------:R-:W-:-:S04]  /*00a0*/  IADD3 R2, P1, PT, R8, 0x500, RZ ;  /* 0x0000050008027810 */ /* 0x000fc80007f3e0ff */
[----:B------:R-:W-:Y:S01]  /*00b0*/  ISETP.GT.U32.AND P0, PT, R2, R25, PT ;  /* 0x000000190200720c */ /* 0x000fe20003f04070 */
[----:B------:R-:W-:-:S05]  /*00c0*/  IMAD.X R3, RZ, RZ, RZ, P1 ;  /* 0x000000ffff037224 */ /* 0x000fca00008e06ff */
[----:B------:R-:W-:-:S13]  /*00d0*/  ISETP.GT.AND.EX P0, PT, R3, R16, PT, P0 ;  /* 0x000000100300720c */ /* 0x000fda0003f04300 */
[----:B---3--:R-:W-:Y:S05]  /*00e0*/  @!P0 BRA `(.L_x_117) ;  /* 0x0000003800e48947 */ /* 0x008fea0003800000 */
[----:B------:R-:W0:Y:S01]  /*00f0*/  S2R R10, SR_TID.X ;  /* 0x00000000000a7919 */ /* 0x000e220000002100 */
[----:B------:R-:W-:Y:S01]  /*0100*/  IMAD.IADD R9, R25, 0x1, -R8 ;  /* 0x0000000119097824 */ /* 0x000fe200078e0a08 */
[----:B------:R-:W-:Y:S01]  /*0110*/  BSSY.RECONVERGENT B1, `(.L_x_118) ;  /* 0x000000f000017945 */ /* 0x000fe20003800200 */
[----:B------:R-:W-:Y:S02]  /*0120*/  CS2R R20, SRZ ;  /* 0x0000000000147805 */ /* 0x000fe4000001ff00 */
[----:B------:R-:W-:Y:S02]  /*0130*/  CS2R R14, SRZ ;  /* 0x00000000000e7805 */ /* 0x000fe4000001ff00 */
[----:B0-----:R-:W-:Y:S01]  /*0140*/  ISETP.GE.AND P0, PT, R10, R9, PT ;  /* 0x000000090a00720c */ /* 0x001fe20003f06270 */
[----:B------:R-:W-:-:S12]  /*0150*/  IMAD.MOV.U32 R6, RZ, RZ, R10 ;  /* 0x000000ffff067224 */ /* 0x000fd800078e000a */
[----:B------:R-:W-:Y:S05]  /*0160*/  @P0 BRA `(.L_x_119) ;  /* 0x0000000000240947 */ /* 0x000fea0003800000 */
[----:B------:R-:W0:Y:S01]  /*0170*/  LDCU.128 UR4, c[0x0][0x380] ;  /* 0x00007000ff0477ac */ /* 0x000e220008000c00 */
[----:B------:R-:W-:-:S05]  /*0180*/  IADD3 R21, P0, PT, R8, R10, RZ ;  /* 0x0000000a08157210 */ /* 0x000fca0007f1e0ff */
[----:B------:R-:W-:Y:S01]  /*0190*/  IMAD.X R20, RZ, RZ, RZ, P0 ;  /* 0x000000ffff147224 */ /* 0x000fe200000e06ff */
[----:B0-----:R-:W-:-:S04]  /*01a0*/  LEA R14, P1, R21, UR4, 0x3 ;  /* 0x00000004150e7c11 */ /* 0x001fc8000f8218ff */
[----:B------:R-:W-:-:S06]  /*01b0*/  LEA.HI.X R15, R21, UR5, R20, 0x3, P1 ;  /* 0x00000005150f7c11 */ /* 0x000fcc00088f1c14 */
[----:B------:R-:W5:Y:S01]  /*01c0*/  LDG.E.64 R14, desc[UR10][R14.64] ;  /* 0x0000000a0e0e7981 */ /* 0x000f62000c1e1b00 */
[----:B------:R-:W-:Y:S01]  /*01d0*/  IADD3 R21, P0, PT, R21, UR6, RZ ;  /* 0x0000000615157c10 */ /* 0x000fe2000ff1e0ff */
[----:B------:R-:W-:-:S03]  /*01e0*/  VIADD R6, R10, 0x100 ;  /* 0x000001000a067836 */ /* 0x000fc60000000000 */
[----:B------:R-:W-:-:S09]  /*01f0*/  IADD3.X R20, PT, PT, R20, UR7, RZ, P0, !PT ;  /* 0x0000000714147c10 */ /* 0x000fd200087fe4ff */
.L_x_119:
[----:B------:R-:W-:Y:S05]  /*0200*/  BSYNC.RECONVERGENT B1 ;  /* 0x0000000000017941 */ /* 0x000fea0003800200 */
.L_x_118:
[----:B------:R-:W-:Y:S01]  /*0210*/  ISETP.GE.AND P0, PT, R6, R9, PT ;  /* 0x000000090600720c */ /* 0x000fe20003f06270 */
[----:B------:R-:W-:-:S12]  /*0220*/  BSSY.RECONVERGENT B1, `(.L_x_120) ;  /* 0x00000af000017945 */ /* 0x000fd80003800200 */
[----:B------:R-:W-:Y:S05]  /*0230*/  @P0 BRA `(.L_x_121) ;  /* 0x0000000800b40947 */ /* 0x000fea0003800000 */
[----:B------:R-:W-:Y:S01]  /*0240*/  LOP3.LUT R2, RZ, R6, RZ, 0x33, !PT ;  /* 0x00000006ff027212 */ /* 0x000fe200078e33ff */
[----:B------:R-:W-:Y:S03]  /*0250*/  BSSY.RECONVERGENT B2, `(.L_x_122) ;  /* 0x0000034000027945 */ /* 0x000fe60003800200 */
[----:B------:R-:W-:-:S04]  /*0260*/  IADD3 R25, PT, PT, -R8, R25, R2 ;  /* 0x0000001908197210 */ /* 0x000fc80007ffe102 */
[----:B------:R-:W-:-:S04]  /*0270*/  LOP3.LUT R2, R25, 0x300, RZ, 0xc0, !PT ;  /* 0x0000030019027812 */ /* 0x000fc800078ec0ff */
[----:B------:R-:W-:-:S13]  /*0280*/  ISETP.NE.AND P0, PT, R2, 0x300, PT ;  /* 0x000003000200780c */ /* 0x000fda0003f05270 */
[----:B------:R-:W-:Y:S05]  /*0290*/  @!P0 BRA `(.L_x_123) ;  /* 0x0000000000bc8947 */ /* 0x000fea0003800000 */
[----:B------:R-:W0:Y:S01]  /*02a0*/  LDCU.128 UR4, c[0x0][0x380] ;  /* 0x00007000ff0477ac */ /* 0x000e220008000c00 */
[----:B------:R-:W-:Y:S02]  /*02b0*/  IADD3 R12, P0, PT, R8, R6, RZ ;  /* 0x00000006080c7210 */ /* 0x000fe40007f1e0ff */
[----:B------:R-:W-:-:S03]  /*02c0*/  LEA.HI R2, R25, 0x1, RZ, 0x18 ;  /* 0x0000000119027811 */ /* 0x000fc600078fc0ff */
[----:B------:R-:W-:Y:S01]  /*02d0*/  IMAD.X R3, RZ, RZ, RZ, P0 ;  /* 0x000000ffff037224 */ /* 0x000fe200000e06ff */
[----:B------:R-:W-:-:S05]  /*02e0*/  LOP3.LUT R2, R2, 0x3, RZ, 0xc0, !PT ;  /* 0x0000000302027812 */ /* 0x000fca00078ec0ff */
[----:B------:R-:W-:Y:S01]  /*02f0*/  IMAD.MOV R7, RZ, RZ, -R2 ;  /* 0x000000ffff077224 */ /* 0x000fe200078e0a02 */
[C---:B0-----:R-:W-:Y:S02]  /*0300*/  IADD3 R13, P1, PT, R12.reuse, UR6, RZ ;  /* 0x000000060c0d7c10 */ /* 0x041fe4000ff3e0ff */
[C---:B------:R-:W-:Y:S02]  /*0310*/  LEA R11, P2, R12.reuse, UR4, 0x3 ;  /* 0x000000040c0b7c11 */ /* 0x040fe4000f8418ff */
[----:B------:R-:W-:Y:S02]  /*0320*/  IADD3.X R16, PT, PT, R3, UR7, RZ, P1, !PT ;  /* 0x0000000703107c10 */ /* 0x000fe40008ffe4ff */
[----:B------:R-:W-:-:S09]  /*0330*/  LEA.HI.X R12, R12, UR5, R3, 0x3, P2 ;  /* 0x000000050c0c7c11 */ /* 0x000fd200090f1c03 */
.L_x_126:
[----:B------:R-:W-:Y:S02]  /*0340*/  IMAD.MOV.U32 R2, RZ, RZ, R11 ;  /* 0x000000ffff027224 */ /* 0x000fe400078e000b */
[----:B------:R-:W-:-:S06]  /*0350*/  IMAD.MOV.U32 R3, RZ, RZ, R12 ;  /* 0x000000ffff037224 */ /* 0x000fcc00078e000c */
[----:B------:R-:W2:Y:S01]  /*0360*/  LDG.E.64 R2, desc[UR10][R2.64] ;  /* 0x0000000a02027981 */ /* 0x000ea2000c1e1b00 */
[----:B------:R-:W-:Y:S01]  /*0370*/  VIADD R7, R7, 0x1 ;  /* 0x0000000107077836 */ /* 0x000fe20000000000 */
[----:B------:R-:W-:Y:S01]  /*0380*/  BSSY.RECONVERGENT B3, `(.L_x_124) ;  /* 0x000001b000037945 */ /* 0x000fe20003800200 */
[----:B------:R-:W-:Y:S01]  /*0390*/  IMAD.MOV.U32 R18, RZ, RZ, R21 ;  /* 0x000000ffff127224 */ /* 0x000fe200078e0015 */
[----:B------:R-:W-:Y:S01]  /*03a0*/  IADD3 R11, P3, PT, R11, 0x800, RZ ;  /* 0x000008000b0b7810 */ /* 0x000fe20007f7e0ff */
[----:B------:R-:W-:Y:S01]  /*03b0*/  IMAD.MOV.U32 R17, RZ, RZ, R20 ;  /* 0x000000ffff117224 */ /* 0x000fe200078e0014 */
[----:B------:R-:W-:Y:S01]  /*03c0*/  ISETP.NE.AND P2, PT, R7, RZ, PT ;  /* 0x000000ff0700720c */ /* 0x000fe20003f45270 */
[----:B-----5:R-:W-:Y:S02]  /*03d0*/  IMAD.MOV.U32 R4, RZ, RZ, R14 ;  /* 0x000000ffff047224 */ /* 0x020fe400078e000e */
[----:B------:R-:W-:Y:S02]  /*03e0*/  IMAD.MOV.U32 R5, RZ, RZ, R15 ;  /* 0x000000ffff057224 */ /* 0x000fe400078e000f */
[----:B------:R-:W-:-:S02]  /*03f0*/  IMAD.MOV.U32 R21, RZ, RZ, R13 ;  /* 0x000000ffff157224 */ /* 0x000fc400078e000d */
[----:B------:R-:W-:Y:S01]  /*0400*/  IMAD.MOV.U32 R20, RZ, RZ, R16 ;  /* 0x000000ffff147224 */ /* 0x000fe200078e0010 */
[----:B--2---:R-:W-:Y:S01]  /*0410*/  DSETP.GEU.AND P0, PT, |R14|, |R2|, PT ;  /* 0x400000020e00722a */ /* 0x004fe20003f0e200 */
[----:B------:R-:W-:Y:S02]  /*0420*/  IMAD.MOV.U32 R14, RZ, RZ, R2 ;  /* 0x000000ffff0e7224 */ /* 0x000fe400078e0002 */
[----:B------:R-:W-:-:S11]  /*0430*/  IMAD.MOV.U32 R15, RZ, RZ, R3 ;  /* 0x000000ffff0f7224 */ /* 0x000fd600078e0003 */
        /* <DEDUP_REMOVED lines=15> */
.L_x_125:
[----:B------:R-:W-:Y:S05]  /*0530*/  BSYNC.RECONVERGENT B3 ;  /* 0x0000000000037941 */ /* 0x000fea0003800200 */
.L_x_124:
[----:B------:R-:W-:Y:S01]  /*0540*/  IADD3 R13, P0, PT, R13, 0x100, RZ ;  /* 0x000001000d0d7810 */ /* 0x000fe20007f1e0ff */
[----:B------:R-:W-:Y:S02]  /*0550*/  VIADD R6, R6, 0x100 ;  /* 0x0000010006067836 */ /* 0x000fe40000000000 */
[----:B------:R-:W-:Y:S02]  /*0560*/  IMAD.X R12, RZ, RZ, R12, P3 ;  /* 0x000000ffff0c7224 */ /* 0x000fe400018e060c */
[----:B------:R-:W-:Y:S01]  /*0570*/  IMAD.X R16, RZ, RZ, R16, P0 ;  /* 0x000000ffff107224 */ /* 0x000fe200000e0610 */
[----:B------:R-:W-:Y:S07]  /*0580*/  @P2 BRA `(.L_x_126) ;  /* 0xfffffffc006c2947 */ /* 0x000fee000383ffff */
.L_x_123:
[----:B------:R-:W-:Y:S05]  /*0590*/  BSYNC.RECONVERGENT B2 ;  /* 0x0000000000027941 */ /* 0x000fea0003800200 */
.L_x_122:
[----:B------:R-:W-:-:S13]  /*05a0*/  ISETP.GE.U32.AND P0, PT, R25, 0x300, PT ;  /* 0x000003001900780c */ /* 0x000fda0003f06070 */
[----:B------:R-:W-:Y:S05]  /*05b0*/  @!P0 BRA `(.L_x_121) ;  /* 0x0000000400d48947 */ /* 0x000fea0003800000 */
[----:B------:R-:W0:Y:S01]  /*05c0*/  LDC.64 R4, c[0x0][0x380] ;  /* 0x0000e000ff047b82 */ /* 0x000e220000000a00 */
[----:B------:R-:W-:-:S07]  /*05d0*/  VIADD R11, R6, 0x200 ;  /* 0x00000200060b7836 */ /* 0x000fce0000000000 */
[----:B------:R-:W1:Y:S02]  /*05e0*/  LDC.64 R2, c[0x0][0x388] ;  /* 0x0000e200ff027b82 */ /* 0x000e640000000a00 */
.L_x_135:
[----:B------:R-:W-:-:S05]  /*05f0*/  VIADD R7, R11, 0xfffffe00 ;  /* 0xfffffe000b077836 */ /* 0x000fca0000000000 */
[----:B------:R-:W-:-:S04]  /*0600*/  IADD3 R13, P0, PT, R8, R7, RZ ;  /* 0x00000007080d7210 */ /* 0x000fc80007f1e0ff */
[----:B------:R-:W-:Y:S02]  /*0610*/  LEA.HI.X.SX32 R12, R7, RZ, 0x1, P0 ;  /* 0x000000ff070c7211 */ /* 0x000fe400000f0eff */
[----:B0-----:R-:W-:-:S04]  /*0620*/  LEA R16, P0, R13, R4, 0x3 ;  /* 0x000000040d107211 */ /* 0x001fc800078018ff */
[----:B------:R-:W-:-:S05]  /*0630*/  LEA.HI.X R17, R13, R5, R12, 0x3, P0 ;  /* 0x000000050d117211 */ /* 0x000fca00000f1c0c */
[----:B------:R-:W2:Y:S04]  /*0640*/  LDG.E.64 R18, desc[UR10][R16.64] ;  /* 0x0000000a10127981 */ /* 0x000ea8000c1e1b00 */
[----:B-----5:R0:W5:Y:S01]  /*0650*/  LDG.E.64 R6, desc[UR10][R16.64+0x800] ;  /* 0x0008000a10067981 */ /* 0x020162000c1e1b00 */
[----:B-1----:R-:W-:Y:S01]  /*0660*/  IADD3 R24, P1, PT, R13, R2, RZ ;  /* 0x000000020d187210 */ /* 0x002fe20007f3e0ff */
[----:B------:R-:W-:Y:S04]  /*0670*/  BSSY.RECONVERGENT B2, `(.L_x_127) ;  /* 0x0000016000027945 */ /* 0x000fe80003800200 */
[----:B------:R-:W-:-:S02]  /*0680*/  IMAD.X R25, R12, 0x1, R3, P1 ;  /* 0x000000010c197824 */ /* 0x000fc400008e0603 */
[----:B------:R-:W-:Y:S02]  /*0690*/  IMAD.MOV.U32 R23, RZ, RZ, R24 ;  /* 0x000000ffff177224 */ /* 0x000fe400078e0018 */
[----:B------:R-:W-:Y:S01]  /*06a0*/  IMAD.MOV.U32 R22, RZ, RZ, R25 ;  /* 0x000000ffff167224 */ /* 0x000fe200078e0019 */
[----:B--2---:R-:W-:Y:S01]  /*06b0*/  DSETP.GEU.AND P0, PT, |R14|, |R18|, PT ;  /* 0x400000120e00722a */ /* 0x004fe20003f0e200 */
[----:B------:R-:W-:Y:S02]  /*06c0*/  IMAD.MOV.U32 R12, RZ, RZ, R18 ;  /* 0x000000ffff0c7224 */ /* 0x000fe400078e0012 */
[----:B------:R-:W-:-:S11]  /*06d0*/  IMAD.MOV.U32 R13, RZ, RZ, R19 ;  /* 0x000000ffff0d7224 */ /* 0x000fd600078e0013 */
        /* <DEDUP_REMOVED lines=15> */
.L_x_128:
[----:B------:R-:W-:Y:S05]  /*07d0*/  BSYNC.RECONVERGENT B2 ;  /* 0x0000000000027941 */ /* 0x000fea0003800200 */
.L_x_127:
[----:B------:R0:W5:Y:S04]  /*07e0*/  LDG.E.64 R14, desc[UR10][R16.64+0x1000] ;  /* 0x0010000a100e7981 */ /* 0x000168000c1e1b00 */
[----:B------:R0:W5:Y:S02]  /*07f0*/  LDG.E.64 R18, desc[UR10][R16.64+0x1800] ;  /* 0x0018000a10127981 */ /* 0x000164000c1e1b00 */
[----:B-----5:R-:W-:Y:S01]  /*0800*/  DSETP.GEU.AND P0, PT, |R12|, |R6|, PT ;  /* 0x400000060c00722a */ /* 0x020fe20003f0e200 */
[----:B------:R-:W-:Y:S01]  /*0810*/  VIADD R21, R11, 0xffffff00 ;  /* 0xffffff000b157836 */ /* 0x000fe20000000000 */
[----:B------:R-:W-:Y:S04]  /*0820*/  BSSY.RECONVERGENT B2, `(.L_x_129) ;  /* 0x0000017000027945 */ /* 0x000fe80003800200 */
[----:B------:R-:W-:-:S02]  /*0830*/  SHF.R.S32.HI R20, RZ, 0x1f, R21 ;  /* 0x0000001fff147819 */ /* 0x000fc40000011415 */
[----:B------:R-:W-:Y:S01]  /*0840*/  IADD3 R26, P1, P2, R21, R2, R8 ;  /* 0x00000002151a7210 */ /* 0x000fe20007a3e008 */
[----:B------:R-:W-:-:S03]  /*0850*/  IMAD.MOV.U32 R21, RZ, RZ, R7 ;  /* 0x000000ffff157224 */ /* 0x000fc600078e0007 */
[----:B------:R-:W-:Y:S01]  /*0860*/  IADD3.X R27, PT, PT, R20, R3, RZ, P1, P2 ;  /* 0x00000003141b7210 */ /* 0x000fe20000fe44ff */
[----:B------:R-:W-:Y:S02]  /*0870*/  IMAD.MOV.U32 R24, RZ, RZ, R26 ;  /* 0x000000ffff187224 */ /* 0x000fe400078e001a */
[----:B------:R-:W-:Y:S02]  /*0880*/  IMAD.MOV.U32 R20, RZ, RZ, R6 ;  /* 0x000000ffff147224 */ /* 0x000fe400078e0006 */
[----:B------:R-:W-:Y:S01]  /*0890*/  IMAD.MOV.U32 R25, RZ, RZ, R27 ;  /* 0x000000ffff197224 */ /* 0x000fe200078e001b */
[----:B0-----:R-:W-:Y:S06]  /*08a0*/  @!P0 BRA `(.L_x_130) ;  /* 0x0000000000388947 */ /* 0x001fec0003800000 */
        /* <DEDUP_REMOVED lines=14> */
.L_x_130:
[----:B------:R-:W-:Y:S05]  /*0990*/  BSYNC.RECONVERGENT B2 ;  /* 0x0000000000027941 */ /* 0x000fea0003800200 */
.L_x_129:
[----:B------:R-:W-:Y:S01]  /*09a0*/  DSETP.GEU.AND P0, PT, |R20|, |R14|, PT ;  /* 0x4000000e1400722a */ /* 0x000fe20003f0e200 */
[----:B------:R-:W-:Y:S01]  /*09b0*/  SHF.R.S32.HI R6, RZ, 0x1f, R11 ;  /* 0x0000001fff067819 */ /* 0x000fe2000001140b */
[----:B------:R-:W-:Y:S01]  /*09c0*/  BSSY.RECONVERGENT B2, `(.L_x_131) ;  /* 0x0000017000027945 */ /* 0x000fe20003800200 */
[C---:B------:R-:W-:Y:S01]  /*09d0*/  IADD3 R23, P1, P2, R11.reuse, R2, R8 ;  /* 0x000000020b177210 */ /* 0x040fe20007a3e008 */
[----:B------:R-:W-:Y:S02]  /*09e0*/  VIADD R17, R11, 0x100 ;  /* 0x000001000b117836 */ /* 0x000fe40000000000 */
[----:B------:R-:W-:Y:S01]  /*09f0*/  IMAD.MOV.U32 R7, RZ, RZ, R15 ;  /* 0x000000ffff077224 */ /* 0x000fe200078e000f */
[----:B------:R-:W-:Y:S01]  /*0a00*/  IADD3.X R16, PT, PT, R6, R3, RZ, P1, P2 ;  /* 0x0000000306107210 */ /* 0x000fe20000fe44ff */
[----:B------:R-:W-:Y:S02]  /*0a10*/  IMAD.MOV.U32 R12, RZ, RZ, R23 ;  /* 0x000000ffff0c7224 */ /* 0x000fe400078e0017 */
[----:B------:R-:W-:-:S02]  /*0a20*/  IMAD.MOV.U32 R6, RZ, RZ, R14 ;  /* 0x000000ffff067224 */ /* 0x000fc400078e000e */
[----:B------:R-:W-:Y:S02]  /*0a30*/  IMAD.MOV.U32 R13, RZ, RZ, R16 ;  /* 0x000000ffff0d7224 */ /* 0x000fe400078e0010 */
        /* <DEDUP_REMOVED lines=15> */
.L_x_132:
[----:B------:R-:W-:Y:S05]  /*0b30*/  BSYNC.RECONVERGENT B2 ;  /* 0x0000000000027941 */ /* 0x000fea0003800200 */
.L_x_131:
[----:B------:R-:W-:Y:S01]  /*0b40*/  DSETP.GEU.AND P0, PT, |R6|, |R18|, PT ;  /* 0x400000120600722a */ /* 0x000fe20003f0e200 */
[----:B------:R-:W-:Y:S01]  /*0b50*/  SHF.R.S32.HI R14, RZ, 0x1f, R17 ;  /* 0x0000001fff0e7819 */ /* 0x000fe20000011411 */
[----:B------:R-:W-:Y:S01]  /*0b60*/  BSSY.RECONVERGENT B2, `(.L_x_133) ;  /* 0x0000016000027945 */ /* 0x000fe20003800200 */
[----:B------:R-:W-:Y:S01]  /*0b70*/  IADD3 R17, P1, P2, R17, R2, R8 ;  /* 0x0000000211117210 */ /* 0x000fe20007a3e008 */
[----:B------:R-:W-:-:S03]  /*0b80*/  IMAD.MOV.U32 R15, RZ, RZ, R19 ;  /* 0x000000ffff0f7224 */ /* 0x000fc600078e0013 */
[----:B------:R-:W-:Y:S01]  /*0b90*/  IADD3.X R16, PT, PT, R14, R3, RZ, P1, P2 ;  /* 0x000000030e107210 */ /* 0x000fe20000fe44ff */
[----:B------:R-:W-:Y:S02]  /*0ba0*/  IMAD.MOV.U32 R21, RZ, RZ, R17 ;  /* 0x000000ffff157224 */ /* 0x000fe400078e0011 */
[----:B------:R-:W-:Y:S02]  /*0bb0*/  IMAD.MOV.U32 R14, RZ, RZ, R18 ;  /* 0x000000ffff0e7224 */ /* 0x000fe400078e0012 */
        /* <DEDUP_REMOVED lines=16> */
.L_x_134:
[----:B------:R-:W-:Y:S05]  /*0cc0*/  BSYNC.RECONVERGENT B2 ;  /* 0x0000000000027941 */ /* 0x000fea0003800200 */
.L_x_133:
[C---:B------:R-:W-:Y:S02]  /*0cd0*/  VIADD R6, R11.reuse, 0x200 ;  /* 0x000002000b067836 */ /* 0x040fe40000000000 */
[----:B------:R-:W-:-:S03]  /*0ce0*/  VIADD R11, R11, 0x400 ;  /* 0x000004000b0b7836 */ /* 0x000fc60000000000 */
[----:B------:R-:W-:-:S13]  /*0cf0*/  ISETP.GE.AND P0, PT, R6, R9, PT ;  /* 0x000000090600720c */ /* 0x000fda0003f06270 */
[----:B------:R-:W-:Y:S05]  /*0d00*/  @!P0 BRA `(.L_x_135) ;  /* 0xfffffff800388947 */ /* 0x000fea000383ffff */
.L_x_121:
[----:B------:R-:W-:Y:S05]  /*0d10*/  BSYNC.RECONVERGENT B1 ;  /* 0x0000000000017941 */ /* 0x000fea0003800200 */
.L_x_120:
[----:B------:R-:W-:-:S13]  /*0d20*/  ISETP.GE.AND P0, PT, R9, 0x100, PT ;  /* 0x000001000900780c */ /* 0x000fda0003f06270 */
[----:B------:R-:W-:Y:S05]  /*0d30*/  @!P0 BRA `(.L_x_136) ;  /* 0x0000001400508947 */ /* 0x000fea0003800000 */
[----:B------:R-:W0:Y:S01]  /*0d40*/  S2R R11, SR_LANEID ;  /* 0x00000000000b7919 */ /* 0x000e220000000000 */
[----:B------:R-:W-:Y:S01]  /*0d50*/  BSSY.RECONVERGENT B1, `(.L_x_137) ;  /* 0x000001f000017945 */ /* 0x000fe20003800200 */
[----:B------:R-:W-:Y:S01]  /*0d60*/  IMAD.MOV.U32 R12, RZ, RZ, R21 ;  /* 0x000000ffff0c7224 */ /* 0x000fe200078e0015 */
[----:B-----5:R1:W2:Y:S01]  /*0d70*/  SHFL.DOWN PT, R4, R14, 0x1, 0x1f ;  /* 0x08201f000e047f89 */ /* 0x0202a200000e0000 */
        /* <DEDUP_REMOVED lines=9> */
[----:B------:R-:W-:Y:S01]  /*0e10*/  IMAD.MOV.U32 R12, RZ, RZ, R6 ;  /* 0x000000ffff0c7224 */ /* 0x000fe200078e0006 */
[----:B------:R-:W-:Y:S01]  /*0e20*/  MOV R13, R7 ;  /* 0x00000007000d7202 */ /* 0x000fe20000000f00 */
[----:B------:R-:W-:Y:S02]  /*0e30*/  IMAD.MOV.U32 R2, RZ, RZ, R4 ;  /* 0x000000ffff027224 */ /* 0x000fe400078e0004 */
[----:B------:R-:W-:-:S09]  /*0e40*/  IMAD.MOV.U32 R3, RZ, RZ, R5 ;  /* 0x000000ffff037224 */ /* 0x000fd200078e0005 */
        /* <DEDUP_REMOVED lines=15> */
.L_x_138:
[----:B------:R-:W-:Y:S05]  /*0f40*/  BSYNC.RECONVERGENT B1 ;  /* 0x0000000000017941 */ /* 0x000fea0003800200 */
.L_x_137:
        /* <DEDUP_REMOVED lines=31> */
.L_x_140:
[----:B------:R-:W-:Y:S05]  /*1140*/  BSYNC.RECONVERGENT B1 ;  /* 0x0000000000017941 */ /* 0x000fea0003800200 */
.L_x_139:
[----:B------:R-:W-:Y:S01]  /*1150*/  ISETP.GT.AND P0, PT, R11, 0x1b, PT ;  /* 0x0000001b0b00780c */ /* 0x000fe20003f04270 */
[----:B-1----:R1:W1:Y:S01]  /*1160*/  SHFL.DOWN PT, R6, R4, 0x4, 0x1f ;  /* 0x08801f0004067f89 */ /* 0x00226200000e0000 */
[----:B------:R-:W-:Y:S01]  /*1170*/  BSSY.RECONVERGENT B1, `(.L_x_141) ;  /* 0x000001d000017945 */ /* 0x000fe20003800200 */
[----:B----4-:R-:W-:Y:S02]  /*1180*/  IMAD.MOV.U32 R14, RZ, RZ, R8 ;  /* 0x000000ffff0e7224 */ /* 0x010fe400078e0008 */
[----:B--2---:R2:W4:Y:S01]  /*1190*/  SHFL.DOWN PT, R7, R5, 0x4, 0x1f ;  /* 0x08801f0005077f89 */ /* 0x00452200000e0000 */
[----:B---3--:R-:W-:Y:S02]  /*11a0*/  IMAD.MOV.U32 R15, RZ, RZ, R9 ;  /* 0x000000ffff0f7224 */ /* 0x008fe400078e0009 */
[----:B0-----:R-:W-:Y:S01]  /*11b0*/  IMAD.MOV.U32 R2, RZ, RZ, R4 ;  /* 0x000000ffff027224 */ /* 0x001fe200078e0004 */
[----:B------:R2:W0:Y:S01]  /*11c0*/  SHFL.DOWN PT, R13, R8, 0x4, 0x1f ;  /* 0x08801f00080d7f89 */ /* 0x00042200000e0000 */
[----:B------:R-:W-:-:S03]  /*11d0*/  IMAD.MOV.U32 R3, RZ, RZ, R5 ;  /* 0x000000ffff037224 */ /* 0x000fc600078e0005 */
[----:B------:R2:W3:Y:S01]  /*11e0*/  SHFL.DOWN PT, R12, R9, 0x4, 0x1f ;  /* 0x08801f00090c7f89 */ /* 0x0004e200000e0000 */
[----:B------:R-:W-:Y:S05]  /*11f0*/  @P0 BRA `(.L_x_142) ;  /* 0x0000000000500947 */ /* 0x000fea0003800000 */
[----:B-1--4-:R-:W-:Y:S01]  /*1200*/  DSETP.GEU.AND P0, PT, |R4|, |R6|, PT ;  /* 0x400000060400722a */ /* 0x012fe20003f0e200 */
[----:B0-----:R-:W-:Y:S02]  /*1210*/  IMAD.MOV.U32 R14, RZ, RZ, R13 ;  /* 0x000000ffff0e7224 */ /* 0x001fe400078e000d */
        /* <DEDUP_REMOVED lines=18> */
.L_x_142:
[----:B------:R-:W-:Y:S05]  /*1340*/  BSYNC.RECONVERGENT B1 ;  /* 0x0000000000017941 */ /* 0x000fea0003800200 */
.L_x_141:
[----:B------:R-:W-:Y:S01]  /*1350*/  ISETP.GT.AND P0, PT, R11, 0x17, PT ;  /* 0x000000170b00780c */ /* 0x000fe20003f04270 */
[----:B-1----:R1:W1:Y:S01]  /*1360*/  SHFL.DOWN PT, R4, R2, 0x8, 0x1f ;  /* 0x09001f0002047f89 */ /* 0x00226200000e0000 */
[----:B------:R-:W-:Y:S01]  /*1370*/  BSSY.RECONVERGENT B1, `(.L_x_143) ;  /* 0x000001d000017945 */ /* 0x000fe20003800200 */
[----:B---3--:R-:W-:Y:S02]  /*1380*/  IMAD.MOV.U32 R12, RZ, RZ, R14 ;  /* 0x000000ffff0c7224 */ /* 0x008fe400078e000e */
[----:B--2---:R2:W3:Y:S01]  /*1390*/  SHFL.DOWN PT, R5, R3, 0x8, 0x1f ;  /* 0x09001f0003057f89 */ /* 0x0044e200000e0000 */
[----:B0-----:R-:W-:Y:S02]  /*13a0*/  IMAD.MOV.U32 R13, RZ, RZ, R15 ;  /* 0x000000ffff0d7224 */ /* 0x001fe400078e000f */
[----:B------:R-:W-:Y:S01]  /*13b0*/  IMAD.MOV.U32 R8, RZ, RZ, R2 ;  /* 0x000000ffff087224 */ /* 0x000fe200078e0002 */
[----:B----4-:R2:W0:Y:S01]  /*13c0*/  SHFL.DOWN PT, R7, R14, 0x8, 0x1f ;  /* 0x09001f000e077f89 */ /* 0x01042200000e0000 */
[----:B------:R-:W-:-:S03]  /*13d0*/  IMAD.MOV.U32 R9, RZ, RZ, R3 ;  /* 0x000000ffff097224 */ /* 0x000fc600078e0003 */
[----:B------:R2:W4:Y:S01]  /*13e0*/  SHFL.DOWN PT, R6, R15, 0x8, 0x1f ;  /* 0x09001f000f067f89 */ /* 0x00052200000e0000 */
[----:B------:R-:W-:Y:S05]  /*13f0*/  @P0 BRA `(.L_x_144) ;  /* 0x0000000000500947 */ /* 0x000fea0003800000 */
[----:B-1-3--:R-:W-:Y:S01]  /*1400*/  DSETP.GEU.AND P0, PT, |R2|, |R4|, PT ;  /* 0x400000040200722a */ /* 0x00afe20003f0e200 */
[----:B0-----:R-:W-:Y:S02]  /*1410*/  IMAD.MOV.U32 R12, RZ, RZ, R7 ;  /* 0x000000ffff0c7224 */ /* 0x001fe400078e0007 */
        /* <DEDUP_REMOVED lines=18> */
.L_x_144:
[----:B------:R-:W-:Y:S05]  /*1540*/  BSYNC.RECONVERGENT B1 ;  /* 0x0000000000017941 */ /* 0x000fea0003800200 */
.L_x_143:
[----:B------:R-:W-:Y:S01]  /*1550*/  ISETP.GT.AND P0, PT, R11, 0xf, PT ;  /* 0x0000000f0b00780c */ /* 0x000fe20003f04270 */
[----:B-1----:R1:W1:Y:S01]  /*1560*/  SHFL.DOWN PT, R2, R8, 0x10, 0x1f ;  /* 0x0a001f0008027f89 */ /* 0x00226200000e0000 */
[----:B------:R-:W-:Y:S01]  /*1570*/  BSSY.RECONVERGENT B1, `(.L_x_145) ;  /* 0x000001d000017945 */ /* 0x000fe20003800200 */
[----:B------:R-:W-:Y:S02]  /*1580*/  IMAD.MOV.U32 R4, RZ, RZ, R12 ;  /* 0x000000ffff047224 */ /* 0x000fe400078e000c */
[----:B--2---:R2:W1:Y:S01]  /*1590*/  SHFL.DOWN PT, R3, R9, 0x10, 0x1f ;  /* 0x0a001f0009037f89 */ /* 0x00446200000e0000 */
[----:B---3--:R-:W-:Y:S02]  /*15a0*/  IMAD.MOV.U32 R5, RZ, RZ, R13 ;  /* 0x000000ffff057224 */ /* 0x008fe400078e000d */
[----:B----4-:R-:W-:Y:S01]  /*15b0*/  IMAD.MOV.U32 R6, RZ, RZ, R8 ;  /* 0x000000ffff067224 */ /* 0x010fe200078e0008 */
[----:B------:R2:W3:Y:S01]  /*15c0*/  SHFL.DOWN PT, R15, R12, 0x10, 0x1f ;  /* 0x0a001f000c0f7f89 */ /* 0x0004e200000e0000 */
[----:B0-----:R-:W-:-:S03]  /*15d0*/  IMAD.MOV.U32 R7, RZ, RZ, R9 ;  /* 0x000000ffff077224 */ /* 0x001fc600078e0009 */
[----:B------:R2:W0:Y:S01]  /*15e0*/  SHFL.DOWN PT, R14, R13, 0x10, 0x1f ;  /* 0x0a001f000d0e7f89 */ /* 0x00042200000e0000 */
[----:B------:R-:W-:Y:S05]  /*15f0*/  @P0 BRA `(.L_x_146) ;  /* 0x0000000000500947 */ /* 0x000fea0003800000 */
[----:B-1----:R-:W-:Y:S01]  /*1600*/  DSETP.GEU.AND P0, PT, |R8|, |R2|, PT ;  /* 0x400000020800722a */ /* 0x002fe20003f0e200 */
[----:B---3--:R-:W-:Y:S02]  /*1610*/  IMAD.MOV.U32 R4, RZ, RZ, R15 ;  /* 0x000000ffff047224 */ /* 0x008fe400078e000f */
        /* <DEDUP_REMOVED lines=18> */
.L_x_146:
[----:B------:R-:W-:Y:S05]  /*1740*/  BSYNC.RECONVERGENT B1 ;  /* 0x0000000000017941 */ /* 0x000fea0003800200 */
.L_x_145:
        /* <DEDUP_REMOVED lines=11> */
.L_x_148:
[----:B------:R-:W-:Y:S05]  /*1800*/  BSYNC.RECONVERGENT B1 ;  /* 0x0000000000017941 */ /* 0x000fea0003800200 */
.L_x_147:
[----:B------:R-:W-:Y:S01]  /*1810*/  BAR.SYNC.DEFER_BLOCKING 0x0 ;  /* 0x0000000000007b1d */ /* 0x000fe20000010000 */
[----:B------:R-:W-:-:S13]  /*1820*/  ISETP.NE.AND P1, PT, R10, RZ, PT ;  /* 0x000000ff0a00720c */ /* 0x000fda0003f25270 */
[----:B------:R-:W-:Y:S05]  /*1830*/  @P1 BRA `(.L_x_149) ;  /* 0x0000005000201947 */ /* 0x000fea0003800000 */
[----:B-1--4-:R-:W1:Y:S01]  /*1840*/  S2R R3, SR_CgaCtaId ;  /* 0x0000000000037919 */ /* 0x012e620000008800 */
[----:B------:R-:W-:Y:S01]  /*1850*/  MOV R20, 0x400 ;  /* 0x0000040000147802 */ /* 0x000fe20000000f00 */
[----:B------:R-:W-:Y:S03]  /*1860*/  BSSY.RECONVERGENT B1, `(.L_x_150) ;  /* 0x000001a000017945 */ /* 0x000fe60003800200 */
[----:B-1----:R-:W-:-:S05]  /*1870*/  LEA R20, R3, R20, 0x18 ;  /* 0x0000001403147211 */ /* 0x002fca00078ec0ff */
[----:B------:R-:W1:Y:S04]  /*1880*/  LDS.64 R16, [R20+0x18] ;  /* 0x0000180014107984 */ /* 0x000e680000000a00 */
[----:B--2---:R-:W2:Y:S04]  /*1890*/  LDS.128 R8, [R20+0x20] ;  /* 0x0000200014087984 */ /* 0x004ea80000000c00 */
[----:B------:R4:W4:Y:S04]  /*18a0*/  LDS.64 R2, [R20+0x80] ;  /* 0x0000800014027984 */ /* 0x0009280000000a00 */
[----:B0--3--:R0:W3:Y:S01]  /*18b0*/  LDS.128 R12, [R20+0x30] ;  /* 0x00003000140c7984 */ /* 0x0090e20000000c00 */
[----:B-1----:R-:W-:Y:S01]  /*18c0*/  DSETP.GEU.AND P0, PT, |R6|, |R16|, PT ;  /* 0x400000100600722a */ /* 0x002fe20003f0e200 */
[----:B------:R-:W-:-:S02]  /*18d0*/  IMAD.MOV.U32 R22, RZ, RZ, R16 ;  /* 0x000000ffff167224 */ /* 0x000fc400078e0010 */
[----:B------:R-:W-:Y:S02]  /*18e0*/  IMAD.MOV.U32 R23, RZ, RZ, R17 ;  /* 0x000000ffff177224 */ /* 0x000fe400078e0011 */
[----:B--2---:R-:W-:Y:S02]  /*18f0*/  IMAD.MOV.U32 R24, RZ, RZ, R8 ;  /* 0x000000ffff187224 */ /* 0x004fe400078e0008 */
[----:B------:R-:W-:-:S07]  /*1900*/  IMAD.MOV.U32 R25, RZ, RZ, R9 ;  /* 0x000000ffff197224 */ /* 0x000fce00078e0009 */
[----:B0--34-:R-:W-:Y:S05]  /*1910*/  @!P0 BRA `(.L_x_151) ;  /* 0x0000000000388947 */ /* 0x019fea0003800000 */
[----:B------:R-:W-:Y:S01]  /*1920*/  DSETP.GEU.AND P0, PT, |R16|, |R6|, PT ;  /* 0x400000061000722a */ /* 0x000fe20003f0e200 */
[----:B------:R-:W-:Y:S01]  /*1930*/  IMAD.MOV.U32 R22, RZ, RZ, R6 ;  /* 0x000000ffff167224 */ /* 0x000fe200078e0006 */
[----:B------:R-:W-:Y:S01]  /*1940*/  MOV R25, R5 ;  /* 0x0000000500197202 */ /* 0x000fe20000000f00 */
[----:B------:R-:W-:Y:S02]  /*1950*/  IMAD.MOV.U32 R23, RZ, RZ, R7 ;  /* 0x000000ffff177224 */ /* 0x000fe400078e0007 */
[----:B------:R-:W-:-:S09]  /*1960*/  IMAD.MOV.U32 R24, RZ, RZ, R4 ;  /* 0x000000ffff187224 */ /* 0x000fd200078e0004 */
        /* <DEDUP_REMOVED lines=9> */
.L_x_151:
[----:B------:R-:W-:Y:S05]  /*1a00*/  BSYNC.RECONVERGENT B1 ;  /* 0x0000000000017941 */ /* 0x000fea0003800200 */
.L_x_150:
        /* <DEDUP_REMOVED lines=23> */
.L_x_153:
[----:B------:R-:W-:Y:S05]  /*1b80*/  BSYNC.RECONVERGENT B1 ;  /* 0x0000000000017941 */ /* 0x000fea0003800200 */
.L_x_152:
        /* <DEDUP_REMOVED lines=21> */
.L_x_155:
[----:B------:R-:W-:Y:S05]  /*1ce0*/  BSYNC.RECONVERGENT B1 ;  /* 0x0000000000017941 */ /* 0x000fea0003800200 */
.L_x_154:
        /* <DEDUP_REMOVED lines=23> */
.L_x_157:
[----:B------:R-:W-:Y:S05]  /*1e60*/  BSYNC.RECONVERGENT B1 ;  /* 0x0000000000017941 */ /* 0x000fea0003800200 */
.L_x_156:
        /* <DEDUP_REMOVED lines=21> */
.L_x_159:
[----:B------:R-:W-:Y:S05]  /*1fc0*/  BSYNC.RECONVERGENT B1 ;  /* 0x0000000000017941 */ /* 0x000fea0003800200 */
.L_x_158:
        /* <DEDUP_REMOVED lines=21> */
.L_x_161:
[----:B------:R-:W-:Y:S05]  /*2120*/  BSYNC.RECONVERGENT B1 ;  /* 0x0000000000017941 */ /* 0x000fea0003800200 */
.L_x_160:
        /* <DEDUP_REMOVED lines=21> */
.L_x_136:
[----:B------:R-:W0:Y:S01]  /*2280*/  S2R R2, SR_LANEID ;  /* 0x0000000000027919 */ /* 0x000e220000000000 */
[----:B------:R-:W-:Y:S01]  /*2290*/  LOP3.LUT R3, R10, 0x3e0, RZ, 0xc0, !PT ;  /* 0x000003e00a037812 */ /* 0x000fe200078ec0ff */
[----:B------:R-:W-:Y:S01]  /*22a0*/  BSSY.RECONVERGENT B1, `(.L_x_162) ;  /* 0x0000024000017945 */ /* 0x000fe20003800200 */
[----:B------:R-:W-:Y:S02]  /*22b0*/  IMAD.MOV.U32 R18, RZ, RZ, R21 ;  /* 0x000000ffff127224 */ /* 0x000fe400078e0015 */
[----:B------:R-:W-:Y:S01]  /*22c0*/  LOP3.LUT R6, RZ, R3, RZ, 0x33, !PT ;  /* 0x00000003ff067212 */ /* 0x000fe200078e33ff */
[----:B------:R-:W-:Y:S02]  /*22d0*/  VIADD R4, R3, 0x20 ;  /* 0x0000002003047836 */ /* 0x000fe40000000000 */
[----:B------:R-:W-:Y:S02]  /*22e0*/  IMAD.MOV.U32 R22, RZ, RZ, R20 ;  /* 0x000000ffff167224 */ /* 0x000fe400078e0014 */
[----:B------:R-:W-:Y:S01]  /*22f0*/  IMAD.IADD R3, R9, 0x1, R6 ;  /* 0x0000000109037824 */ /* 0x000fe200078e0206 */
[----:B------:R-:W-:Y:S01]  /*2300*/  ISETP.GT.AND P0, PT, R4, R9, PT ;  /* 0x000000090400720c */ /* 0x000fe20003f04270 */
[----:B-----5:R-:W-:-:S02]  /*2310*/  IMAD.MOV.U32 R4, RZ, RZ, R14 ;  /* 0x000000ffff047224 */ /* 0x020fc400078e000e */
[----:B------:R-:W-:Y:S01]  /*2320*/  IMAD.MOV.U32 R5, RZ, RZ, R15 ;  /* 0x000000ffff057224 */ /* 0x000fe200078e000f */
[----:B------:R-:W-:-:S05]  /*2330*/  SEL R3, R3, 0x1f, P0 ;  /* 0x0000001f03037807 */ /* 0x000fca0000000000 */
[----:B------:R1:W2:Y:S04]  /*2340*/  SHFL.DOWN PT, R6, R14, 0x1, R3 ;  /* 0x082000000e067989 */ /* 0x0002a800000e0003 */
[----:B------:R1:W3:Y:S04]  /*2350*/  SHFL.DOWN PT, R7, R15, 0x1, R3 ;  /* 0x082000000f077989 */ /* 0x0002e800000e0003 */
[----:B------:R1:W4:Y:S01]  /*2360*/  SHFL.DOWN PT, R8, R21, 0x1, R3 ;  /* 0x0820000015087989 */ /* 0x00032200000e0003 */
[----:B0-----:R-:W-:-:S03]  /*2370*/  ISETP.GE.AND P0, PT, R2, R3, PT ;  /* 0x000000030200720c */ /* 0x001fc60003f06270 */
[----:B------:R1:W0:Y:S10]  /*2380*/  SHFL.DOWN PT, R11, R20, 0x1, R3 ;  /* 0x08200000140b7989 */ /* 0x00023400000e0003 */
[----:B-12---:R-:W-:Y:S05]  /*2390*/  @P0 BRA `(.L_x_163) ;  /* 0x0000000000500947 */ /* 0x006fea0003800000 */
[----:B---3--:R-:W-:Y:S01]  /*23a0*/  DSETP.GEU.AND P0, PT, |R14|, |R6|, PT ;  /* 0x400000060e00722a */ /* 0x008fe20003f0e200 */
        /* <DEDUP_REMOVED lines=19> */
.L_x_163:
[----:B------:R-:W-:Y:S05]  /*24e0*/  BSYNC.RECONVERGENT B1 ;  /* 0x0000000000017941 */ /* 0x000fea0003800200 */
.L_x_162:
[----:B------:R-:W-:Y:S01]  /*24f0*/  IADD3 R6, PT, PT, R2, 0x2, RZ ;  /* 0x0000000202067810 */ /* 0x000fe20007ffe0ff */
[----:B------:R1:W2:Y:S01]  /*2500*/  SHFL.DOWN PT, R12, R4, 0x2, R3 ;  /* 0x08400000040c7989 */ /* 0x0002a200000e0003 */
[----:B------:R-:W-:Y:S01]  /*2510*/  BSSY.RECONVERGENT B1, `(.L_x_164) ;  /* 0x000001e000017945 */ /* 0x000fe20003800200 */
[----:B----4-:R-:W-:Y:S01]  /*2520*/  IMAD.MOV.U32 R8, RZ, RZ, R18 ;  /* 0x000000ffff087224 */ /* 0x010fe200078e0012 */
[----:B------:R-:W-:Y:S01]  /*2530*/  ISETP.GT.AND P0, PT, R6, R3, PT ;  /* 0x000000030600720c */ /* 0x000fe20003f04270 */
[----:B------:R1:W4:Y:S01]  /*2540*/  SHFL.DOWN PT, R13, R5, 0x2, R3 ;  /* 0x08400000050d7989 */ /* 0x00032200000e0003 */
[----:B------:R-:W-:Y:S02]  /*2550*/  IMAD.MOV.U32 R16, RZ, RZ, R22 ;  /* 0x000000ffff107224 */ /* 0x000fe400078e0016 */
[----:B------:R-:W-:Y:S01]  /*2560*/  IMAD.MOV.U32 R6, RZ, RZ, R4 ;  /* 0x000000ffff067224 */ /* 0x000fe200078e0004 */
[----:B0-----:R1:W0:Y:S01]  /*2570*/  SHFL.DOWN PT, R11, R18, 0x2, R3 ;  /* 0x08400000120b7989 */ /* 0x00122200000e0003 */
[----:B---3--:R-:W-:-:S03]  /*2580*/  IMAD.MOV.U32 R7, RZ, RZ, R5 ;  /* 0x000000ffff077224 */ /* 0x008fc600078e0005 */
[----:B------:R1:W3:Y:S04]  /*2590*/  SHFL.DOWN PT, R15, R22, 0x2, R3 ;  /* 0x08400000160f7989 */ /* 0x0002e800000e0003 */
[----:B------:R-:W-:Y:S05]  /*25a0*/  @P0 BRA `(.L_x_165) ;  /* 0x0000000000500947 */ /* 0x000fea0003800000 */
[----:B--2-4-:R-:W-:Y:S01]  /*25b0*/  DSETP.GEU.AND P0, PT, |R4|, |R12|, PT ;  /* 0x4000000c0400722a */ /* 0x014fe20003f0e200 */
        /* <DEDUP_REMOVED lines=19> */
.L_x_165:
[----:B------:R-:W-:Y:S05]  /*26f0*/  BSYNC.RECONVERGENT B1 ;  /* 0x0000000000017941 */ /* 0x000fea0003800200 */
.L_x_164:
[----:B-1----:R-:W-:Y:S01]  /*2700*/  VIADD R4, R2, 0x4 ;  /* 0x0000000402047836 */ /* 0x002fe20000000000 */
[----:B--2---:R1:W2:Y:S01]  /*2710*/  SHFL.DOWN PT, R12, R6, 0x4, R3 ;  /* 0x08800000060c7989 */ /* 0x0042a200000e0003 */
[----:B------:R-:W-:Y:S01]  /*2720*/  BSSY.RECONVERGENT B1, `(.L_x_166) ;  /* 0x000001e000017945 */ /* 0x000fe20003800200 */
[----:B------:R-:W-:Y:S02]  /*2730*/  IMAD.MOV.U32 R14, RZ, RZ, R8 ;  /* 0x000000ffff0e7224 */ /* 0x000fe400078e0008 */
[----:B------:R-:W-:Y:S01]  /*2740*/  ISETP.GT.AND P0, PT, R4, R3, PT ;  /* 0x000000030400720c */ /* 0x000fe20003f04270 */
[----:B----4-:R1:W4:Y:S01]  /*2750*/  SHFL.DOWN PT, R13, R7, 0x4, R3 ;  /* 0x08800000070d7989 */ /* 0x01032200000e0003 */
[----:B------:R-:W-:Y:S02]  /*2760*/  IMAD.MOV.U32 R18, RZ, RZ, R16 ;  /* 0x000000ffff127224 */ /* 0x000fe400078e0010 */
[----:B------:R-:W-:Y:S01]  /*2770*/  IMAD.MOV.U32 R4, RZ, RZ, R6 ;  /* 0x000000ffff047224 */ /* 0x000fe200078e0006 */
[----:B0-----:R1:W0:Y:S01]  /*2780*/  SHFL.DOWN PT, R11, R8, 0x4, R3 ;  /* 0x08800000080b7989 */ /* 0x00122200000e0003 */
[----:B------:R-:W-:-:S03]  /*2790*/  IMAD.MOV.U32 R5, RZ, RZ, R7 ;  /* 0x000000ffff057224 */ /* 0x000fc600078e0007 */
[----:B---3--:R1:W3:Y:S04]  /*27a0*/  SHFL.DOWN PT, R15, R16, 0x4, R3 ;  /* 0x08800000100f7989 */ /* 0x0082e800000e0003 */
        /* <DEDUP_REMOVED lines=21> */
.L_x_167:
[----:B------:R-:W-:Y:S05]  /*2900*/  BSYNC.RECONVERGENT B1 ;  /* 0x0000000000017941 */ /* 0x000fea0003800200 */
.L_x_166:
[----:B-1----:R-:W-:Y:S01]  /*2910*/  VIADD R8, R2, 0x8 ;  /* 0x0000000802087836 */ /* 0x002fe20000000000 */
[----:B------:R1:W1:Y:S01]  /*2920*/  SHFL.DOWN PT, R6, R4, 0x8, R3 ;  /* 0x0900000004067989 */ /* 0x00026200000e0003 */
[----:B------:R-:W-:Y:S01]  /*2930*/  BSSY.RECONVERGENT B1, `(.L_x_168) ;  /* 0x000001e000017945 */ /* 0x000fe20003800200 */
[----:B------:R-:W-:Y:S02]  /*2940*/  IMAD.MOV.U32 R16, RZ, RZ, R18 ;  /* 0x000000ffff107224 */ /* 0x000fe400078e0012 */
[----:B------:R-:W-:Y:S01]  /*2950*/  ISETP.GT.AND P0, PT, R8, R3, PT ;  /* 0x000000030800720c */ /* 0x000fe20003f04270 */
[----:B------:R1:W1:Y:S01]  /*2960*/  SHFL.DOWN PT, R7, R5, 0x8, R3 ;  /* 0x0900000005077989 */ /* 0x00026200000e0003 */
[----:B------:R-:W-:Y:S02]  /*2970*/  IMAD.MOV.U32 R8, RZ, RZ, R14 ;  /* 0x000000ffff087224 */ /* 0x000fe400078e000e */
[----:B--2---:R-:W-:Y:S01]  /*2980*/  IMAD.MOV.U32 R12, RZ, RZ, R4 ;  /* 0x000000ffff0c7224 */ /* 0x004fe200078e0004 */
[----:B0-----:R0:W2:Y:S01]  /*2990*/  SHFL.DOWN PT, R11, R14, 0x8, R3 ;  /* 0x090000000e0b7989 */ /* 0x0010a200000e0003 */
[----:B----4-:R-:W-:-:S03]  /*29a0*/  IMAD.MOV.U32 R13, RZ, RZ, R5 ;  /* 0x000000ffff0d7224 */ /* 0x010fc600078e0005 */
[----:B---3--:R0:W3:Y:S04]  /*29b0*/  SHFL.DOWN PT, R15, R18, 0x8, R3 ;  /* 0x09000000120f7989 */ /* 0x0080e800000e0003 */
[----:B------:R-:W-:Y:S05]  /*29c0*/  @P0 BRA `(.L_x_169) ;  /* 0x0000000000500947 */ /* 0x000fea0003800000 */
[----:B-1----:R-:W-:Y:S01]  /*29d0*/  DSETP.GEU.AND P0, PT, |R4|, |R6|, PT ;  /* 0x400000060400722a */ /* 0x002fe20003f0e200 */
[----:B--2---:R-:W-:Y:S02]  /*29e0*/  IMAD.MOV.U32 R8, RZ, RZ, R11 ;  /* 0x000000ffff087224 */ /* 0x004fe400078e000b */
        /* <DEDUP_REMOVED lines=18> */
.L_x_169:
[----:B------:R-:W-:Y:S05]  /*2b10*/  BSYNC.RECONVERGENT B1 ;  /* 0x0000000000017941 */ /* 0x000fea0003800200 */
.L_x_168:
[----:B-1----:R-:W-:Y:S01]  /*2b20*/  VIADD R4, R2, 0x10 ;  /* 0x0000001002047836 */ /* 0x002fe20000000000 */
[----:B0-----:R0:W1:Y:S01]  /*2b30*/  SHFL.DOWN PT, R14, R12, 0x10, R3 ;  /* 0x0a0000000c0e7989 */ /* 0x00106200000e0003 */
[----:B------:R-:W-:Y:S01]  /*2b40*/  BSSY.RECONVERGENT B1, `(.L_x_170) ;  /* 0x000001e000017945 */ /* 0x000fe20003800200 */
[----:B------:R-:W-:Y:S02]  /*2b50*/  IMAD.MOV.U32 R5, RZ, RZ, R16 ;  /* 0x000000ffff057224 */ /* 0x000fe400078e0010 */
[----:B------:R-:W-:Y:S01]  /*2b60*/  ISETP.GT.AND P0, PT, R4, R3, PT ;  /* 0x000000030400720c */ /* 0x000fe20003f04270 */
[----:B---3--:R0:W3:Y:S01]  /*2b70*/  SHFL.DOWN PT, R15, R13, 0x10, R3 ;  /* 0x0a0000000d0f7989 */ /* 0x0080e200000e0003 */
[----:B------:R-:W-:Y:S02]  /*2b80*/  IMAD.MOV.U32 R4, RZ, RZ, R8 ;  /* 0x000000ffff047224 */ /* 0x000fe400078e0008 */
[----:B------:R-:W-:Y:S01]  /*2b90*/  IMAD.MOV.U32 R6, RZ, RZ, R12 ;  /* 0x000000ffff067224 */ /* 0x000fe200078e000c */
[----:B--2---:R0:W2:Y:S01]  /*2ba0*/  SHFL.DOWN PT, R11, R8, 0x10, R3 ;  /* 0x0a000000080b7989 */ /* 0x0040a200000e0003 */
[----:B------:R-:W-:-:S03]  /*2bb0*/  IMAD.MOV.U32 R7, RZ, RZ, R13 ;  /* 0x000000ffff077224 */ /* 0x000fc600078e000d */
[----:B------:R0:W4:Y:S04]  /*2bc0*/  SHFL.DOWN PT, R17, R16, 0x10, R3 ;  /* 0x0a00000010117989 */ /* 0x00012800000e0003 */
[----:B------:R-:W-:Y:S05]  /*2bd0*/  @P0 BRA `(.L_x_171) ;  /* 0x0000000000500947 */ /* 0x000fea0003800000 */
[----:B-1-3--:R-:W-:Y:S01]  /*2be0*/  DSETP.GEU.AND P0, PT, |R12|, |R14|, PT ;  /* 0x4000000e0c00722a */ /* 0x00afe20003f0e200 */
        /* <DEDUP_REMOVED lines=19> */
.L_x_171:
[----:B------:R-:W-:Y:S05]  /*2d20*/  BSYNC.RECONVERGENT B1 ;  /* 0x0000000000017941 */ /* 0x000fea0003800200 */
.L_x_170:
[----:B------:R-:W-:Y:S01]  /*2d30*/  ISETP.NE.AND P0, PT, R2, RZ, PT ;  /* 0x000000ff0200720c */ /* 0x000fe20003f05270 */
[----:B------:R-:W-:-:S12]  /*2d40*/  BSSY.RECONVERGENT B1, `(.L_x_172) ;  /* 0x000000a000017945 */ /* 0x000fd80003800200 */
[----:B------:R-:W-:Y:S05]  /*2d50*/  @P0 BRA `(.L_x_173) ;  /* 0x0000000000200947 */ /* 0x000fea0003800000 */
[----:B0-----:R-:W0:Y:S01]  /*2d60*/  S2R R8, SR_CgaCtaId ;  /* 0x0000000000087919 */ /* 0x001e220000008800 */
[----:B------:R-:W-:Y:S02]  /*2d70*/  MOV R3, 0x400 ;  /* 0x0000040000037802 */ /* 0x000fe40000000f00 */
[----:B------:R-:W-:-:S04]  /*2d80*/  SHF.R.U32.HI R2, RZ, 0x1, R10 ;  /* 0x00000001ff027819 */ /* 0x000fc8000001160a */
[----:B------:R-:W-:Y:S02]  /*2d90*/  LOP3.LUT R2, R2, 0x1f0, RZ, 0xc0, !PT ;  /* 0x000001f002027812 */ /* 0x000fe400078ec0ff */
[----:B0-----:R-:W-:-:S05]  /*2da0*/  LEA R3, R8, R3, 0x18 ;  /* 0x0000000308037211 */ /* 0x001fca00078ec0ff */
[----:B------:R-:W-:-:S05]  /*2db0*/  IMAD.IADD R3, R2, 0x1, R3 ;  /* 0x0000000102037824 */ /* 0x000fca00078e0203 */
[----:B------:R0:W-:Y:S04]  /*2dc0*/  STS.64 [R3+0x10], R4 ;  /* 0x0000100403007388 */ /* 0x0001e80000000a00 */
[----:B------:R0:W-:Y:S02]  /*2dd0*/  STS.64 [R3+0x8], R6 ;  /* 0x0000080603007388 */ /* 0x0001e40000000a00 */
.L_x_173:
[----:B------:R-:W-:Y:S05]  /*2de0*/  BSYNC.RECONVERGENT B1 ;  /* 0x0000000000017941 */ /* 0x000fea0003800200 */
.L_x_172:
[----:B------:R-:W-:Y:S01]  /*2df0*/  BAR.SYNC.DEFER_BLOCKING 0x0 ;  /* 0x0000000000007b1d */ /* 0x000fe20000010000 */
[----:B------:R-:W-:-:S13]  /*2e00*/  ISETP.NE.AND P1, PT, R10, RZ, PT ;  /* 0x000000ff0a00720c */ /* 0x000fda0003f25270 */
[----:B------:R-:W-:Y:S05]  /*2e10*/  @P1 BRA `(.L_x_149) ;  /* 0x0000003800a81947 */ /* 0x000fea0003800000 */
[----:B------:R-:W-:Y:S01]  /*2e20*/  ISETP.GE.AND P0, PT, R9, 0x21, PT ;  /* 0x000000210900780c */ /* 0x000fe20003f06270 */
[----:B0-----:R-:W-:Y:S02]  /*2e30*/  IMAD.MOV.U32 R13, RZ, RZ, R4 ;  /* 0x000000ffff0d7224 */ /* 0x001fe400078e0004 */
[----:B------:R-:W-:Y:S02]  /*2e40*/  IMAD.MOV.U32 R8, RZ, RZ, R5 ;  /* 0x000000ffff087224 */ /* 0x000fe400078e0005 */
[----:B------:R-:W-:Y:S02]  /*2e50*/  IMAD.MOV.U32 R2, RZ, RZ, R6 ;  /* 0x000000ffff027224 */ /* 0x000fe400078e0006 */
[----:B------:R-:W-:-:S06]  /*2e60*/  IMAD.MOV.U32 R3, RZ, RZ, R7 ;  /* 0x000000ffff037224 */ /* 0x000fcc00078e0007 */
[----:B------:R-:W-:Y:S05]  /*2e70*/  @!P0 BRA `(.L_x_174) ;  /* 0x00000000006c8947 */ /* 0x000fea0003800000 */
[----:B------:R-:W0:Y:S01]  /*2e80*/  S2UR UR5, SR_CgaCtaId ;  /* 0x00000000000579c3 */ /* 0x000e220000008800 */
[----:B------:R-:W-:Y:S01]  /*2e90*/  UMOV UR4, 0x400 ;  /* 0x0000040000047882 */ /* 0x000fe20000000000 */
[----:B------:R-:W-:Y:S01]  /*2ea0*/  BSSY.RECONVERGENT B1, `(.L_x_174) ;  /* 0x0000018000017945 */ /* 0x000fe20003800200 */
[----:B0-----:R-:W-:-:S09]  /*2eb0*/  ULEA UR4, UR5, UR4, 0x18 ;  /* 0x0000000405047291 */ /* 0x001fd2000f8ec0ff */
[----:B--2---:R-:W0:Y:S04]  /*2ec0*/  LDS.64 R10, [UR4+0x18] ;  /* 0x00001804ff0a7984 */ /* 0x004e280008000a00 */
[----:B-1-3--:R-:W1:Y:S01]  /*2ed0*/  LDS.64 R14, [UR4+0x20] ;  /* 0x00002004ff0e7984 */ /* 0x00ae620008000a00 */
[----:B0-----:R-:W-:Y:S01]  /*2ee0*/  DSETP.GEU.AND P0, PT, |R6|, |R10|, PT ;  /* 0x4000000a0600722a */ /* 0x001fe20003f0e200 */
[----:B------:R-:W-:Y:S02]  /*2ef0*/  IMAD.MOV.U32 R2, RZ, RZ, R10 ;  /* 0x000000ffff027224 */ /* 0x000fe400078e000a */
[----:B------:R-:W-:Y:S02]  /*2f00*/  IMAD.MOV.U32 R3, RZ, RZ, R11 ;  /* 0x000000ffff037224 */ /* 0x000fe400078e000b */
[----:B-1----:R-:W-:-:S02]  /*2f10*/  IMAD.MOV.U32 R13, RZ, RZ, R14 ;  /* 0x000000ffff0d7224 */ /* 0x002fc400078e000e */
[----:B------:R-:W-:-:S07]  /*2f20*/  IMAD.MOV.U32 R8, RZ, RZ, R15 ;  /* 0x000000ffff087224 */ /* 0x000fce00078e000f */
[----:B------:R-:W-:Y:S05]  /*2f30*/  @!P0 BRA `(.L_x_175) ;  /* 0x0000000000388947 */ /* 0x000fea0003800000 */
        /* <DEDUP_REMOVED lines=14> */
.L_x_175:
[----:B------:R-:W-:Y:S05]  /*3020*/  BSYNC.RECONVERGENT B1 ;  /* 0x0000000000017941 */ /* 0x000fea0003800200 */
.L_x_174:
[----:B------:R-:W-:Y:S01]  /*3030*/  ISETP.GE.AND P0, PT, R9, 0x41, PT ;  /* 0x000000410900780c */ /* 0x000fe20003f06270 */
[----:B--2---:R-:W-:Y:S02]  /*3040*/  IMAD.MOV.U32 R11, RZ, RZ, R13 ;  /* 0x000000ffff0b7224 */ /* 0x004fe400078e000d */
        /* <DEDUP_REMOVED lines=8> */
[----:B------:R-:W0:Y:S04]  /*30d0*/  LDS.64 R6, [UR4+0x28] ;  /* 0x00002804ff067984 */ /* 0x000e280008000a00 */
        /* <DEDUP_REMOVED lines=21> */
.L_x_177:
[----:B------:R-:W-:Y:S05]  /*3230*/  BSYNC.RECONVERGENT B1 ;  /* 0x0000000000017941 */ /* 0x000fea0003800200 */
.L_x_176:
[----:B------:R-:W-:Y:S01]  /*3240*/  ISETP.GE.AND P0, PT, R9, 0x61, PT ;  /* 0x000000610900780c */ /* 0x000fe20003f06270 */
[----:B------:R-:W-:Y:S02]  /*3250*/  IMAD.MOV.U32 R13, RZ, RZ, R11 ;  /* 0x000000ffff0d7224 */ /* 0x000fe400078e000b */
        /* <DEDUP_REMOVED lines=30> */
.L_x_179:
[----:B------:R-:W-:Y:S05]  /*3440*/  BSYNC.RECONVERGENT B1 ;  /* 0x0000000000017941 */ /* 0x000fea0003800200 */
.L_x_178:
        /* <DEDUP_REMOVED lines=32> */
.L_x_181:
[----:B------:R-:W-:Y:S05]  /*3650*/  BSYNC.RECONVERGENT B1 ;  /* 0x0000000000017941 */ /* 0x000fea0003800200 */
.L_x_180:
        /* <DEDUP_REMOVED lines=32> */
.L_x_183:
[----:B------:R-:W-:Y:S05]  /*3860*/  BSYNC.RECONVERGENT B1 ;  /* 0x0000000000017941 */ /* 0x000fea0003800200 */
.L_x_182:
        /* <DEDUP_REMOVED lines=32> */
.L_x_185:
[----:B------:R-:W-:Y:S05]  /*3a70*/  BSYNC.RECONVERGENT B1 ;  /* 0x0000000000017941 */ /* 0x000fea0003800200 */
.L_x_184:
[----:B------:R-:W-:Y:S01]  /*3a80*/  ISETP.GE.AND P0, PT, R9, 0xe1, PT ;  /* 0x000000e10900780c */ /* 0x000fe20003f06270 */
[----:B------:R-:W-:Y:S01]  /*3a90*/  IMAD.MOV.U32 R5, RZ, RZ, R10 ;  /* 0x000000ffff057224 */ /* 0x000fe200078e000a */
[----:B------:R-:W-:Y:S01]  /*3aa0*/  MOV R4, R11 ;  /* 0x0000000b00047202 */ /* 0x000fe20000000f00 */
[----:B------:R-:W-:Y:S02]  /*3ab0*/  IMAD.MOV.U32 R6, RZ, RZ, R2 ;  /* 0x000000ffff067224 */ /* 0x000fe400078e0002 */
[----:B------:R-:W-:-:S08]  /*3ac0*/  IMAD.MOV.U32 R7, RZ, RZ, R3 ;  /* 0x000000ffff077224 */ /* 0x000fd000078e0003 */
[----:B------:R-:W-:Y:S05]  /*3ad0*/  @!P0 BRA `(.L_x_149) ;  /* 0x0000002c00788947 */ /* 0x000fea0003800000 */
[----:B------:R-:W0:Y:S01]  /*3ae0*/  S2UR UR5, SR_CgaCtaId ;  /* 0x00000000000579c3 */ /* 0x000e220000008800 */
[----:B------:R-:W-:Y:S02]  /*3af0*/  UMOV UR4, 0x400 ;  /* 0x0000040000047882 */ /* 0x000fe40000000000 */
[----:B0-----:R-:W-:-:S09]  /*3b00*/  ULEA UR4, UR5, UR4, 0x18 ;  /* 0x0000000405047291 */ /* 0x001fd2000f8ec0ff */
[----:B------:R-:W0:Y:S04]  /*3b10*/  LDS.64 R8, [UR4+0x78] ;  /* 0x00007804ff087984 */ /* 0x000e280008000a00 */
[----:B------:R-:W2:Y:S01]  /*3b20*/  LDS.64 R12, [UR4+0x80] ;  /* 0x00008004ff0c7984 */ /* 0x000ea20008000a00 */
[----:B0-----:R-:W-:Y:S01]  /*3b30*/  DSETP.GEU.AND P0, PT, |R2|, |R8|, PT ;  /* 0x400000080200722a */ /* 0x001fe20003f0e200 */
        /* <DEDUP_REMOVED lines=20> */
.L_x_117:
[----:B------:R-:W0:Y:S01]  /*3c80*/  S2R R3, SR_TID.X ;  /* 0x0000000000037919 */ /* 0x000e220000002100 */
[----:B------:R-:W1:Y:S02]  /*3c90*/  LDCU.128 UR12, c[0x0][0x380] ;  /* 0x00007000ff0c77ac */ /* 0x000e640008000c00 */
[----:B-1----:R-:W-:Y:S02]  /*3ca0*/  IMAD.U32 R2, RZ, RZ, UR12 ;  /* 0x0000000cff027e24 */ /* 0x002fe4000f8e00ff */
[----:B------:R-:W-:Y:S01]  /*3cb0*/  IMAD.U32 R4, RZ, RZ, UR13 ;  /* 0x0000000dff047e24 */ /* 0x000fe2000f8e00ff */
[----:B0-----:R-:W-:-:S05]  /*3cc0*/  IADD3 R5, P0, PT, R8, R3, RZ ;  /* 0x0000000308057210 */ /* 0x001fca0007f1e0ff */
[----:B------:R-:W-:Y:S01]  /*3cd0*/  IMAD.X R6, RZ, RZ, RZ, P0 ;  /* 0x000000ffff067224 */ /* 0x000fe200000e06ff */
[----:B------:R-:W-:-:S04]  /*3ce0*/  LEA R20, P0, R5, R2, 0x3 ;  /* 0x0000000205147211 */ /* 0x000fc800078018ff */
[----:B------:R-:W-:-:S05]  /*3cf0*/  LEA.HI.X R21, R5, R4, R6, 0x3, P0 ;  /* 0x0000000405157211 */ /* 0x000fca00000f1c06 */
[----:B------:R-:W2:Y:S04]  /*3d00*/  LDG.E.64 R6, desc[UR10][R20.64] ;  /* 0x0000000a14067981 */ /* 0x000ea8000c1e1b00 */
[----:B------:R-:W2:Y:S04]  /*3d10*/  LDG.E.64 R14, desc[UR10][R20.64+0x800] ;  /* 0x0008000a140e7981 */ /* 0x000ea8000c1e1b00 */
[----:B------:R-:W3:Y:S04]  /*3d20*/  LDG.E.64 R18, desc[UR10][R20.64+0x1000] ;  /* 0x0010000a14127981 */ /* 0x000ee8000c1e1b00 */
[----:B------:R-:W4:Y:S04]  /*3d30*/  LDG.E.64 R12, desc[UR10][R20.64+0x1800] ;  /* 0x0018000a140c7981 */ /* 0x000f28000c1e1b00 */
[----:B------:R-:W5:Y:S01]  /*3d40*/  LDG.E.64 R10, desc[UR10][R20.64+0x2000] ;  /* 0x0020000a140a7981 */ /* 0x000f62000c1e1b00 */
[----:B------:R-:W-:Y:S01]  /*3d50*/  IMAD.U32 R5, RZ, RZ, UR14 ;  /* 0x0000000eff057e24 */ /* 0x000fe2000f8e00ff */
[----:B------:R-:W-:Y:S01]  /*3d60*/  LOP3.LUT R9, R3, 0x400, RZ, 0xfc, !PT ;  /* 0x0000040003097812 */ /* 0x000fe200078efcff */
[----:B------:R-:W-:Y:S01]  /*3d70*/  BSSY.RECONVERGENT B1, `(.L_x_186) ;  /* 0x0000020000017945 */ /* 0x000fe20003800200 */
[----:B------:R-:W-:-:S04]  /*3d80*/  ISETP.LE.U32.AND P0, PT, R25, UR6, PT ;  /* 0x0000000619007c0c */ /* 0x000fc8000bf03070 */
[----:B------:R-:W-:Y:S01]  /*3d90*/  ISETP.GE.U32.AND.EX P0, PT, RZ, R16, PT, P0 ;  /* 0x00000010ff00720c */ /* 0x000fe20003f06100 */
[----:B--2---:R-:W-:-:S06]  /*3da0*/  DSETP.GEU.AND P2, PT, |R6|, |R14|, PT ;  /* 0x4000000e0600722a */ /* 0x004fcc0003f4e200 */
[----:B------:R-:W-:Y:S02]  /*3db0*/  FSEL R6, R6, R14, P2 ;  /* 0x0000000e06067208 */ /* 0x000fe40001000000 */
[----:B------:R-:W-:-:S06]  /*3dc0*/  FSEL R7, R7, R15, P2 ;  /* 0x0000000f07077208 */ /* 0x000fcc0001000000 */
[----:B---3--:R-:W-:-:S06]  /*3dd0*/  DSETP.GEU.AND P3, PT, |R6|, |R18|, PT ;  /* 0x400000120600722a */ /* 0x008fcc0003f6e200 */
[----:B------:R-:W-:Y:S01]  /*3de0*/  FSEL R14, R6, R18, P3 ;  /* 0x00000012060e7208 */ /* 0x000fe20001800000 */
[----:B------:R-:W-:Y:S01]  /*3df0*/  IMAD.U32 R6, RZ, RZ, UR15 ;  /* 0x0000000fff067e24 */ /* 0x000fe2000f8e00ff */
[----:B------:R-:W-:Y:S01]  /*3e00*/  FSEL R15, R7, R19, P3 ;  /* 0x00000013070f7208 */ /* 0x000fe20001800000 */
[----:B------:R-:W-:-:S05]  /*3e10*/  VIADD R18, R3, 0x100 ;  /* 0x0000010003127836 */ /* 0x000fca0000000000 */
[----:B----4-:R-:W-:-:S06]  /*3e20*/  DSETP.GEU.AND P1, PT, |R14|, |R12|, PT ;  /* 0x4000000c0e00722a */ /* 0x010fcc0003f2e200 */
[----:B------:R-:W-:Y:S01]  /*3e30*/  FSEL R12, R14, R12, P1 ;  /* 0x0000000c0e0c7208 */ /* 0x000fe20000800000 */
[----:B------:R-:W-:Y:S01]  /*3e40*/  VIADD R14, R3, 0x200 ;  /* 0x00000200030e7836 */ /* 0x000fe20000000000 */
[----:B------:R-:W-:Y:S02]  /*3e50*/  FSEL R13, R15, R13, P1 ;  /* 0x0000000d0f0d7208 */ /* 0x000fe40000800000 */
[----:B------:R-:W-:Y:S02]  /*3e60*/  IADD3 R15, P5, PT, R8, R5, RZ ;  /* 0x00000005080f7210 */ /* 0x000fe40007fbe0ff */
[----:B------:R-:W-:Y:S02]  /*3e70*/  @P3 SEL R14, R3, R18, P2 ;  /* 0x00000012030e3207 */ /* 0x000fe40001000000 */
[----:B-----5:R-:W-:Y:S01]  /*3e80*/  DSETP.GEU.AND P4, PT, |R12|, |R10|, PT ;  /* 0x4000000a0c00722a */ /* 0x020fe20003f8e200 */
[----:B------:R-:W-:Y:S01]  /*3e90*/  IMAD.X R17, RZ, RZ, R6, P5 ;  /* 0x000000ffff117224 */ /* 0x000fe200028e0606 */
[----:B------:R-:W-:Y:S01]  /*3ea0*/  IADD3 R7, P5, PT, R9, R15, RZ ;  /* 0x0000000f09077210 */ /* 0x000fe20007fbe0ff */
[----:B------:R-:W-:-:S04]  /*3eb0*/  @!P1 VIADD R14, R3, 0x300 ;  /* 0x00000300030e9836 */ /* 0x000fc80000000000 */
[----:B------:R-:W-:-:S07]  /*3ec0*/  IMAD.X R8, RZ, RZ, R17, P5 ;  /* 0x000000ffff087224 */ /* 0x000fce00028e0611 */
[----:B------:R-:W-:Y:S05]  /*3ed0*/  @!P4 BRA `(.L_x_187) ;  /* 0x000000000024c947 */ /* 0x000fea0003800000 */
[C---:B------:R-:W-:Y:S02]  /*3ee0*/  ISETP.GE.U32.AND P1, PT, R14.reuse, R9, PT ;  /* 0x000000090e00720c */ /* 0x040fe40003f26070 */
[----:B------:R-:W-:Y:S02]  /*3ef0*/  IADD3 R14, P2, PT, R14, R15, RZ ;  /* 0x0000000f0e0e7210 */ /* 0x000fe40007f5e0ff */
[----:B------:R-:W-:-:S03]  /*3f00*/  ISETP.GE.U32.AND.EX P1, PT, RZ, RZ, PT, P1 ;  /* 0x000000ffff00720c */ /* 0x000fc60003f26110 */
[----:B------:R-:W-:-:S10]  /*3f10*/  IMAD.X R9, RZ, RZ, R17, P2 ;  /* 0x000000ffff097224 */ /* 0x000fd400010e0611 */
[----:B------:R-:W-:-:S06]  /*3f20*/  DSETP.LT.OR P1, PT, |R10|, |R12|, !P1 ;  /* 0x4000000c0a00722a */ /* 0x000fcc0004f21600 */
[----:B------:R-:W-:Y:S02]  /*3f30*/  FSEL R10, R12, R10, P1 ;  /* 0x0000000a0c0a7208 */ /* 0x000fe40000800000 */
[----:B------:R-:W-:Y:S02]  /*3f40*/  FSEL R11, R13, R11, P1 ;  /* 0x0000000b0d0b7208 */ /* 0x000fe40000800000 */
[----:B------:R-:W-:Y:S02]  /*3f50*/  SEL R7, R14, R7, P1 ;  /* 0x000000070e077207 */ /* 0x000fe40000800000 */
[----:B------:R-:W-:-:S07]  /*3f60*/  SEL R8, R9, R8, P1 ;  /* 0x0000000809087207 */ /* 0x000fce0000800000 */
.L_x_187:
[----:B------:R-:W-:Y:S05]  /*3f70*/  BSYNC.RECONVERGENT B1 ;  /* 0x0000000000017941 */ /* 0x000fea0003800200 */
.L_x_186:
[----:B------:R-:W-:Y:S05]  /*3f80*/  @P0 BRA `(.L_x_188) ;  /* 0x0000001400000947 */ /* 0x000fea0003800000 */
[----:B------:R-:W0:Y:S01]  /*3f90*/  LDCU.64 UR8, c[0x0][0x3e8] ;  /* 0x00007d00ff0877ac */ /* 0x000e220008000a00 */
[----:B------:R-:W-:Y:S01]  /*3fa0*/  ISETP.NE.AND P0, PT, R3, RZ, PT ;  /* 0x000000ff0300720c */ /* 0x000fe20003f05270 */
[----:B------:R-:W-:Y:S01]  /*3fb0*/  BSSY.RECONVERGENT B1, `(.L_x_189) ;  /* 0x0000012000017945 */ /* 0x000fe20003800200 */
[----:B------:R-:W-:Y:S01]  /*3fc0*/  UMOV UR4, 0x8 ;  /* 0x0000000800047882 */ /* 0x000fe20000000000 */
[----:B------:R-:W-:Y:S02]  /*3fd0*/  UMOV UR5, 0x0 ;  /* 0x0000000000057882 */ /* 0x000fe40000000000 */
[----:B0-----:R-:W-:-:S04]  /*3fe0*/  UIMAD.WIDE.U32 UR4, UR8, 0x1, UR4 ;  /* 0x00000001080478a5 */ /* 0x001fc8000f8e0004 */
[----:B------:R-:W-:Y:S02]  /*3ff0*/  UIADD3 UR7, UPT, UPT, UR5, UR9, URZ ;  /* 0x0000000905077290 */ /* 0x000fe4000fffe0ff */
[----:B------:R-:W-:Y:S02]  /*4000*/  IMAD.U32 R13, RZ, RZ, UR5 ;  /* 0x00000005ff0d7e24 */ /* 0x000fe4000f8e00ff */
[----:B------:R-:W-:Y:S02]  /*4010*/  IMAD.U32 R12, RZ, RZ, UR4 ;  /* 0x00000004ff0c7e24 */ /* 0x000fe4000f8e00ff */
[----:B------:R-:W-:Y:S01]  /*4020*/  IMAD.U32 R13, RZ, RZ, UR7 ;  /* 0x00000007ff0d7e24 */ /* 0x000fe2000f8e00ff */
[----:B------:R-:W-:Y:S06]  /*4030*/  @P0 BRA `(.L_x_190) ;  /* 0x0000000000240947 */ /* 0x000fec0003800000 */
[----:B------:R-:W-:Y:S02]  /*4040*/  IMAD.MOV.U32 R18, RZ, RZ, 0x500 ;  /* 0x00000500ff127424 */ /* 0x000fe400078e00ff */
[----:B------:R-:W-:-:S05]  /*4050*/  IMAD.MOV.U32 R19, RZ, RZ, 0x0 ;  /* 0x00000000ff137424 */ /* 0x000fca00078e00ff */
[----:B------:R-:W2:Y:S01]  /*4060*/  ATOMG.E.ADD.64.STRONG.GPU PT, R14, desc[UR10][R12.64], R18 ;  /* 0x800000120c0e79a8 */ /* 0x000ea200081ef50a */
[----:B------:R-:W0:Y:S01]  /*4070*/  S2UR UR5, SR_CgaCtaId ;  /* 0x00000000000579c3 */ /* 0x000e220000008800 */
[----:B------:R-:W-:Y:S02]  /*4080*/  UMOV UR4, 0x400 ;  /* 0x0000040000047882 */ /* 0x000fe40000000000 */
[----:B0-----:R-:W-:Y:S01]  /*4090*/  ULEA UR4, UR5, UR4, 0x18 ;  /* 0x0000000405047291 */ /* 0x001fe2000f8ec0ff */
[----:B--2---:R-:W-:-:S05]  /*40a0*/  IADD3 R14, P0, PT, R14, UR6, RZ ;  /* 0x000000060e0e7c10 */ /* 0x004fca000ff1e0ff */
[----:B------:R-:W-:-:S05]  /*40b0*/  IMAD.X R15, RZ, RZ, R15, P0 ;  /* 0x000000ffff0f7224 */ /* 0x000fca00000e060f */
[----:B------:R0:W-:Y:S03]  /*40c0*/  STS.64 [UR4+0x98], R14 ;  /* 0x0000980eff007988 */ /* 0x0001e60008000a04 */
.L_x_190:
[----:B------:R-:W-:Y:S05]  /*40d0*/  BSYNC.RECONVERGENT B1 ;  /* 0x0000000000017941 */ /* 0x000fea0003800200 */
.L_x_189:
[----:B------:R-:W1:Y:S08]  /*40e0*/  S2UR UR5, SR_CgaCtaId ;  /* 0x00000000000579c3 */ /* 0x000e700000008800 */
[----:B------:R-:W-:Y:S06]  /*40f0*/  BAR.SYNC.DEFER_BLOCKING 0x0 ;  /* 0x0000000000007b1d */ /* 0x000fec0000010000 */
[----:B------:R-:W-:-:S02]  /*4100*/  UMOV UR4, 0x400 ;  /* 0x0000040000047882 */ /* 0x000fc40000000000 */
[----:B-1----:R-:W-:-:S06]  /*4110*/  ULEA UR4, UR5, UR4, 0x18 ;  /* 0x0000000405047291 */ /* 0x002fcc000f8ec0ff */
[----:B------:R-:W-:-:S05]  /*4120*/  IMAD.U32 R9, RZ, RZ, UR4 ;  /* 0x00000004ff097e24 */ /* 0x000fca000f8e00ff */
[----:B------:R-:W0:Y:S02]  /*4130*/  LDS.64 R18, [R9+0x98] ;  /* 0x0000980009127984 */ /* 0x000e240000000a00 */
[----:B0-----:R-:W-:-:S04]  /*4140*/  IADD3 R14, P1, PT, R18, 0x500, RZ ;  /* 0x00000500120e7810 */ /* 0x001fc80007f3e0ff */
[----:B------:R-:W-:Y:S01]  /*4150*/  ISETP.GT.U32.AND P0, PT, R14, R25, PT ;  /* 0x000000190e00720c */ /* 0x000fe20003f04070 */
[----:B------:R-:W-:-:S05]  /*4160*/  IMAD.X R15, RZ, RZ, R19, P1 ;  /* 0x000000ffff0f7224 */ /* 0x000fca00008e0613 */
[----:B------:R-:W-:-:S13]  /*4170*/  ISETP.GT.AND.EX P0, PT, R15, R16, PT, P0 ;  /* 0x000000100f00720c */ /* 0x000fda0003f04300 */
[----:B------:R-:W-:Y:S05]  /*4180*/  @P0 BRA `(.L_x_191) ;  /* 0x0000000400b40947 */ /* 0x000fea0003800000 */
[----:B------:R-:W-:Y:S01]  /*4190*/  BSSY.RECONVERGENT B1, `(.L_x_191) ;  /* 0x000006c000017945 */ /* 0x000fe20003800200 */
[----:B------:R-:W-:Y:S01]  /*41a0*/  IMAD.MOV.U32 R20, RZ, RZ, R10 ;  /* 0x000000ffff147224 */ /* 0x000fe200078e000a */
[----:B------:R-:W0:Y:S01]  /*41b0*/  LDCU.64 UR8, c[0x0][0x398] ;  /* 0x00007300ff0877ac */ /* 0x000e220008000a00 */
[----:B------:R-:W-:Y:S02]  /*41c0*/  IMAD.MOV.U32 R21, RZ, RZ, R11 ;  /* 0x000000ffff157224 */ /* 0x000fe400078e000b */
[----:B------:R-:W-:Y:S01]  /*41d0*/  IMAD.MOV.U32 R15, RZ, RZ, R7 ;  /* 0x000000ffff0f7224 */ /* 0x000fe200078e0007 */
[----:B------:R-:W1:Y:S01]  /*41e0*/  LDCU.128 UR12, c[0x0][0x380] ;  /* 0x00007000ff0c77ac */ /* 0x000e620008000c00 */
[----:B------:R-:W-:-:S07]  /*41f0*/  IMAD.MOV.U32 R14, RZ, RZ, R8 ;  /* 0x000000ffff0e7224 */ /* 0x000fce00078e0008 */
.L_x_194:
[----:B------:R-:W-:Y:S01]  /*4200*/  IADD3 R7, P0, PT, R3, R18, RZ ;  /* 0x0000001203077210 */ /* 0x000fe20007f1e0ff */
[----:B-1----:R-:W-:Y:S02]  /*4210*/  IMAD.U32 R2, RZ, RZ, UR12 ;  /* 0x0000000cff027e24 */ /* 0x002fe4000f8e00ff */
[----:B------:R-:W-:Y:S02]  /*4220*/  IMAD.U32 R4, RZ, RZ, UR13 ;  /* 0x0000000dff047e24 */ /* 0x000fe4000f8e00ff */
[----:B------:R-:W-:Y:S01]  /*4230*/  IMAD.X R25, RZ, RZ, R19, P0 ;  /* 0x000000ffff197224 */ /* 0x000fe200000e0613 */
[----:B------:R-:W-:-:S04]  /*4240*/  LEA R10, P0, R7, R2, 0x3 ;  /* 0x00000002070a7211 */ /* 0x000fc800078018ff */
[----:B------:R-:W-:-:S05]  /*4250*/  LEA.HI.X R11, R7, R4, R25, 0x3, P0 ;  /* 0x00000004070b7211 */ /* 0x000fca00000f1c19 */
[----:B------:R-:W2:Y:S04]  /*4260*/  LDG.E.64 R16, desc[UR10][R10.64] ;  /* 0x0000000a0a107981 */ /* 0x000ea8000c1e1b00 */
[----:B------:R-:W3:Y:S01]  /*4270*/  LDG.E.64 R18, desc[UR10][R10.64+0x800] ;  /* 0x0008000a0a127981 */ /* 0x000ee2000c1e1b00 */
[----:B------:R-:W-:Y:S02]  /*4280*/  IMAD.U32 R5, RZ, RZ, UR14 ;  /* 0x0000000eff057e24 */ /* 0x000fe4000f8e00ff */
[----:B------:R-:W-:-:S03]  /*4290*/  IMAD.U32 R6, RZ, RZ, UR15 ;  /* 0x0000000fff067e24 */ /* 0x000fc6000f8e00ff */
[----:B------:R-:W-:-:S04]  /*42a0*/  IADD3 R24, P0, PT, R7, R5, RZ ;  /* 0x0000000507187210 */ /* 0x000fc80007f1e0ff */
[----:B------:R-:W-:Y:S01]  /*42b0*/  IADD3 R27, P3, PT, R24, 0x100, RZ ;  /* 0x00000100181b7810 */ /* 0x000fe20007f7e0ff */
[----:B------:R-:W-:-:S04]  /*42c0*/  IMAD.X R25, R25, 0x1, R6, P0 ;  /* 0x0000000119197824 */ /* 0x000fc800000e0606 */
[----:B------:R-:W-:Y:S01]  /*42d0*/  IMAD.X R26, RZ, RZ, R25, P3 ;  /* 0x000000ffff1a7224 */ /* 0x000fe200018e0619 */
[----:B--2---:R-:W-:-:S14]  /*42e0*/  DSETP.GEU.AND P2, PT, |R20|, |R16|, PT ;  /* 0x400000101400722a */ /* 0x004fdc0003f4e200 */
[----:B------:R-:W-:-:S04]  /*42f0*/  @P2 ISETP.GE.U32.AND P0, PT, R15, R24, PT ;  /* 0x000000180f00220c */ /* 0x000fc80003f06070 */
[----:B------:R-:W-:-:S13]  /*4300*/  @P2 ISETP.GE.AND.EX P0, PT, R14, R25, PT, P0 ;  /* 0x000000190e00220c */ /* 0x000fda0003f06300 */
[----:B------:R-:W-:-:S06]  /*4310*/  @P2 DSETP.LT.OR P0, PT, |R16|, |R20|, !P0 ;  /* 0x400000141000222a */ /* 0x000fcc0004701600 */
[----:B------:R-:W-:Y:S02]  /*4320*/  @P2 FSEL R7, R20, R16, P0 ;  /* 0x0000001014072208 */ /* 0x000fe40000000000 */
[----:B------:R-:W-:Y:S02]  /*4330*/  @P2 FSEL R20, R21, R17, P0 ;  /* 0x0000001115142208 */ /* 0x000fe40000000000 */
[C---:B------:R-:W-:Y:S01]  /*4340*/  IADD3 R21, P5, PT, R24.reuse, 0x300, RZ ;  /* 0x0000030018157810 */ /* 0x040fe20007fbe0ff */
[----:B------:R-:W-:Y:S01]  /*4350*/  @P2 IMAD.MOV.U32 R16, RZ, RZ, R7 ;  /* 0x000000ffff102224 */ /* 0x000fe200078e0007 */
[C---:B------:R-:W-:Y:S01]  /*4360*/  IADD3 R7, P6, PT, R24.reuse, 0x400, RZ ;  /* 0x0000040018077810 */ /* 0x040fe20007fde0ff */
[----:B------:R-:W-:Y:S01]  /*4370*/  @P2 IMAD.MOV.U32 R17, RZ, RZ, R20 ;  /* 0x000000ffff112224 */ /* 0x000fe200078e0014 */
[----:B------:R-:W-:Y:S01]  /*4380*/  IADD3 R20, P4, PT, R24, 0x200, RZ ;  /* 0x0000020018147810 */ /* 0x000fe20007f9e0ff */
[--C-:B------:R-:W-:Y:S01]  /*4390*/  IMAD.X R23, RZ, RZ, R25.reuse, P5 ;  /* 0x000000ffff177224 */ /* 0x100fe200028e0619 */
[----:B------:R-:W-:Y:S01]  /*43a0*/  @P2 SEL R24, R15, R24, P0 ;  /* 0x000000180f182207 */ /* 0x000fe20000000000 */
[----:B------:R-:W-:-:S02]  /*43b0*/  IMAD.X R8, RZ, RZ, R25, P6 ;  /* 0x000000ffff087224 */ /* 0x000fc400030e0619 */
[----:B------:R-:W-:Y:S01]  /*43c0*/  IMAD.X R22, RZ, RZ, R25, P4 ;  /* 0x000000ffff167224 */ /* 0x000fe200020e0619 */
[----:B------:R-:W-:Y:S01]  /*43d0*/  @P2 SEL R25, R14, R25, P0 ;  /* 0x000000190e192207 */ /* 0x000fe20000000000 */
[----:B---3--:R-:W-:Y:S01]  /*43e0*/  DSETP.GEU.AND P1, PT, |R16|, |R18|, PT ;  /* 0x400000121000722a */ /* 0x008fe20003f2e200 */
[----:B------:R-:W2:-:S13]  /*43f0*/  LDG.E.64 R14, desc[UR10][R10.64+0x1000] ;  /* 0x0010000a0a0e7981 */ /* 0x000e9a000c1e1b00 */
[----:B------:R-:W-:-:S04]  /*4400*/  @P1 ISETP.GE.U32.AND P0, PT, R24, R27, PT ;  /* 0x0000001b1800120c */ /* 0x000fc80003f06070 */
[----:B------:R-:W-:-:S13]  /*4410*/  @P1 ISETP.GE.AND.EX P0, PT, R25, R26, PT, P0 ;  /* 0x0000001a1900120c */ /* 0x000fda0003f06300 */
[----:B------:R-:W-:-:S06]  /*4420*/  @P1 DSETP.LT.OR P0, PT, |R18|, |R16|, !P0 ;  /* 0x400000101200122a */ /* 0x000fcc0004701600 */
[----:B------:R-:W-:Y:S02]  /*4430*/  @P1 FSEL R28, R16, R18, P0 ;  /* 0x00000012101c1208 */ /* 0x000fe40000000000 */
[----:B------:R-:W-:Y:S02]  /*4440*/  @P1 FSEL R29, R17, R19, P0 ;  /* 0x00000013111d1208 */ /* 0x000fe40000000000 */
[----:B------:R-:W3:Y:S01]  /*4450*/  LDG.E.64 R16, desc[UR10][R10.64+0x1800] ;  /* 0x0018000a0a107981 */ /* 0x000ee2000c1e1b00 */
[----:B------:R-:W-:Y:S02]  /*4460*/  @P1 IMAD.MOV.U32 R18, RZ, RZ, R28 ;  /* 0x000000ffff121224 */ /* 0x000fe400078e001c */
[----:B------:R-:W-:Y:S01]  /*4470*/  @P1 IMAD.MOV.U32 R19, RZ, RZ, R29 ;  /* 0x000000ffff131224 */ /* 0x000fe200078e001d */
[----:B------:R-:W-:Y:S02]  /*4480*/  @P1 SEL R27, R24, R27, P0 ;  /* 0x0000001b181b1207 */ /* 0x000fe40000000000 */
[----:B------:R-:W-:Y:S01]  /*4490*/  @P1 SEL R26, R25, R26, P0 ;  /* 0x0000001a191a1207 */ /* 0x000fe20000000000 */
[----:B------:R-:W-:Y:S01]  /*44a0*/  BSSY.RECONVERGENT B2, `(.L_x_192) ;  /* 0x000001d000027945 */ /* 0x000fe20003800200 */
[----:B------:R-:W5:Y:S01]  /*44b0*/  LDG.E.64 R10, desc[UR10][R10.64+0x2000] ;  /* 0x0020000a0a0a7981 */ /* 0x000f62000c1e1b00 */
[----:B------:R-:W-:Y:S06]  /*44c0*/  BAR.SYNC.DEFER_BLOCKING 0x0 ;  /* 0x0000000000007b1d */ /* 0x000fec0000010000 */
[----:B--2---:R-:W-:-:S14]  /*44d0*/  DSETP.GEU.AND P2, PT, |R18|, |R14|, PT ;  /* 0x4000000e1200722a */ /* 0x004fdc0003f4e200 */
[----:B------:R-:W-:-:S04]  /*44e0*/  @P2 ISETP.GE.U32.AND P0, PT, R27, R20, PT ;  /* 0x000000141b00220c */ /* 0x000fc80003f06070 */
[----:B------:R-:W-:-:S13]  /*44f0*/  @P2 ISETP.GE.AND.EX P0, PT, R26, R22, PT, P0 ;  /* 0x000000161a00220c */ /* 0x000fda0003f06300 */
[----:B------:R-:W-:-:S06]  /*4500*/  @P2 DSETP.LT.OR P0, PT, |R14|, |R18|, !P0 ;  /* 0x400000120e00222a */ /* 0x000fcc0004701600 */
[----:B------:R-:W-:Y:S02]  /*4510*/  @P2 FSEL R18, R18, R14, P0 ;  /* 0x0000000e12122208 */ /* 0x000fe40000000000 */
[----:B------:R-:W-:-:S03]  /*4520*/  @P2 FSEL R19, R19, R15, P0 ;  /* 0x0000000f13132208 */ /* 0x000fc60000000000 */
[----:B------:R-:W-:Y:S02]  /*4530*/  @P2 IMAD.MOV.U32 R14, RZ, RZ, R18 ;  /* 0x000000ffff0e2224 */ /* 0x000fe400078e0012 */
[----:B------:R-:W-:-:S06]  /*4540*/  @P2 IMAD.MOV.U32 R15, RZ, RZ, R19 ;  /* 0x000000ffff0f2224 */ /* 0x000fcc00078e0013 */
[----:B---3--:R-:W-:Y:S01]  /*4550*/  DSETP.GEU.AND P1, PT, |R14|, |R16|, PT ;  /* 0x400000100e00722a */ /* 0x008fe20003f2e200 */
[----:B------:R-:W-:Y:S02]  /*4560*/  @P2 SEL R20, R27, R20, P0 ;  /* 0x000000141b142207 */ /* 0x000fe40000000000 */
[----:B------:R-:W-:Y:S02]  /*4570*/  @P2 SEL R22, R26, R22, P0 ;  /* 0x000000161a162207 */ /* 0x000fe40000000000 */
[----:B------:R-:W-:-:S09]  /*4580*/  ISETP.NE.AND P2, PT, R3, RZ, PT ;  /* 0x000000ff0300720c */ /* 0x000fd20003f45270 */
[----:B------:R-:W-:-:S04]  /*4590*/  @P1 ISETP.GE.U32.AND P0, PT, R20, R21, PT ;  /* 0x000000151400120c */ /* 0x000fc80003f06070 */
[----:B------:R-:W-:-:S13]  /*45a0*/  @P1 ISETP.GE.AND.EX P0, PT, R22, R23, PT, P0 ;  /* 0x000000171600120c */ /* 0x000fda0003f06300 */
[----:B------:R-:W-:Y:S01]  /*45b0*/  @P1 DSETP.LT.OR P0, PT, |R16|, |R14|, !P0 ;  /* 0x4000000e1000122a */ /* 0x000fe20004701600 */
[----:B------:R-:W-:-:S13]  /*45c0*/  @P2 BRA `(.L_x_193) ;  /* 0x0000000000282947 */ /* 0x000fda0003800000 */
[----:B------:R-:W-:Y:S02]  /*45d0*/  IMAD.MOV.U32 R24, RZ, RZ, 0x500 ;  /* 0x00000500ff187424 */ /* 0x000fe400078e00ff */
[----:B------:R-:W-:-:S06]  /*45e0*/  IMAD.MOV.U32 R25, RZ, RZ, 0x0 ;  /* 0x00000000ff197424 */ /* 0x000fcc00078e00ff */
[----:B------:R-:W2:Y:S01]  /*45f0*/  ATOMG.E.ADD.64.STRONG.GPU PT, R24, desc[UR10][R12.64], R24 ;  /* 0x800000180c1879a8 */ /* 0x000ea200081ef50a */
[----:B------:R-:W1:Y:S01]  /*4600*/  S2UR UR5, SR_CgaCtaId ;  /* 0x00000000000579c3 */ /* 0x000e620000008800 */
[----:B------:R-:W-:Y:S02]  /*4610*/  UMOV UR4, 0x400 ;  /* 0x0000040000047882 */ /* 0x000fe40000000000 */
[----:B-1----:R-:W-:-:S06]  /*4620*/  ULEA UR4, UR5, UR4, 0x18 ;  /* 0x0000000405047291 */ /* 0x002fcc000f8ec0ff */
[----:B------:R-:W-:Y:S01]  /*4630*/  IMAD.U32 R9, RZ, RZ, UR4 ;  /* 0x00000004ff097e24 */ /* 0x000fe2000f8e00ff */
[----:B--2---:R-:W-:-:S05]  /*4640*/  IADD3 R18, P2, PT, R24, UR6, RZ ;  /* 0x0000000618127c10 */ /* 0x004fca000ff5e0ff */
[----:B------:R-:W-:-:S05]  /*4650*/  IMAD.X R19, RZ, RZ, R25, P2 ;  /* 0x000000ffff137224 */ /* 0x000fca00010e0619 */
[----:B------:R1:W-:Y:S03]  /*4660*/  STS.64 [R9+0x98], R18 ;  /* 0x0000981209007388 */ /* 0x0003e60000000a00 */
.L_x_193:
[----:B0-----:R-:W-:Y:S05]  /*4670*/  BSYNC.RECONVERGENT B2 ;  /* 0x0000000000027941 */ /* 0x001fea0003800200 */
.L_x_192:
[----:B------:R-:W-:Y:S01]  /*4680*/  BAR.SYNC.DEFER_BLOCKING 0x0 ;  /* 0x0000000000007b1d */ /* 0x000fe20000010000 */
[----:B------:R-:W-:Y:S01]  /*4690*/  @P1 FSEL R14, R14, R16, P0 ;  /* 0x000000100e0e1208 */ /* 0x000fe20000000000 */
[----:B------:R-:W-:Y:S01]  /*46a0*/  IMAD.U32 R25, RZ, RZ, UR8 ;  /* 0x00000008ff197e24 */ /* 0x000fe2000f8e00ff */
[----:B------:R-:W-:Y:S02]  /*46b0*/  @P1 FSEL R15, R15, R17, P0 ;  /* 0x000000110f0f1208 */ /* 0x000fe40000000000 */
[----:B------:R-:W-:Y:S01]  /*46c0*/  @P1 SEL R21, R20, R21, P0 ;  /* 0x0000001514151207 */ /* 0x000fe20000000000 */
[----:B------:R-:W-:Y:S01]  /*46d0*/  @P1 IMAD.MOV.U32 R16, RZ, RZ, R14 ;  /* 0x000000ffff101224 */ /* 0x000fe200078e000e */
[----:B------:R-:W-:Y:S01]  /*46e0*/  @P1 SEL R23, R22, R23, P0 ;  /* 0x0000001716171207 */ /* 0x000fe20000000000 */
[----:B------:R-:W-:-:S06]  /*46f0*/  @P1 IMAD.MOV.U32 R17, RZ, RZ, R15 ;  /* 0x000000ffff111224 */ /* 0x000fcc00078e000f */
[----:B-----5:R-:W-:Y:S01]  /*4700*/  DSETP.GEU.AND P2, PT, |R16|, |R10|, PT ;  /* 0x4000000a1000722a */ /* 0x020fe20003f4e200 */
[----:B-1----:R-:W0:-:S13]  /*4710*/  LDS.64 R18, [R9+0x98] ;  /* 0x0000980009127984 */ /* 0x002e1a0000000a00 */
[----:B------:R-:W-:-:S04]  /*4720*/  @P2 ISETP.GE.U32.AND P0, PT, R21, R7, PT ;  /* 0x000000071500220c */ /* 0x000fc80003f06070 */
[----:B------:R-:W-:-:S13]  /*4730*/  @P2 ISETP.GE.AND.EX P0, PT, R23, R8, PT, P0 ;  /* 0x000000081700220c */ /* 0x000fda0003f06300 */
[----:B------:R-:W-:-:S06]  /*4740*/  @P2 DSETP.LT.OR P0, PT, |R10|, |R16|, !P0 ;  /* 0x400000100a00222a */ /* 0x000fcc0004701600 */
[----:B------:R-:W-:Y:S02]  /*4750*/  @P2 FSEL R17, R17, R11, P0 ;  /* 0x0000000b11112208 */ /* 0x000fe40000000000 */
[----:B------:R-:W-:Y:S02]  /*4760*/  @P2 SEL R7, R21, R7, P0 ;  /* 0x0000000715072207 */ /* 0x000fe40000000000 */
[----:B------:R-:W-:Y:S01]  /*4770*/  @P2 SEL R8, R23, R8, P0 ;  /* 0x0000000817082207 */ /* 0x000fe20000000000 */
[----:B------:R-:W-:-:S04]  /*4780*/  @P2 IMAD.MOV.U32 R11, RZ, RZ, R17 ;  /* 0x000000ffff0b2224 */ /* 0x000fc800078e0011 */
[----:B------:R-:W-:Y:S01]  /*4790*/  IMAD.MOV.U32 R21, RZ, RZ, R11 ;  /* 0x000000ffff157224 */ /* 0x000fe200078e000b */
[----:B0-----:R-:W-:-:S04]  /*47a0*/  IADD3 R14, P3, PT, R18, 0x500, RZ ;  /* 0x00000500120e7810 */ /* 0x001fc80007f7e0ff */
[----:B------:R-:W-:Y:S01]  /*47b0*/  ISETP.GT.U32.AND P1, PT, R14, R25, PT ;  /* 0x000000190e00720c */ /* 0x000fe20003f24070 */
[----:B------:R-:W-:Y:S01]  /*47c0*/  IMAD.X R15, RZ, RZ, R19, P3 ;  /* 0x000000ffff0f7224 */ /* 0x000fe200018e0613 */
[----:B------:R-:W-:Y:S01]  /*47d0*/  @P2 FSEL R14, R16, R10, P0 ;  /* 0x0000000a100e2208 */ /* 0x000fe20000000000 */
[----:B------:R-:W-:-:S04]  /*47e0*/  IMAD.U32 R16, RZ, RZ, UR9 ;  /* 0x00000009ff107e24 */ /* 0x000fc8000f8e00ff */
[----:B------:R-:W-:Y:S01]  /*47f0*/  @P2 IMAD.MOV.U32 R10, RZ, RZ, R14 ;  /* 0x000000ffff0a2224 */ /* 0x000fe200078e000e */
[----:B------:R-:W-:Y:S01]  /*4800*/  ISETP.GT.AND.EX P0, PT, R15, R16, PT, P1 ;  /* 0x000000100f00720c */ /* 0x000fe20003f04310 */
[----:B------:R-:W-:Y:S01]  /*4810*/  IMAD.MOV.U32 R14, RZ, RZ, R8 ;  /* 0x000000ffff0e7224 */ /* 0x000fe200078e0008 */
[----:B------:R-:W-:Y:S01]  /*4820*/  MOV R15, R7 ;  /* 0x00000007000f7202 */ /* 0x000fe20000000f00 */
[----:B------:R-:W-:-:S10]  /*4830*/  IMAD.MOV.U32 R20, RZ, RZ, R10 ;  /* 0x000000ffff147224 */ /* 0x000fd400078e000a */
[----:B------:R-:W-:Y:S05]  /*4840*/  @!P0 BRA `(.L_x_194) ;  /* 0xfffffff8006c8947 */ /* 0x000fea000383ffff */
[----:B------:R-:W-:Y:S05]  /*4850*/  BSYNC.RECONVERGENT B1 ;  /* 0x0000000000017941 */ /* 0x000fea0003800200 */
.L_x_191:
[----:B------:R-:W-:Y:S01]  /*4860*/  ISETP.GE.U32.AND P0, PT, R18, R25, PT ;  /* 0x000000191200720c */ /* 0x000fe20003f06070 */
[----:B------:R-:W-:Y:S03]  /*4870*/  BSSY.RECONVERGENT B1, `(.L_x_188) ;  /* 0x00000b1000017945 */ /* 0x000fe60003800200 */
[----:B------:R-:W-:-:S13]  /*4880*/  ISETP.GE.AND.EX P0, PT, R19, R16, PT, P0 ;  /* 0x000000101300720c */ /* 0x000fda0003f06300 */
[----:B------:R-:W-:Y:S05]  /*4890*/  @P0 BRA `(.L_x_195) ;  /* 0x0000000800b80947 */ /* 0x000fea0003800000 */
[----:B------:R-:W-:-:S05]  /*48a0*/  IMAD.IADD R20, R25, 0x1, -R18 ;  /* 0x0000000119147824 */ /* 0x000fca00078e0a12 */
[----:B------:R-:W-:-:S13]  /*48b0*/  ISETP.GE.AND P0, PT, R3, R20, PT ;  /* 0x000000140300720c */ /* 0x000fda0003f06270 */
[----:B------:R-:W-:Y:S05]  /*48c0*/  @P0 BRA `(.L_x_195) ;  /* 0x0000000800ac0947 */ /* 0x000fea0003800000 */
[----:B------:R-:W-:Y:S01]  /*48d0*/  LOP3.LUT R9, RZ, R3, RZ, 0x33, !PT ;  /* 0x00000003ff097212 */ /* 0x000fe200078e33ff */
[----:B------:R-:W-:Y:S03]  /*48e0*/  BSSY.RECONVERGENT B2, `(.L_x_196) ;  /* 0x0000035000027945 */ /* 0x000fe60003800200 */
[----:B------:R-:W-:-:S04]  /*48f0*/  IADD3 R25, PT, PT, -R18, R25, R9 ;  /* 0x0000001912197210 */ /* 0x000fc80007ffe109 */
[----:B------:R-:W-:-:S04]  /*4900*/  LOP3.LUT R9, R25, 0x300, RZ, 0xc0, !PT ;  /* 0x0000030019097812 */ /* 0x000fc800078ec0ff */
[----:B------:R-:W-:Y:S01]  /*4910*/  ISETP.NE.AND P0, PT, R9, 0x300, PT ;  /* 0x000003000900780c */ /* 0x000fe20003f05270 */
[----:B------:R-:W-:-:S12]  /*4920*/  IMAD.MOV.U32 R9, RZ, RZ, R3 ;  /* 0x000000ffff097224 */ /* 0x000fd800078e0003 */
[----:B------:R-:W-:Y:S05]  /*4930*/  @!P0 BRA `(.L_x_197) ;  /* 0x0000000000bc8947 */ /* 0x000fea0003800000 */
[----:B------:R-:W-:Y:S02]  /*4940*/  IADD3 R15, P0, PT, R3, R18, RZ ;  /* 0x00000012030f7210 */ /* 0x000fe40007f1e0ff */
[----:B------:R-:W-:Y:S02]  /*4950*/  LEA.HI R9, R25, 0x1, RZ, 0x18 ;  /* 0x0000000119097811 */ /* 0x000fe400078fc0ff */
[C---:B------:R-:W-:Y:S01]  /*4960*/  LEA R2, P1, R15.reuse, R2, 0x3 ;  /* 0x000000020f027211 */ /* 0x040fe200078218ff */
[----:B------:R-:W-:Y:S01]  /*4970*/  IMAD.X R13, RZ, RZ, R19, P0 ;  /* 0x000000ffff0d7224 */ /* 0x000fe200000e0613 */
[----:B------:R-:W-:Y:S02]  /*4980*/  IADD3 R14, P0, PT, R15, R5, RZ ;  /* 0x000000050f0e7210 */ /* 0x000fe40007f1e0ff */
[----:B------:R-:W-:Y:S01]  /*4990*/  LOP3.LUT R5, R9, 0x3, RZ, 0xc0, !PT ;  /* 0x0000000309057812 */ /* 0x000fe200078ec0ff */
[----:B------:R-:W-:Y:S01]  /*49a0*/  IMAD.MOV.U32 R9, RZ, RZ, R3 ;  /* 0x000000ffff097224 */ /* 0x000fe200078e0003 */
[----:B------:R-:W-:Y:S01]  /*49b0*/  LEA.HI.X R15, R15, R4, R13, 0x3, P1 ;  /* 0x000000040f0f7211 */ /* 0x000fe200008f1c0d */
[----:B------:R-:W-:-:S02]  /*49c0*/  IMAD.X R16, R13, 0x1, R6, P0 ;  /* 0x000000010d107824 */ /* 0x000fc400000e0606 */
[----:B------:R-:W-:-:S07]  /*49d0*/  IMAD.MOV R6, RZ, RZ, -R5 ;  /* 0x000000ffff067224 */ /* 0x000fce00078e0a05 */
.L_x_200:
        /* <DEDUP_REMOVED lines=9> */
[----:B------:R-:W-:Y:S02]  /*4a70*/  IMAD.MOV.U32 R4, RZ, RZ, R10 ;  /* 0x000000ffff047224 */ /* 0x000fe400078e000a */
        /* <DEDUP_REMOVED lines=21> */
.L_x_199:
[----:B------:R-:W-:Y:S05]  /*4bd0*/  BSYNC.RECONVERGENT B3 ;  /* 0x0000000000037941 */ /* 0x000fea0003800200 */
.L_x_198:
[----:B------:R-:W-:Y:S01]  /*4be0*/  IADD3 R14, P0, PT, R14, 0x100, RZ ;  /* 0x000001000e0e7810 */ /* 0x000fe20007f1e0ff */
[----:B------:R-:W-:Y:S02]  /*4bf0*/  VIADD R9, R9, 0x100 ;  /* 0x0000010009097836 */ /* 0x000fe40000000000 */
[----:B------:R-:W-:Y:S02]  /*4c00*/  IMAD.X R15, RZ, RZ, R15, P3 ;  /* 0x000000ffff0f7224 */ /* 0x000fe400018e060f */
[----:B------:R-:W-:Y:S01]  /*4c10*/  IMAD.X R16, RZ, RZ, R16, P0 ;  /* 0x000000ffff107224 */ /* 0x000fe200000e0610 */
[----:B------:R-:W-:Y:S07]  /*4c20*/  @P2 BRA `(.L_x_200) ;  /* 0xfffffffc006c2947 */ /* 0x000fee000383ffff */
.L_x_197:
[----:B------:R-:W-:Y:S05]  /*4c30*/  BSYNC.RECONVERGENT B2 ;  /* 0x0000000000027941 */ /* 0x000fea0003800200 */
.L_x_196:
[----:B------:R-:W-:-:S13]  /*4c40*/  ISETP.GE.U32.AND P0, PT, R25, 0x300, PT ;  /* 0x000003001900780c */ /* 0x000fda0003f06070 */
[----:B------:R-:W-:Y:S05]  /*4c50*/  @!P0 BRA `(.L_x_195) ;  /* 0x0000000400c88947 */ /* 0x000fea0003800000 */
[----:B------:R-:W0:Y:S01]  /*4c60*/  LDC.64 R16, c[0x0][0x380] ;  /* 0x0000e000ff107b82 */ /* 0x000e220000000a00 */
[----:B------:R-:W-:-:S07]  /*4c70*/  VIADD R21, R9, 0x200 ;  /* 0x0000020009157836 */ /* 0x000fce0000000000 */
[----:B------:R-:W1:Y:S02]  /*4c80*/  LDC.64 R14, c[0x0][0x388] ;  /* 0x0000e200ff0e7b82 */ /* 0x000e640000000a00 */
.L_x_209:
[----:B------:R-:W-:-:S05]  /*4c90*/  VIADD R5, R21, 0xfffffe00 ;  /* 0xfffffe0015057836 */ /* 0x000fca0000000000 */
[----:B------:R-:W-:-:S05]  /*4ca0*/  IADD3 R5, P0, PT, R5, R18, RZ ;  /* 0x0000001205057210 */ /* 0x000fca0007f1e0ff */
[----:B------:R-:W-:Y:S01]  /*4cb0*/  IMAD.X R2, RZ, RZ, R19, P0 ;  /* 0x000000ffff027224 */ /* 0x000fe200000e0613 */
[----:B0-----:R-:W-:-:S04]  /*4cc0*/  LEA R22, P0, R5, R16, 0x3 ;  /* 0x0000001005167211 */ /* 0x001fc800078018ff */
[----:B------:R-:W-:-:S05]  /*4cd0*/  LEA.HI.X R23, R5, R17, R2, 0x3, P0 ;  /* 0x0000001105177211 */ /* 0x000fca00000f1c02 */
[----:B------:R-:W2:Y:S04]  /*4ce0*/  LDG.E.64 R24, desc[UR10][R22.64] ;  /* 0x0000000a16187981 */ /* 0x000ea8000c1e1b00 */
[----:B------:R0:W5:Y:S01]  /*4cf0*/  LDG.E.64 R12, desc[UR10][R22.64+0x800] ;  /* 0x0008000a160c7981 */ /* 0x000162000c1e1b00 */
        /* <DEDUP_REMOVED lines=23> */
.L_x_202:
[----:B------:R-:W-:Y:S05]  /*4e70*/  BSYNC.RECONVERGENT B2 ;  /* 0x0000000000027941 */ /* 0x000fea0003800200 */
.L_x_201:
[----:B------:R0:W5:Y:S04]  /*4e80*/  LDG.E.64 R6, desc[UR10][R22.64+0x1000] ;  /* 0x0010000a16067981 */ /* 0x000168000c1e1b00 */
[----:B------:R0:W5:Y:S02]  /*4e90*/  LDG.E.64 R24, desc[UR10][R22.64+0x1800] ;  /* 0x0018000a16187981 */ /* 0x000164000c1e1b00 */
[----:B-----5:R-:W-:Y:S01]  /*4ea0*/  DSETP.GEU.AND P0, PT, |R4|, |R12|, PT ;  /* 0x4000000c0400722a */ /* 0x020fe20003f0e200 */
[----:B------:R-:W-:Y:S01]  /*4eb0*/  VIADD R11, R21, 0xffffff00 ;  /* 0xffffff00150b7836 */ /* 0x000fe20000000000 */
[----:B------:R-:W-:Y:S01]  /*4ec0*/  BSSY.RECONVERGENT B2, `(.L_x_203) ;  /* 0x0000016000027945 */ /* 0x000fe20003800200 */
[----:B------:R-:W-:-:S03]  /*4ed0*/  IMAD.MOV.U32 R10, RZ, RZ, R12 ;  /* 0x000000ffff0a7224 */ /* 0x000fc600078e000c */
[----:B------:R-:W-:Y:S01]  /*4ee0*/  IADD3 R28, P1, P2, R18, R14, R11 ;  /* 0x0000000e121c7210 */ /* 0x000fe20007a3e00b */
[----:B------:R-:W-:-:S03]  /*4ef0*/  IMAD.MOV.U32 R11, RZ, RZ, R13 ;  /* 0x000000ffff0b7224 */ /* 0x000fc600078e000d */
[----:B------:R-:W-:Y:S01]  /*4f00*/  IADD3.X R27, PT, PT, R19, R15, RZ, P1, P2 ;  /* 0x0000000f131b7210 */ /* 0x000fe20000fe44ff */
[----:B------:R-:W-:-:S04]  /*4f10*/  IMAD.MOV.U32 R8, RZ, RZ, R28 ;  /* 0x000000ffff087224 */ /* 0x000fc800078e001c */
        /* <DEDUP_REMOVED lines=16> */
.L_x_204:
[----:B------:R-:W-:Y:S05]  /*5020*/  BSYNC.RECONVERGENT B2 ;  /* 0x0000000000027941 */ /* 0x000fea0003800200 */
.L_x_203:
[----:B------:R-:W-:Y:S01]  /*5030*/  DSETP.GEU.AND P0, PT, |R10|, |R6|, PT ;  /* 0x400000060a00722a */ /* 0x000fe20003f0e200 */
[----:B------:R-:W-:Y:S01]  /*5040*/  IADD3 R23, P1, P2, R18, R14, R21 ;  /* 0x0000000e12177210 */ /* 0x000fe20007a3e015 */
[----:B------:R-:W-:Y:S01]  /*5050*/  BSSY.RECONVERGENT B2, `(.L_x_205) ;  /* 0x0000016000027945 */ /* 0x000fe20003800200 */
[----:B------:R-:W-:Y:S02]  /*5060*/  VIADD R13, R21, 0x100 ;  /* 0x00000100150d7836 */ /* 0x000fe40000000000 */
[----:B------:R-:W-:Y:S01]  /*5070*/  IADD3.X R27, PT, PT, R19, R15, RZ, P1, P2 ;  /* 0x0000000f131b7210 */ /* 0x000fe20000fe44ff */
[----:B------:R-:W-:Y:S02]  /*5080*/  IMAD.MOV.U32 R2, RZ, RZ, R23 ;  /* 0x000000ffff027224 */ /* 0x000fe400078e0017 */
        /* <DEDUP_REMOVED lines=18> */
.L_x_206:
[----:B------:R-:W-:Y:S05]  /*51b0*/  BSYNC.RECONVERGENT B2 ;  /* 0x0000000000027941 */ /* 0x000fea0003800200 */
.L_x_205:
[----:B------:R-:W-:Y:S01]  /*51c0*/  DSETP.GEU.AND P0, PT, |R4|, |R24|, PT ;  /* 0x400000180400722a */ /* 0x000fe20003f0e200 */
[----:B------:R-:W-:Y:S01]  /*51d0*/  IADD3 R13, P1, P2, R18, R14, R13 ;  /* 0x0000000e120d7210 */ /* 0x000fe20007a3e00d */
[----:B------:R-:W-:Y:S01]  /*51e0*/  BSSY.RECONVERGENT B2, `(.L_x_207) ;  /* 0x0000015000027945 */ /* 0x000fe20003800200 */
[----:B------:R-:W-:Y:S02]  /*51f0*/  IMAD.MOV.U32 R10, RZ, RZ, R24 ;  /* 0x000000ffff0a7224 */ /* 0x000fe400078e0018 */
[----:B------:R-:W-:Y:S01]  /*5200*/  IADD3.X R6, PT, PT, R19, R15, RZ, P1, P2 ;  /* 0x0000000f13067210 */ /* 0x000fe20000fe44ff */
[----:B------:R-:W-:Y:S02]  /*5210*/  IMAD.MOV.U32 R7, RZ, RZ, R13 ;  /* 0x000000ffff077224 */ /* 0x000fe400078e000d */
[----:B------:R-:W-:Y:S02]  /*5220*/  IMAD.MOV.U32 R11, RZ, RZ, R25 ;  /* 0x000000ffff0b7224 */ /* 0x000fe400078e0019 */
[----:B------:R-:W-:-:S04]  /*5230*/  IMAD.MOV.U32 R8, RZ, RZ, R6 ;  /* 0x000000ffff087224 */ /* 0x000fc800078e0006 */
[----:B------:R-:W-:Y:S05]  /*5240*/  @!P0 BRA `(.L_x_208) ;  /* 0x0000000000388947 */ /* 0x000fea0003800000 */
[----:B------:R-:W-:Y:S01]  /*5250*/  DSETP.GEU.AND P0, PT, |R24|, |R4|, PT ;  /* 0x400000041800722a */ /* 0x000fe20003f0e200 */
[----:B------:R-:W-:Y:S01]  /*5260*/  MOV R7, R2 ;  /* 0x0000000200077202 */ /* 0x000fe20000000f00 */
[----:B------:R-:W-:Y:S02]  /*5270*/  IMAD.MOV.U32 R8, RZ, RZ, R9 ;  /* 0x000000ffff087224 */ /* 0x000fe400078e0009 */
[----:B------:R-:W-:Y:S02]  /*5280*/  IMAD.MOV.U32 R10, RZ, RZ, R4 ;  /* 0x000000ffff0a7224 */ /* 0x000fe400078e0004 */
[----:B------:R-:W-:-:S08]  /*5290*/  IMAD.MOV.U32 R11, RZ, RZ, R5 ;  /* 0x000000ffff0b7224 */ /* 0x000fd000078e0005 */
        /* <DEDUP_REMOVED lines=9> */
.L_x_208:
[----:B------:R-:W-:Y:S05]  /*5330*/  BSYNC.RECONVERGENT B2 ;  /* 0x0000000000027941 */ /* 0x000fea0003800200 */
.L_x_207:
[C---:B------:R-:W-:Y:S02]  /*5340*/  VIADD R5, R21.reuse, 0x200 ;  /* 0x0000020015057836 */ /* 0x040fe40000000000 */
[----:B------:R-:W-:-:S03]  /*5350*/  VIADD R21, R21, 0x400 ;  /* 0x0000040015157836 */ /* 0x000fc60000000000 */
[----:B------:R-:W-:-:S13]  /*5360*/  ISETP.GE.AND P0, PT, R5, R20, PT ;  /* 0x000000140500720c */ /* 0x000fda0003f06270 */
[----:B------:R-:W-:Y:S05]  /*5370*/  @!P0 BRA `(.L_x_209) ;  /* 0xfffffff800448947 */ /* 0x000fea000383ffff */
.L_x_195:
[----:B------:R-:W-:Y:S05]  /*5380*/  BSYNC.RECONVERGENT B1 ;  /* 0x0000000000017941 */ /* 0x000fea0003800200 */
.L_x_188:
        /* <DEDUP_REMOVED lines=32> */
.L_x_211:
[----:B------:R-:W-:Y:S05]  /*5590*/  BSYNC.RECONVERGENT B1 ;  /* 0x0000000000017941 */ /* 0x000fea0003800200 */
.L_x_210:
        /* <DEDUP_REMOVED lines=31> */
.L_x_213:
[----:B------:R-:W-:Y:S05]  /*5790*/  BSYNC.RECONVERGENT B1 ;  /* 0x0000000000017941 */ /* 0x000fea0003800200 */
.L_x_212:
        /* <DEDUP_REMOVED lines=31> */
.L_x_215:
[----:B------:R-:W-:Y:S05]  /*5990*/  BSYNC.RECONVERGENT B1 ;  /* 0x0000000000017941 */ /* 0x000fea0003800200 */
.L_x_214:
[----:B------:R-:W-:Y:S01]  /*59a0*/  ISETP.GT.AND P0, PT, R2, 0x17, PT ;  /* 0x000000170200780c */ /* 0x000fe20003f04270 */
[----:B-1----:R1:W1:Y:S01]  /*59b0*/  SHFL.DOWN PT, R6, R4, 0x8, 0x1f ;  /* 0x09001f0004067f89 */ /* 0x00226200000e0000 */
[----:B------:R-:W-:Y:S01]  /*59c0*/  BSSY.RECONVERGENT B1, `(.L_x_216) ;  /* 0x000001d000017945 */ /* 0x000fe20003800200 */
[----:B--2---:R-:W-:Y:S02]  /*59d0*/  IMAD.MOV.U32 R12, RZ, RZ, R10 ;  /* 0x000000ffff0c7224 */ /* 0x004fe400078e000a */
[----:B------:R2:W1:Y:S01]  /*59e0*/  SHFL.DOWN PT, R7, R5, 0x8, 0x1f ;  /* 0x09001f0005077f89 */ /* 0x00046200000e0000 */
[----:B------:R-:W-:Y:S02]  /*59f0*/  IMAD.MOV.U32 R13, RZ, RZ, R11 ;  /* 0x000000ffff0d7224 */ /* 0x000fe400078e000b */
[----:B------:R-:W-:Y:S01]  /*5a00*/  IMAD.MOV.U32 R8, RZ, RZ, R4 ;  /* 0x000000ffff087224 */ /* 0x000fe200078e0004 */
[----:B0-----:R2:W0:Y:S01]  /*5a10*/  SHFL.DOWN PT, R15, R10, 0x8, 0x1f ;  /* 0x09001f000a0f7f89 */ /* 0x00142200000e0000 */
[----:B----4-:R-:W-:-:S03]  /*5a20*/  IMAD.MOV.U32 R9, RZ, RZ, R5 ;  /* 0x000000ffff097224 */ /* 0x010fc600078e0005 */
[----:B---3--:R2:W3:Y:S01]  /*5a30*/  SHFL.DOWN PT, R14, R11, 0x8, 0x1f ;  /* 0x09001f000b0e7f89 */ /* 0x0084e200000e0000 */
[----:B------:R-:W-:Y:S05]  /*5a40*/  @P0 BRA `(.L_x_217) ;  /* 0x0000000000500947 */ /* 0x000fea0003800000 */
[----:B-1----:R-:W-:Y:S01]  /*5a50*/  DSETP.GEU.AND P0, PT, |R4|, |R6|, PT ;  /* 0x400000060400722a */ /* 0x002fe20003f0e200 */
        /* <DEDUP_REMOVED lines=19> */
.L_x_217:
[----:B------:R-:W-:Y:S05]  /*5b90*/  BSYNC.RECONVERGENT B1 ;  /* 0x0000000000017941 */ /* 0x000fea0003800200 */
.L_x_216:
[----:B------:R-:W-:Y:S01]  /*5ba0*/  ISETP.GT.AND P0, PT, R2, 0xf, PT ;  /* 0x0000000f0200780c */ /* 0x000fe20003f04270 */
[----:B--2---:R2:W4:Y:S01]  /*5bb0*/  SHFL.DOWN PT, R10, R8, 0x10, 0x1f ;  /* 0x0a001f00080a7f89 */ /* 0x00452200000e0000 */
[----:B------:R-:W-:Y:S01]  /*5bc0*/  BSSY.RECONVERGENT B1, `(.L_x_218) ;  /* 0x000001d000017945 */ /* 0x000fe20003800200 */
[----:B-1----:R-:W-:Y:S02]  /*5bd0*/  IMAD.MOV.U32 R4, RZ, RZ, R12 ;  /* 0x000000ffff047224 */ /* 0x002fe400078e000c */
[----:B------:R2:W1:Y:S01]  /*5be0*/  SHFL.DOWN PT, R11, R9, 0x10, 0x1f ;  /* 0x0a001f00090b7f89 */ /* 0x00046200000e0000 */
[----:B------:R-:W-:Y:S02]  /*5bf0*/  IMAD.MOV.U32 R5, RZ, RZ, R13 ;  /* 0x000000ffff057224 */ /* 0x000fe400078e000d */
[----:B------:R-:W-:Y:S01]  /*5c00*/  IMAD.MOV.U32 R6, RZ, RZ, R8 ;  /* 0x000000ffff067224 */ /* 0x000fe200078e0008 */
[----:B0-----:R2:W0:Y:S01]  /*5c10*/  SHFL.DOWN PT, R15, R12, 0x10, 0x1f ;  /* 0x0a001f000c0f7f89 */ /* 0x00142200000e0000 */
[----:B------:R-:W-:-:S03]  /*5c20*/  IMAD.MOV.U32 R7, RZ, RZ, R9 ;  /* 0x000000ffff077224 */ /* 0x000fc600078e0009 */
[----:B---3--:R2:W3:Y:S01]  /*5c30*/  SHFL.DOWN PT, R14, R13, 0x10, 0x1f ;  /* 0x0a001f000d0e7f89 */ /* 0x0084e200000e0000 */
        /* <DEDUP_REMOVED lines=21> */
.L_x_219:
[----:B------:R-:W-:Y:S05]  /*5d90*/  BSYNC.RECONVERGENT B1 ;  /* 0x0000000000017941 */ /* 0x000fea0003800200 */
.L_x_218:
[----:B------:R-:W-:Y:S01]  /*5da0*/  ISETP.NE.AND P0, PT, R2, RZ, PT ;  /* 0x000000ff0200720c */ /* 0x000fe20003f05270 */
[----:B------:R-:W-:-:S12]  /*5db0*/  BSSY.RECONVERGENT B1, `(.L_x_220) ;  /* 0x000000a000017945 */ /* 0x000fd80003800200 */
[----:B------:R-:W-:Y:S05]  /*5dc0*/  @P0 BRA `(.L_x_221) ;  /* 0x0000000000200947 */ /* 0x000fea0003800000 */
[----:B--2---:R-:W2:Y:S01]  /*5dd0*/  S2R R9, SR_CgaCtaId ;  /* 0x0000000000097919 */ /* 0x004ea20000008800 */
[----:B------:R-:W-:Y:S02]  /*5de0*/  MOV R8, 0x400 ;  /* 0x0000040000087802 */ /* 0x000fe40000000f00 */
[----:B------:R-:W-:-:S04]  /*5df0*/  SHF.R.U32.HI R2, RZ, 0x1, R3 ;  /* 0x00000001ff027819 */ /* 0x000fc80000011603 */
[----:B------:R-:W-:Y:S02]  /*5e00*/  LOP3.LUT R2, R2, 0x1f0, RZ, 0xc0, !PT ;  /* 0x000001f002027812 */ /* 0x000fe400078ec0ff */
[----:B--2---:R-:W-:-:S05]  /*5e10*/  LEA R9, R9, R8, 0x18 ;  /* 0x0000000809097211 */ /* 0x004fca00078ec0ff */
[----:B------:R-:W-:-:S05]  /*5e20*/  IMAD.IADD R9, R2, 0x1, R9 ;  /* 0x0000000102097824 */ /* 0x000fca00078e0209 */
[----:B------:R2:W-:Y:S04]  /*5e30*/  STS.64 [R9+0x10], R4 ;  /* 0x0000100409007388 */ /* 0x0005e80000000a00 */
[----:B------:R2:W-:Y:S02]  /*5e40*/  STS.64 [R9+0x8], R6 ;  /* 0x0000080609007388 */ /* 0x0005e40000000a00 */
.L_x_221:
[----:B------:R-:W-:Y:S05]  /*5e50*/  BSYNC.RECONVERGENT B1 ;  /* 0x0000000000017941 */ /* 0x000fea0003800200 */
.L_x_220:
[----:B------:R-:W-:Y:S01]  /*5e60*/  BAR.SYNC.DEFER_BLOCKING 0x0 ;  /* 0x0000000000007b1d */ /* 0x000fe20000010000 */
[----:B------:R-:W-:-:S13]  /*5e70*/  ISETP.NE.AND P1, PT, R3, RZ, PT ;  /* 0x000000ff0300720c */ /* 0x000fda0003f25270 */
[----:B------:R-:W-:Y:S05]  /*5e80*/  @P1 BRA `(.L_x_149) ;  /* 0x00000008008c1947 */ /* 0x000fea0003800000 */
[----:B------:R-:W5:Y:S01]  /*5e90*/  S2R R3, SR_CgaCtaId ;  /* 0x0000000000037919 */ /* 0x000f620000008800 */
[----:B------:R-:W-:Y:S01]  /*5ea0*/  MOV R20, 0x400 ;  /* 0x0000040000147802 */ /* 0x000fe20000000f00 */
[----:B------:R-:W-:Y:S03]  /*5eb0*/  BSSY.RECONVERGENT B1, `(.L_x_222) ;  /* 0x000001a000017945 */ /* 0x000fe60003800200 */
[----:B-----5:R-:W-:-:S05]  /*5ec0*/  LEA R20, R3, R20, 0x18 ;  /* 0x0000001403147211 */ /* 0x020fca00078ec0ff */
[----:B------:R-:W5:Y:S04]  /*5ed0*/  LDS.64 R16, [R20+0x18] ;  /* 0x0000180014107984 */ /* 0x000f680000000a00 */
[----:B-12-4-:R-:W1:Y:S04]  /*5ee0*/  LDS.128 R8, [R20+0x20] ;  /* 0x0000200014087984 */ /* 0x016e680000000c00 */
[----:B------:R2:W4:Y:S04]  /*5ef0*/  LDS.64 R2, [R20+0x80] ;  /* 0x0000800014027984 */ /* 0x0005280000000a00 */
[----:B0--3--:R2:W0:Y:S01]  /*5f00*/  LDS.128 R12, [R20+0x30] ;  /* 0x00003000140c7984 */ /* 0x0094220000000c00 */
[----:B-----5:R-:W-:Y:S01]  /*5f10*/  DSETP.GEU.AND P0, PT, |R6|, |R16|, PT ;  /* 0x400000100600722a */ /* 0x020fe20003f0e200 */
[----:B------:R-:W-:-:S02]  /*5f20*/  IMAD.MOV.U32 R22, RZ, RZ, R16 ;  /* 0x000000ffff167224 */ /* 0x000fc400078e0010 */
[----:B------:R-:W-:Y:S02]  /*5f30*/  IMAD.MOV.U32 R23, RZ, RZ, R17 ;  /* 0x000000ffff177224 */ /* 0x000fe400078e0011 */
[----:B-1----:R-:W-:Y:S02]  /*5f40*/  IMAD.MOV.U32 R25, RZ, RZ, R8 ;  /* 0x000000ffff197224 */ /* 0x002fe400078e0008 */
[----:B------:R-:W-:-:S07]  /*5f50*/  IMAD.MOV.U32 R21, RZ, RZ, R9 ;  /* 0x000000ffff157224 */ /* 0x000fce00078e0009 */
[----:B0-2-4-:R-:W-:Y:S05]  /*5f60*/  @!P0 BRA `(.L_x_223) ;  /* 0x0000000000388947 */ /* 0x015fea0003800000 */
        /* <DEDUP_REMOVED lines=14> */
.L_x_223:
[----:B------:R-:W-:Y:S05]  /*6050*/  BSYNC.RECONVERGENT B1 ;  /* 0x0000000000017941 */ /* 0x000fea0003800200 */
.L_x_222:
        /* <DEDUP_REMOVED lines=23> */
.L_x_225:
[----:B------:R-:W-:Y:S05]  /*61d0*/  BSYNC.RECONVERGENT B1 ;  /* 0x0000000000017941 */ /* 0x000fea0003800200 */
.L_x_224:
        /* <DEDUP_REMOVED lines=21> */
.L_x_227:
[----:B------:R-:W-:Y:S05]  /*6330*/  BSYNC.RECONVERGENT B1 ;  /* 0x0000000000017941 */ /* 0x000fea0003800200 */
.L_x_226:
        /* <DEDUP_REMOVED lines=23> */
.L_x_229:
[----:B------:R-:W-:Y:S05]  /*64b0*/  BSYNC.RECONVERGENT B1 ;  /* 0x0000000000017941 */ /* 0x000fea0003800200 */
.L_x_228:
        /* <DEDUP_REMOVED lines=21> */
.L_x_231:
[----:B------:R-:W-:Y:S05]  /*6610*/  BSYNC.RECONVERGENT B1 ;  /* 0x0000000000017941 */ /* 0x000fea0003800200 */
.L_x_230:
        /* <DEDUP_REMOVED lines=21> */
.L_x_233:
[----:B------:R-:W-:Y:S05]  /*6770*/  BSYNC.RECONVERGENT B1 ;  /* 0x0000000000017941 */ /* 0x000fea0003800200 */
.L_x_232:
        /* <DEDUP_REMOVED lines=20> */
.L_x_149:
[----:B------:R-:W-:Y:S05]  /*68c0*/  BSYNC.RECONVERGENT B0 ;  /* 0x0000000000007941 */ /* 0x000fea0003800200 */
.L_x_116:
[----:B------:R-:W-:Y:S05]  /*68d0*/  @P1 EXIT ;  /* 0x000000000000194d */ /* 0x000fea0003800000 */
[----:B01--4-:R-:W0:Y:S02]  /*68e0*/  LDC.64 R2, c[0x0][0x390] ;  /* 0x0000e400ff027b82 */ /* 0x013e240000000a00 */
[----:B0-----:R-:W-:-:S05]  /*68f0*/  IMAD.WIDE.U32 R2, R0, 0x10, R2 ;  /* 0x0000001000027825 */ /* 0x001fca00078e0002 */
[----:B------:R-:W-:Y:S04]  /*6900*/  STG.E.64 desc[UR10][R2.64], R6 ;  /* 0x0000000602007986 */ /* 0x000fe8000c101b0a */
[----:B------:R-:W-:Y:S01]  /*6910*/  STG.E.64 desc[UR10][R2.64+0x8], R4 ;  /* 0x0000080402007986 */ /* 0x000fe2000c101b0a */
[----:B------:R-:W-:Y:S05]  /*6920*/  EXIT ;  /* 0x000000000000794d */ /* 0x000fea0003800000 */
.L_x_234:
        /* <DEDUP_REMOVED lines=13> */
.L_x_721:


//--------------------- .text._ZN6thrust24THRUST_300001_SM_1000_NS8cuda_cub4core6detail13_kernel_agentINS1_8__reduce11ReduceAgentINS0_12zip_iteratorIN4cuda3std3__45tupleIJNS0_10device_ptrIdEENS0_17counting_iteratorIlNS0_11use_defaultESF_SF_EEEEEEEPNSB_IJdlEEESJ_lNS1_9__extrema9arg_max_fIdl10comparatorEEEEJSI_SK_lSO_EEEvDpT0_ --------------------------
	.section	.text._ZN6thrust24THRUST_300001_SM_1000_NS8cuda_cub4core6detail13_kernel_agentINS1_8__reduce11ReduceAgentINS0_12zip_iteratorIN4cuda3std3__45tupleIJNS0_10device_ptrIdEENS0_17counting_iteratorIlNS0_11use_defaultESF_SF_EEEEEEEPNSB_IJdlEEESJ_lNS1_9__extrema9arg_max_fIdl10comparatorEEEEJSI_SK_lSO_EEEvDpT0_,"ax",@progbits
	.align	128
        .global         _ZN6thrust24THRUST_300001_SM_1000_NS8cuda_cub4core6detail13_kernel_agentINS1_8__reduce11ReduceAgentINS0_12zip_iteratorIN4cuda3std3__45tupleIJNS0_10device_ptrIdEENS0_17counting_iteratorIlNS0_11use_defaultESF_SF_EEEEEEEPNSB_IJdlEEESJ_lNS1_9__extrema9arg_max_fIdl10comparatorEEEEJSI_SK_lSO_EEEvDpT0_
        .type           _ZN6thrust24THRUST_300001_SM_1000_NS8cuda_cub4core6detail13_kernel_agentINS1_8__reduce11ReduceAgentINS0_12zip_iteratorIN4cuda3std3__45tupleIJNS0_10device_ptrIdEENS0_17counting_iteratorIlNS0_11use_defaultESF_SF_EEEEEEEPNSB_IJdlEEESJ_lNS1_9__extrema9arg_max_fIdl10comparatorEEEEJSI_SK_lSO_EEEvDpT0_,@function
        .size           _ZN6thrust24THRUST_300001_SM_1000_NS8cuda_cub4core6detail13_kernel_agentINS1_8__reduce11ReduceAgentINS0_12zip_iteratorIN4cuda3std3__45tupleIJNS0_10device_ptrIdEENS0_17counting_iteratorIlNS0_11use_defaultESF_SF_EEEEEEEPNSB_IJdlEEESJ_lNS1_9__extrema9arg_max_fIdl10comparatorEEEEJSI_SK_lSO_EEEvDpT0_,(.L_x_722 - _ZN6thrust24THRUST_300001_SM_1000_NS8cuda_cub4core6detail13_kernel_agentINS1_8__reduce11ReduceAgentINS0_12zip_iteratorIN4cuda3std3__45tupleIJNS0_10device_ptrIdEENS0_17counting_iteratorIlNS0_11use_defaultESF_SF_EEEEEEEPNSB_IJdlEEESJ_lNS1_9__extrema9arg_max_fIdl10comparatorEEEEJSI_SK_lSO_EEEvDpT0_)
        .other          _ZN6thrust24THRUST_300001_SM_1000_NS8cuda_cub4core6detail13_kernel_agentINS1_8__reduce11ReduceAgentINS0_12zip_iteratorIN4cuda3std3__45tupleIJNS0_10device_ptrIdEENS0_17counting_iteratorIlNS0_11use_defaultESF_SF_EEEEEEEPNSB_IJdlEEESJ_lNS1_9__extrema9arg_max_fIdl10comparatorEEEEJSI_SK_lSO_EEEvDpT0_,@"STO_CUDA_ENTRY STV_DEFAULT"
_ZN6thrust24THRUST_300001_SM_1000_NS8cuda_cub4core6detail13_kernel_agentINS1_8__reduce11ReduceAgentINS0_12zip_iteratorIN4cuda3std3__45tupleIJNS0_10device_ptrIdEENS0_17counting_iteratorIlNS0_11use_defaultESF_SF_EEEEEEEPNSB_IJdlEEESJ_lNS1_9__extrema9arg_max_fIdl10comparatorEEEEJSI_SK_lSO_EEEvDpT0_:
.text._ZN6thrust24THRUST_300001_SM_1000_NS8cuda_cub4core6detail13_kernel_agentINS1_8__reduce11ReduceAgentINS0_12zip_iteratorIN4cuda3std3__45tupleIJNS0_10device_ptrIdEENS0_17counting_iteratorIlNS0_11use_defaultESF_SF_EEEEEEEPNSB_IJdlEEESJ_lNS1_9__extrema9arg_max_fIdl10comparatorEEEEJSI_SK_lSO_EEEvDpT0_:
[----:B------:R-:W-:Y:S01]  /*0000*/  LDC R1, c[0x0][0x37c] ;  /* 0x0000df00ff017b82 */ /* 0x000fe20000000800 */
[----:B------:R-:W0:Y:S02]  /*0010*/  LDCU.64 UR4, c[0x0][0x398] ;  /* 0x00007300ff0477ac */ /* 0x000e240008000a00 */
[----:B0-----:R-:W-:-:S04]  /*0020*/  ISETP.NE.U32.AND P0, PT, RZ, UR4, PT ;  /* 0x00000004ff007c0c */ /* 0x001fc8000bf05070 */
[----:B------:R-:W-:-:S13]  /*0030*/  ISETP.NE.AND.EX P0, PT, RZ, UR5, PT, P0 ;  /* 0x00000005ff007c0c */ /* 0x000fda000bf05300 */
[----:B------:R-:W-:Y:S05]  /*0040*/  @!P0 EXIT ;  /* 0x000000000000894d */ /* 0x000fea0003800000 */
[----:B------:R-:W-:Y:S01]  /*0050*/  UISETP.GT.U32.AND UP0, UPT, UR4, 0x4ff, UPT ;  /* 0x000004ff0400788c */ /* 0x000fe2000bf04070 */
[----:B------:R-:W-:Y:S01]  /*0060*/  BSSY.RECONVERGENT B0, `(.L_x_235) ;  /* 0x000063e000007945 */ /* 0x000fe20003800200 */
[----:B------:R-:W0:Y:S02]  /*0070*/  LDCU.64 UR8, c[0x0][0x358] ;  /* 0x00006b00ff0877ac */ /* 0x000e240008000a00 */
[----:B------:R-:W-:-:S09]  /*0080*/  UISETP.GT.AND.EX UP0, UPT, UR5, URZ, UPT, UP0 ;  /* 0x000000ff0500728c */ /* 0x000fd2000bf04300 */
        /* <DEDUP_REMOVED lines=9> */
[----:B------:R-:W1:Y:S01]  /*0120*/  LDC.64 R2, c[0x0][0x380] ;  /* 0x0000e000ff027b82 */ /* 0x000e620000000a00 */
[----:B------:R-:W2:Y:S01]  /*0130*/  LDCU.64 UR6, c[0x0][0x388] ;  /* 0x00007100ff0677ac */ /* 0x000ea20008000a00 */
[----:B-1----:R-:W-:-:S06]  /*0140*/  IMAD.WIDE.U32 R2, R0, 0x8, R2 ;  /* 0x0000000800027825 */ /* 0x002fcc00078e0002 */
[----:B0-----:R-:W5:Y:S01]  /*0150*/  LDG.E.64 R2, desc[UR8][R2.64] ;  /* 0x0000000802027981 */ /* 0x001f62000c1e1b00 */
[C---:B--2---:R-:W-:Y:S01]  /*0160*/  IADD3 R9, P0, PT, R0.reuse, UR6, RZ ;  /* 0x0000000600097c10 */ /* 0x044fe2000ff1e0ff */
[----:B------:R-:W-:-:S04]  /*0170*/  VIADD R10, R0, 0x100 ;  /* 0x00000100000a7836 */ /* 0x000fc80000000000 */
[----:B------:R-:W-:-:S08]  /*0180*/  IMAD.X R8, RZ, RZ, UR7, P0 ;  /* 0x00000007ff087e24 */ /* 0x000fd000080e06ff */
.L_x_238:
[----:B0-----:R-:W-:Y:S05]  /*0190*/  BSYNC.RECONVERGENT B1 ;  /* 0x0000000000017941 */ /* 0x001fea0003800200 */
.L_x_237:
[----:B------:R-:W-:Y:S01]  /*01a0*/  ISETP.GE.AND P0, PT, R10, UR4, PT ;  /* 0x000000040a007c0c */ /* 0x000fe2000bf06270 */
[----:B------:R-:W-:-:S12]  /*01b0*/  BSSY.RECONVERGENT B1, `(.L_x_239) ;  /* 0x00000a9000017945 */ /* 0x000fd80003800200 */
[----:B------:R-:W-:Y:S05]  /*01c0*/  @P0 BRA `(.L_x_240) ;  /* 0x00000008009c0947 */ /* 0x000fea0003800000 */
[----:B------:R-:W-:Y:S01]  /*01d0*/  LOP3.LUT R4, RZ, R10, RZ, 0x33, !PT ;  /* 0x0000000aff047212 */ /* 0x000fe200078e33ff */
[----:B------:R-:W-:Y:S04]  /*01e0*/  BSSY.RECONVERGENT B2, `(.L_x_241) ;  /* 0x0000034000027945 */ /* 0x000fe80003800200 */
[----:B------:R-:W-:-:S05]  /*01f0*/  VIADD R16, R4, UR4 ;  /* 0x0000000404107c36 */ /* 0x000fca0008000000 */
[----:B------:R-:W-:-:S04]  /*0200*/  LOP3.LUT R4, R16, 0x300, RZ, 0xc0, !PT ;  /* 0x0000030010047812 */ /* 0x000fc800078ec0ff */
[----:B------:R-:W-:-:S13]  /*0210*/  ISETP.NE.AND P0, PT, R4, 0x300, PT ;  /* 0x000003000400780c */ /* 0x000fda0003f05270 */
[----:B------:R-:W-:Y:S05]  /*0220*/  @!P0 BRA `(.L_x_242) ;  /* 0x0000000000bc8947 */ /* 0x000fea0003800000 */
[----:B------:R-:W0:Y:S01]  /*0230*/  LDC.64 R4, c[0x0][0x380] ;  /* 0x0000e000ff047b82 */ /* 0x000e220000000a00 */
[----:B------:R-:W1:Y:S01]  /*0240*/  LDCU.64 UR6, c[0x0][0x388] ;  /* 0x00007100ff0677ac */ /* 0x000e620008000a00 */
[----:B------:R-:W-:-:S04]  /*0250*/  LEA.HI R6, R16, 0x1, RZ, 0x18 ;  /* 0x0000000110067811 */ /* 0x000fc800078fc0ff */
[----:B------:R-:W-:-:S05]  /*0260*/  LOP3.LUT R6, R6, 0x3, RZ, 0xc0, !PT ;  /* 0x0000000306067812 */ /* 0x000fca00078ec0ff */
[----:B------:R-:W-:Y:S01]  /*0270*/  IMAD.MOV R11, RZ, RZ, -R6 ;  /* 0x000000ffff0b7224 */ /* 0x000fe200078e0a06 */
[C---:B-1----:R-:W-:Y:S01]  /*0280*/  IADD3 R14, P0, PT, R10.reuse, UR6, RZ ;  /* 0x000000060a0e7c10 */ /* 0x042fe2000ff1e0ff */
[----:B0-----:R-:W-:-:S04]  /*0290*/  IMAD.WIDE.U32 R4, R10, 0x8, R4 ;  /* 0x000000080a047825 */ /* 0x001fc800078e0004 */
[----:B------:R-:W-:Y:S02]  /*02a0*/  IMAD.MOV.U32 R12, RZ, RZ, R4 ;  /* 0x000000ffff0c7224 */ /* 0x000fe400078e0004 */
[----:B------:R-:W-:Y:S02]  /*02b0*/  IMAD.MOV.U32 R13, RZ, RZ, R5 ;  /* 0x000000ffff0d7224 */ /* 0x000fe400078e0005 */
[----:B------:R-:W-:-:S07]  /*02c0*/  IMAD.X R15, RZ, RZ, UR7, P0 ;  /* 0x00000007ff0f7e24 */ /* 0x000fce00080e06ff */
.L_x_245:
        /* <DEDUP_REMOVED lines=31> */
.L_x_244:
[----:B------:R-:W-:Y:S05]  /*04c0*/  BSYNC.RECONVERGENT B3 ;  /* 0x0000000000037941 */ /* 0x000fea0003800200 */
.L_x_243:
[----:B------:R-:W-:Y:S01]  /*04d0*/  IADD3 R14, P0, PT, R14, 0x100, RZ ;  /* 0x000001000e0e7810 */ /* 0x000fe20007f1e0ff */
[----:B------:R-:W-:Y:S02]  /*04e0*/  VIADD R10, R10, 0x100 ;  /* 0x000001000a0a7836 */ /* 0x000fe40000000000 */
[----:B------:R-:W-:Y:S02]  /*04f0*/  IMAD.X R13, RZ, RZ, R13, P3 ;  /* 0x000000ffff0d7224 */ /* 0x000fe400018e060d */
[----:B------:R-:W-:Y:S01]  /*0500*/  IMAD.X R15, RZ, RZ, R15, P0 ;  /* 0x000000ffff0f7224 */ /* 0x000fe200000e060f */
[----:B------:R-:W-:Y:S07]  /*0510*/  @P2 BRA `(.L_x_245) ;  /* 0xfffffffc006c2947 */ /* 0x000fee000383ffff */
.L_x_242:
[----:B------:R-:W-:Y:S05]  /*0520*/  BSYNC.RECONVERGENT B2 ;  /* 0x0000000000027941 */ /* 0x000fea0003800200 */
.L_x_241:
[----:B------:R-:W-:-:S13]  /*0530*/  ISETP.GE.U32.AND P0, PT, R16, 0x300, PT ;  /* 0x000003001000780c */ /* 0x000fda0003f06070 */
[----:B------:R-:W-:Y:S05]  /*0540*/  @!P0 BRA `(.L_x_240) ;  /* 0x0000000400bc8947 */ /* 0x000fea0003800000 */
[----:B------:R-:W0:Y:S01]  /*0550*/  LDC.64 R4, c[0x0][0x380] ;  /* 0x0000e000ff047b82 */ /* 0x000e220000000a00 */
[----:B------:R-:W-:-:S07]  /*0560*/  VIADD R20, R10, 0x200 ;  /* 0x000002000a147836 */ /* 0x000fce0000000000 */
[----:B------:R-:W1:Y:S02]  /*0570*/  LDC.64 R6, c[0x0][0x388] ;  /* 0x0000e200ff067b82 */ /* 0x000e640000000a00 */
.L_x_254:
[----:B------:R-:W-:-:S04]  /*0580*/  VIADD R17, R20, 0xfffffe00 ;  /* 0xfffffe0014117836 */ /* 0x000fc80000000000 */
[----:B0-----:R-:W-:-:S05]  /*0590*/  IMAD.WIDE R24, R17, 0x8, R4 ;  /* 0x0000000811187825 */ /* 0x001fca00078e0204 */
[----:B------:R-:W2:Y:S04]  /*05a0*/  LDG.E.64 R18, desc[UR8][R24.64] ;  /* 0x0000000818127981 */ /* 0x000ea8000c1e1b00 */
[----:B-----5:R0:W5:Y:S04]  /*05b0*/  LDG.E.64 R14, desc[UR8][R24.64+0x800] ;  /* 0x00080008180e7981 */ /* 0x020168000c1e1b00 */
[----:B------:R0:W5:Y:S04]  /*05c0*/  LDG.E.64 R12, desc[UR8][R24.64+0x1000] ;  /* 0x00100008180c7981 */ /* 0x000168000c1e1b00 */
[----:B------:R0:W5:Y:S01]  /*05d0*/  LDG.E.64 R10, desc[UR8][R24.64+0x1800] ;  /* 0x00180008180a7981 */ /* 0x000162000c1e1b00 */
[----:B-1----:R-:W-:Y:S01]  /*05e0*/  IADD3 R26, P1, PT, R17, R6, RZ ;  /* 0x00000006111a7210 */ /* 0x002fe20007f3e0ff */
[----:B------:R-:W-:Y:S01]  /*05f0*/  BSSY.RECONVERGENT B2, `(.L_x_246) ;  /* 0x0000017000027945 */ /* 0x000fe20003800200 */
[----:B------:R-:W-:-:S02]  /*0600*/  VIADD R23, R20, 0xffffff00 ;  /* 0xffffff0014177836 */ /* 0x000fc40000000000 */
[----:B------:R-:W-:Y:S01]  /*0610*/  LEA.HI.X.SX32 R27, R17, R7, 0x1, P1 ;  /* 0x00000007111b7211 */ /* 0x000fe200008f0eff */
[----:B------:R-:W-:-:S04]  /*0620*/  IMAD.MOV.U32 R22, RZ, RZ, R26 ;  /* 0x000000ffff167224 */ /* 0x000fc800078e001a */
        /* <DEDUP_REMOVED lines=19> */
.L_x_247:
[----:B------:R-:W-:Y:S05]  /*0760*/  BSYNC.RECONVERGENT B2 ;  /* 0x0000000000027941 */ /* 0x000fea0003800200 */
.L_x_246:
[----:B-----5:R-:W-:Y:S01]  /*0770*/  DSETP.GEU.AND P0, PT, |R16|, |R14|, PT ;  /* 0x4000000e1000722a */ /* 0x020fe20003f0e200 */
[C---:B------:R-:W-:Y:S01]  /*0780*/  IADD3 R19, P1, PT, R23.reuse, R6, RZ ;  /* 0x0000000617137210 */ /* 0x040fe20007f3e0ff */
[----:B------:R-:W-:Y:S01]  /*0790*/  BSSY.RECONVERGENT B2, `(.L_x_248) ;  /* 0x0000015000027945 */ /* 0x000fe20003800200 */
[----:B------:R-:W-:Y:S02]  /*07a0*/  IMAD.MOV.U32 R2, RZ, RZ, R14 ;  /* 0x000000ffff027224 */ /* 0x000fe400078e000e */
[----:B------:R-:W-:Y:S01]  /*07b0*/  LEA.HI.X.SX32 R18, R23, R7, 0x1, P1 ;  /* 0x0000000717127211 */ /* 0x000fe200008f0eff */
[----:B------:R-:W-:Y:S02]  /*07c0*/  IMAD.MOV.U32 R9, RZ, RZ, R19 ;  /* 0x000000ffff097224 */ /* 0x000fe400078e0013 */
[----:B------:R-:W-:Y:S01]  /*07d0*/  IMAD.MOV.U32 R3, RZ, RZ, R15 ;  /* 0x000000ffff037224 */ /* 0x000fe200078e000f */
[----:B------:R-:W-:-:S05]  /*07e0*/  MOV R8, R18 ;  /* 0x0000001200087202 */ /* 0x000fca0000000f00 */
        /* <DEDUP_REMOVED lines=15> */
.L_x_249:
[----:B------:R-:W-:Y:S05]  /*08e0*/  BSYNC.RECONVERGENT B2 ;  /* 0x0000000000027941 */ /* 0x000fea0003800200 */
.L_x_248:
[----:B------:R-:W-:Y:S01]  /*08f0*/  DSETP.GEU.AND P0, PT, |R2|, |R12|, PT ;  /* 0x4000000c0200722a */ /* 0x000fe20003f0e200 */
[CC--:B------:R-:W-:Y:S01]  /*0900*/  IADD3 R22, P1, PT, R20.reuse, R6.reuse, RZ ;  /* 0x0000000614167210 */ /* 0x0c0fe20007f3e0ff */
[C---:B------:R-:W-:Y:S01]  /*0910*/  VIADD R16, R20.reuse, 0x100 ;  /* 0x0000010014107836 */ /* 0x040fe20000000000 */
[----:B------:R-:W-:Y:S01]  /*0920*/  BSSY.RECONVERGENT B2, `(.L_x_250) ;  /* 0x0000016000027945 */ /* 0x000fe20003800200 */
[----:B------:R-:W-:Y:S01]  /*0930*/  IMAD.MOV.U32 R14, RZ, RZ, R12 ;  /* 0x000000ffff0e7224 */ /* 0x000fe200078e000c */
[----:B------:R-:W-:Y:S01]  /*0940*/  LEA.HI.X.SX32 R19, R20, R7, 0x1, P1 ;  /* 0x0000000714137211 */ /* 0x000fe200008f0eff */
[----:B------:R-:W-:Y:S01]  /*0950*/  IMAD.MOV.U32 R17, RZ, RZ, R22 ;  /* 0x000000ffff117224 */ /* 0x000fe200078e0016 */
[----:B------:R-:W-:Y:S01]  /*0960*/  IADD3 R24, P2, PT, R16, R6, RZ ;  /* 0x0000000610187210 */ /* 0x000fe20007f5e0ff */
[----:B------:R-:W-:Y:S02]  /*0970*/  IMAD.MOV.U32 R15, RZ, RZ, R13 ;  /* 0x000000ffff0f7224 */ /* 0x000fe400078e000d */
[----:B------:R-:W-:-:S04]  /*0980*/  IMAD.MOV.U32 R18, RZ, RZ, R19 ;  /* 0x000000ffff127224 */ /* 0x000fc800078e0013 */
[----:B------:R-:W-:Y:S06]  /*0990*/  @!P0 BRA `(.L_x_251) ;  /* 0x0000000000388947 */ /* 0x000fec0003800000 */
        /* <DEDUP_REMOVED lines=14> */
.L_x_251:
[----:B------:R-:W-:Y:S05]  /*0a80*/  BSYNC.RECONVERGENT B2 ;  /* 0x0000000000027941 */ /* 0x000fea0003800200 */
.L_x_250:
[----:B------:R-:W-:Y:S01]  /*0a90*/  DSETP.GEU.AND P0, PT, |R14|, |R10|, PT ;  /* 0x4000000a0e00722a */ /* 0x000fe20003f0e200 */
[----:B------:R-:W-:Y:S01]  /*0aa0*/  LEA.HI.X.SX32 R13, R16, R7, 0x1, P2 ;  /* 0x00000007100d7211 */ /* 0x000fe200010f0eff */
[----:B------:R-:W-:Y:S01]  /*0ab0*/  BSSY.RECONVERGENT B2, `(.L_x_252) ;  /* 0x0000014000027945 */ /* 0x000fe20003800200 */
[----:B------:R-:W-:Y:S02]  /*0ac0*/  IMAD.MOV.U32 R9, RZ, RZ, R24 ;  /* 0x000000ffff097224 */ /* 0x000fe400078e0018 */
[----:B------:R-:W-:Y:S02]  /*0ad0*/  IMAD.MOV.U32 R2, RZ, RZ, R10 ;  /* 0x000000ffff027224 */ /* 0x000fe400078e000a */
[----:B------:R-:W-:Y:S02]  /*0ae0*/  IMAD.MOV.U32 R8, RZ, RZ, R13 ;  /* 0x000000ffff087224 */ /* 0x000fe400078e000d */
[----:B------:R-:W-:-:S05]  /*0af0*/  IMAD.MOV.U32 R3, RZ, RZ, R11 ;  /* 0x000000ffff037224 */ /* 0x000fca00078e000b */
        /* <DEDUP_REMOVED lines=15> */
.L_x_253:
[----:B------:R-:W-:Y:S05]  /*0bf0*/  BSYNC.RECONVERGENT B2 ;  /* 0x0000000000027941 */ /* 0x000fea0003800200 */
.L_x_252:
[C---:B------:R-:W-:Y:S02]  /*0c00*/  VIADD R10, R20.reuse, 0x200 ;  /* 0x00000200140a7836 */ /* 0x040fe40000000000 */
[----:B------:R-:W-:-:S03]  /*0c10*/  VIADD R20, R20, 0x400 ;  /* 0x0000040014147836 */ /* 0x000fc60000000000 */
[----:B------:R-:W-:-:S13]  /*0c20*/  ISETP.GE.AND P0, PT, R10, UR5, PT ;  /* 0x000000050a007c0c */ /* 0x000fda000bf06270 */
[----:B------:R-:W-:Y:S05]  /*0c30*/  @!P0 BRA `(.L_x_254) ;  /* 0xfffffff800508947 */ /* 0x000fea000383ffff */
.L_x_240:
[----:B------:R-:W-:Y:S05]  /*0c40*/  BSYNC.RECONVERGENT B1 ;  /* 0x0000000000017941 */ /* 0x000fea0003800200 */
.L_x_239:
[----:B------:R-:W0:Y:S02]  /*0c50*/  LDCU UR6, c[0x0][0x398] ;  /* 0x00007300ff0677ac */ /* 0x000e240008000800 */
[----:B0-----:R-:W-:-:S09]  /*0c60*/  UISETP.GE.AND UP0, UPT, UR6, 0x100, UPT ;  /* 0x000001000600788c */ /* 0x001fd2000bf06270 */
[----:B------:R-:W-:Y:S05]  /*0c70*/  BRA.U !UP0, `(.L_x_255) ;  /* 0x0000001508507547 */ /* 0x000fea000b800000 */
        /* <DEDUP_REMOVED lines=32> */
.L_x_257:
[----:B------:R-:W-:Y:S05]  /*0e80*/  BSYNC.RECONVERGENT B1 ;  /* 0x0000000000017941 */ /* 0x000fea0003800200 */
.L_x_256:
        /* <DEDUP_REMOVED lines=31> */
.L_x_259:
[----:B------:R-:W-:Y:S05]  /*1080*/  BSYNC.RECONVERGENT B1 ;  /* 0x0000000000017941 */ /* 0x000fea0003800200 */
.L_x_258:
[----:B------:R-:W-:Y:S01]  /*1090*/  ISETP.GT.AND P0, PT, R10, 0x1b, PT ;  /* 0x0000001b0a00780c */ /* 0x000fe20003f04270 */
[----:B-1----:R1:W1:Y:S01]  /*10a0*/  SHFL.DOWN PT, R6, R2, 0x4, 0x1f ;  /* 0x08801f0002067f89 */ /* 0x00226200000e0000 */
[----:B------:R-:W-:Y:S01]  /*10b0*/  BSSY.RECONVERGENT B1, `(.L_x_260) ;  /* 0x000001d000017945 */ /* 0x000fe20003800200 */
[----:B0-----:R-:W-:Y:S02]  /*10c0*/  IMAD.MOV.U32 R11, RZ, RZ, R8 ;  /* 0x000000ffff0b7224 */ /* 0x001fe400078e0008 */
[----:B--2---:R0:W2:Y:S01]  /*10d0*/  SHFL.DOWN PT, R7, R3, 0x4, 0x1f ;  /* 0x08801f0003077f89 */ /* 0x0040a200000e0000 */
[----:B------:R-:W-:Y:S02]  /*10e0*/  IMAD.MOV.U32 R12, RZ, RZ, R9 ;  /* 0x000000ffff0c7224 */ /* 0x000fe400078e0009 */
[----:B------:R-:W-:Y:S01]  /*10f0*/  IMAD.MOV.U32 R4, RZ, RZ, R2 ;  /* 0x000000ffff047224 */ /* 0x000fe200078e0002 */
[----:B----4-:R0:W4:Y:S01]  /*1100*/  SHFL.DOWN PT, R13, R8, 0x4, 0x1f ;  /* 0x08801f00080d7f89 */ /* 0x01012200000e0000 */
[----:B------:R-:W-:-:S03]  /*1110*/  IMAD.MOV.U32 R5, RZ, RZ, R3 ;  /* 0x000000ffff057224 */ /* 0x000fc600078e0003 */
[----:B---3--:R0:W3:Y:S01]  /*1120*/  SHFL.DOWN PT, R14, R9, 0x4, 0x1f ;  /* 0x08801f00090e7f89 */ /* 0x0080e200000e0000 */
[----:B------:R-:W-:Y:S05]  /*1130*/  @P0 BRA `(.L_x_261) ;  /* 0x0000000000500947 */ /* 0x000fea0003800000 */
[----:B-12---:R-:W-:Y:S01]  /*1140*/  DSETP.GEU.AND P0, PT, |R2|, |R6|, PT ;  /* 0x400000060200722a */ /* 0x006fe20003f0e200 */
[----:B----4-:R-:W-:Y:S02]  /*1150*/  IMAD.MOV.U32 R11, RZ, RZ, R13 ;  /* 0x000000ffff0b7224 */ /* 0x010fe400078e000d */
        /* <DEDUP_REMOVED lines=18> */
.L_x_261:
[----:B------:R-:W-:Y:S05]  /*1280*/  BSYNC.RECONVERGENT B1 ;  /* 0x0000000000017941 */ /* 0x000fea0003800200 */
.L_x_260:
        /* <DEDUP_REMOVED lines=31> */
.L_x_263:
[----:B------:R-:W-:Y:S05]  /*1480*/  BSYNC.RECONVERGENT B1 ;  /* 0x0000000000017941 */ /* 0x000fea0003800200 */
.L_x_262:
[----:B------:R-:W-:Y:S01]  /*1490*/  ISETP.GT.AND P0, PT, R10, 0xf, PT ;  /* 0x0000000f0a00780c */ /* 0x000fe20003f04270 */
[----:B-1----:R1:W1:Y:S01]  /*14a0*/  SHFL.DOWN PT, R4, R2, 0x10, 0x1f ;  /* 0x0a001f0002047f89 */ /* 0x00226200000e0000 */
[----:B------:R-:W-:Y:S01]  /*14b0*/  BSSY.RECONVERGENT B1, `(.L_x_264) ;  /* 0x000001d000017945 */ /* 0x000fe20003800200 */
[----:B---3--:R-:W-:Y:S01]  /*14c0*/  MOV R14, R8 ;  /* 0x00000008000e7202 */ /* 0x008fe20000000f00 */
[----:B------:R-:W-:Y:S01]  /*14d0*/  IMAD.MOV.U32 R15, RZ, RZ, R9 ;  /* 0x000000ffff0f7224 */ /* 0x000fe200078e0009 */
[----:B0-----:R0:W3:Y:S01]  /*14e0*/  SHFL.DOWN PT, R5, R3, 0x10, 0x1f ;  /* 0x0a001f0003057f89 */ /* 0x0010e200000e0000 */
[----:B------:R-:W-:Y:S02]  /*14f0*/  IMAD.MOV.U32 R12, RZ, RZ, R2 ;  /* 0x000000ffff0c7224 */ /* 0x000fe400078e0002 */
[----:B----4-:R-:W-:Y:S01]  /*1500*/  IMAD.MOV.U32 R13, RZ, RZ, R3 ;  /* 0x000000ffff0d7224 */ /* 0x010fe200078e0003 */
[----:B--2---:R0:W2:Y:S04]  /*1510*/  SHFL.DOWN PT, R7, R8, 0x10, 0x1f ;  /* 0x0a001f0008077f89 */ /* 0x0040a800000e0000 */
[----:B------:R0:W4:Y:S01]  /*1520*/  SHFL.DOWN PT, R6, R9, 0x10, 0x1f ;  /* 0x0a001f0009067f89 */ /* 0x00012200000e0000 */
        /* <DEDUP_REMOVED lines=21> */
.L_x_265:
[----:B------:R-:W-:Y:S05]  /*1680*/  BSYNC.RECONVERGENT B1 ;  /* 0x0000000000017941 */ /* 0x000fea0003800200 */
.L_x_264:
        /* <DEDUP_REMOVED lines=11> */
.L_x_267:
[----:B------:R-:W-:Y:S05]  /*1740*/  BSYNC.RECONVERGENT B1 ;  /* 0x0000000000017941 */ /* 0x000fea0003800200 */
.L_x_266:
        /* <DEDUP_REMOVED lines=8> */
[----:B-1234-:R-:W1:Y:S04]  /*17d0*/  LDS.128 R4, [R0+0x20] ;  /* 0x0000200000047984 */ /* 0x01ee680000000c00 */
[----:B------:R2:W3:Y:S04]  /*17e0*/  LDS.64 R2, [R0+0x80] ;  /* 0x0000800000027984 */ /* 0x0004e80000000a00 */
[----:B------:R2:W4:Y:S01]  /*17f0*/  LDS.128 R8, [R0+0x30] ;  /* 0x0000300000087984 */ /* 0x0005220000000c00 */
        /* <DEDUP_REMOVED lines=20> */
.L_x_270:
[----:B------:R-:W-:Y:S05]  /*1940*/  BSYNC.RECONVERGENT B1 ;  /* 0x0000000000017941 */ /* 0x000fea0003800200 */
.L_x_269:
        /* <DEDUP_REMOVED lines=23> */
.L_x_272:
[----:B------:R-:W-:Y:S05]  /*1ac0*/  BSYNC.RECONVERGENT B1 ;  /* 0x0000000000017941 */ /* 0x000fea0003800200 */
.L_x_271:
        /* <DEDUP_REMOVED lines=21> */
.L_x_274:
[----:B------:R-:W-:Y:S05]  /*1c20*/  BSYNC.RECONVERGENT B1 ;  /* 0x0000000000017941 */ /* 0x000fea0003800200 */
.L_x_273:
[----:B------:R0:W1:Y:S01]  /*1c30*/  LDS.128 R8, [R0+0x60] ;  /* 0x0000600000087984 */ /* 0x0000620000000c00 */
[----:B------:R-:W-:Y:S01]  /*1c40*/  DSETP.GEU.AND P0, PT, |R20|, |R14|, PT ;  /* 0x4000000e1400722a */ /* 0x000fe20003f0e200 */
[----:B------:R-:W-:Y:S01]  /*1c50*/  BSSY.RECONVERGENT B1, `(.L_x_275) ;  /* 0x0000015000017945 */ /* 0x000fe20003800200 */
[----:B------:R-:W-:Y:S01]  /*1c60*/  MOV R12, R14 ;  /* 0x0000000e000c7202 */ /* 0x000fe20000000f00 */
        /* <DEDUP_REMOVED lines=19> */
.L_x_276:
[----:B------:R-:W-:Y:S05]  /*1da0*/  BSYNC.RECONVERGENT B1 ;  /* 0x0000000000017941 */ /* 0x000fea0003800200 */
.L_x_275:
        /* <DEDUP_REMOVED lines=21> */
.L_x_278:
[----:B------:R-:W-:Y:S05]  /*1f00*/  BSYNC.RECONVERGENT B1 ;  /* 0x0000000000017941 */ /* 0x000fea0003800200 */
.L_x_277:
        /* <DEDUP_REMOVED lines=21> */
.L_x_280:
[----:B------:R-:W-:Y:S05]  /*2060*/  BSYNC.RECONVERGENT B1 ;  /* 0x0000000000017941 */ /* 0x000fea0003800200 */
.L_x_279:
        /* <DEDUP_REMOVED lines=21> */
.L_x_255:
[----:B------:R-:W0:Y:S01]  /*21c0*/  S2R R4, SR_LANEID ;  /* 0x0000000000047919 */ /* 0x000e220000000000 */
[----:B------:R-:W-:Y:S01]  /*21d0*/  LOP3.LUT R5, R0, 0x3e0, RZ, 0xc0, !PT ;  /* 0x000003e000057812 */ /* 0x000fe200078ec0ff */
[----:B------:R-:W-:Y:S01]  /*21e0*/  BSSY.RECONVERGENT B1, `(.L_x_281) ;  /* 0x0000024000017945 */ /* 0x000fe20003800200 */
[----:B------:R-:W-:Y:S02]  /*21f0*/  IMAD.MOV.U32 R12, RZ, RZ, R9 ;  /* 0x000000ffff0c7224 */ /* 0x000fe400078e0009 */
[----:B------:R-:W-:Y:S02]  /*2200*/  IMAD.MOV.U32 R14, RZ, RZ, R8 ;  /* 0x000000ffff0e7224 */ /* 0x000fe400078e0008 */
[----:B------:R-:W-:Y:S01]  /*2210*/  VIADD R6, R5, 0x20 ;  /* 0x0000002005067836 */ /* 0x000fe20000000000 */
[----:B------:R-:W-:Y:S01]  /*2220*/  LOP3.LUT R5, RZ, R5, RZ, 0x33, !PT ;  /* 0x00000005ff057212 */ /* 0x000fe200078e33ff */
[----:B-----5:R-:W-:-:S03]  /*2230*/  IMAD.MOV.U32 R7, RZ, RZ, R3 ;  /* 0x000000ffff077224 */ /* 0x020fc600078e0003 */
[----:B------:R-:W-:Y:S01]  /*2240*/  ISETP.GT.AND P0, PT, R6, UR6, PT ;  /* 0x0000000606007c0c */ /* 0x000fe2000bf04270 */
[----:B------:R-:W-:Y:S01]  /*2250*/  VIADD R5, R5, UR6 ;  /* 0x0000000605057c36 */ /* 0x000fe20008000000 */
[----:B------:R-:W-:-:S04]  /*2260*/  MOV R6, R2 ;  /* 0x0000000200067202 */ /* 0x000fc80000000f00 */
[----:B------:R-:W-:-:S05]  /*2270*/  SEL R5, R5, 0x1f, P0 ;  /* 0x0000001f05057807 */ /* 0x000fca0000000000 */
[----:B------:R1:W2:Y:S04]  /*2280*/  SHFL.DOWN PT, R10, R2, 0x1, R5 ;  /* 0x08200000020a7989 */ /* 0x0002a800000e0005 */
[----:B------:R1:W3:Y:S04]  /*2290*/  SHFL.DOWN PT, R11, R3, 0x1, R5 ;  /* 0x08200000030b7989 */ /* 0x0002e800000e0005 */
[----:B------:R1:W4:Y:S01]  /*22a0*/  SHFL.DOWN PT, R16, R9, 0x1, R5 ;  /* 0x0820000009107989 */ /* 0x00032200000e0005 */
[----:B0-----:R-:W-:-:S03]  /*22b0*/  ISETP.GE.AND P0, PT, R4, R5, PT ;  /* 0x000000050400720c */ /* 0x001fc60003f06270 */
[----:B------:R1:W0:Y:S10]  /*22c0*/  SHFL.DOWN PT, R13, R8, 0x1, R5 ;  /* 0x08200000080d7989 */ /* 0x00023400000e0005 */
[----:B-1----:R-:W-:Y:S05]  /*22d0*/  @P0 BRA `(.L_x_282) ;  /* 0x0000000000500947 */ /* 0x002fea0003800000 */
[----:B--23--:R-:W-:Y:S01]  /*22e0*/  DSETP.GEU.AND P0, PT, |R2|, |R10|, PT ;  /* 0x4000000a0200722a */ /* 0x00cfe20003f0e200 */
        /* <DEDUP_REMOVED lines=19> */
.L_x_282:
[----:B------:R-:W-:Y:S05]  /*2420*/  BSYNC.RECONVERGENT B1 ;  /* 0x0000000000017941 */ /* 0x000fea0003800200 */
.L_x_281:
[----:B------:R-:W-:Y:S01]  /*2430*/  VIADD R2, R4, 0x2 ;  /* 0x0000000204027836 */ /* 0x000fe20000000000 */
[----:B------:R1:W1:Y:S01]  /*2440*/  SHFL.DOWN PT, R8, R6, 0x2, R5 ;  /* 0x0840000006087989 */ /* 0x00026200000e0005 */
[----:B------:R-:W-:Y:S01]  /*2450*/  BSSY.RECONVERGENT B1, `(.L_x_283) ;  /* 0x000001e000017945 */ /* 0x000fe20003800200 */
[----:B--2---:R-:W-:Y:S02]  /*2460*/  IMAD.MOV.U32 R10, RZ, RZ, R12 ;  /* 0x000000ffff0a7224 */ /* 0x004fe400078e000c */
[----:B------:R-:W-:Y:S01]  /*2470*/  ISETP.GT.AND P0, PT, R2, R5, PT ;  /* 0x000000050200720c */ /* 0x000fe20003f04270 */
[----:B------:R2:W1:Y:S01]  /*2480*/  SHFL.DOWN PT, R9, R7, 0x2, R5 ;  /* 0x0840000007097989 */ /* 0x00046200000e0005 */
[----:B----4-:R-:W-:Y:S02]  /*2490*/  IMAD.MOV.U32 R16, RZ, RZ, R14 ;  /* 0x000000ffff107224 */ /* 0x010fe400078e000e */
[----:B------:R-:W-:Y:S01]  /*24a0*/  IMAD.MOV.U32 R2, RZ, RZ, R6 ;  /* 0x000000ffff027224 */ /* 0x000fe200078e0006 */
[----:B---3--:R2:W3:Y:S01]  /*24b0*/  SHFL.DOWN PT, R11, R12, 0x2, R5 ;  /* 0x084000000c0b7989 */ /* 0x0084e200000e0005 */
[----:B------:R-:W-:-:S03]  /*24c0*/  IMAD.MOV.U32 R3, RZ, RZ, R7 ;  /* 0x000000ffff037224 */ /* 0x000fc600078e0007 */
[----:B0-----:R2:W0:Y:S04]  /*24d0*/  SHFL.DOWN PT, R13, R14, 0x2, R5 ;  /* 0x084000000e0d7989 */ /* 0x00142800000e0005 */
        /* <DEDUP_REMOVED lines=21> */
.L_x_284:
[----:B------:R-:W-:Y:S05]  /*2630*/  BSYNC.RECONVERGENT B1 ;  /* 0x0000000000017941 */ /* 0x000fea0003800200 */
.L_x_283:
[----:B-1----:R-:W-:Y:S01]  /*2640*/  VIADD R6, R4, 0x4 ;  /* 0x0000000404067836 */ /* 0x002fe20000000000 */
[----:B------:R1:W4:Y:S01]  /*2650*/  SHFL.DOWN PT, R8, R2, 0x4, R5 ;  /* 0x0880000002087989 */ /* 0x00032200000e0005 */
[----:B------:R-:W-:Y:S01]  /*2660*/  BSSY.RECONVERGENT B1, `(.L_x_285) ;  /* 0x000001e000017945 */ /* 0x000fe20003800200 */
[----:B--2---:R-:W-:Y:S02]  /*2670*/  IMAD.MOV.U32 R12, RZ, RZ, R10 ;  /* 0x000000ffff0c7224 */ /* 0x004fe400078e000a */
[----:B------:R-:W-:Y:S01]  /*2680*/  ISETP.GT.AND P0, PT, R6, R5, PT ;  /* 0x000000050600720c */ /* 0x000fe20003f04270 */
[----:B------:R1:W2:Y:S01]  /*2690*/  SHFL.DOWN PT, R9, R3, 0x4, R5 ;  /* 0x0880000003097989 */ /* 0x0002a200000e0005 */
[----:B------:R-:W-:Y:S02]  /*26a0*/  IMAD.MOV.U32 R14, RZ, RZ, R16 ;  /* 0x000000ffff0e7224 */ /* 0x000fe400078e0010 */
[----:B------:R-:W-:Y:S01]  /*26b0*/  IMAD.MOV.U32 R6, RZ, RZ, R2 ;  /* 0x000000ffff067224 */ /* 0x000fe200078e0002 */
[----:B---3--:R1:W3:Y:S01]  /*26c0*/  SHFL.DOWN PT, R11, R10, 0x4, R5 ;  /* 0x088000000a0b7989 */ /* 0x0082e200000e0005 */
[----:B------:R-:W-:-:S03]  /*26d0*/  IMAD.MOV.U32 R7, RZ, RZ, R3 ;  /* 0x000000ffff077224 */ /* 0x000fc600078e0003 */
[----:B0-----:R1:W0:Y:S04]  /*26e0*/  SHFL.DOWN PT, R13, R16, 0x4, R5 ;  /* 0x08800000100d7989 */ /* 0x00122800000e0005 */
[----:B------:R-:W-:Y:S05]  /*26f0*/  @P0 BRA `(.L_x_286) ;  /* 0x0000000000500947 */ /* 0x000fea0003800000 */
[----:B--2-4-:R-:W-:Y:S01]  /*2700*/  DSETP.GEU.AND P0, PT, |R2|, |R8|, PT ;  /* 0x400000080200722a */ /* 0x014fe20003f0e200 */
        /* <DEDUP_REMOVED lines=19> */
.L_x_286:
[----:B------:R-:W-:Y:S05]  /*2840*/  BSYNC.RECONVERGENT B1 ;  /* 0x0000000000017941 */ /* 0x000fea0003800200 */
.L_x_285:
[----:B-1----:R-:W-:Y:S01]  /*2850*/  IADD3 R2, PT, PT, R4, 0x8, RZ ;  /* 0x0000000804027810 */ /* 0x002fe20007ffe0ff */
[----:B----4-:R1:W4:Y:S01]  /*2860*/  SHFL.DOWN PT, R8, R6, 0x8, R5 ;  /* 0x0900000006087989 */ /* 0x01032200000e0005 */
[----:B------:R-:W-:Y:S01]  /*2870*/  BSSY.RECONVERGENT B1, `(.L_x_287) ;  /* 0x000001e000017945 */ /* 0x000fe20003800200 */
[----:B------:R-:W-:Y:S01]  /*2880*/  IMAD.MOV.U32 R10, RZ, RZ, R12 ;  /* 0x000000ffff0a7224 */ /* 0x000fe200078e000c */
[----:B------:R-:W-:Y:S01]  /*2890*/  ISETP.GT.AND P0, PT, R2, R5, PT ;  /* 0x000000050200720c */ /* 0x000fe20003f04270 */
[----:B--2---:R1:W2:Y:S01]  /*28a0*/  SHFL.DOWN PT, R9, R7, 0x8, R5 ;  /* 0x0900000007097989 */ /* 0x0042a200000e0005 */
        /* <DEDUP_REMOVED lines=26> */
.L_x_288:
[----:B------:R-:W-:Y:S05]  /*2a50*/  BSYNC.RECONVERGENT B1 ;  /* 0x0000000000017941 */ /* 0x000fea0003800200 */
.L_x_287:
[----:B----4-:R-:W-:Y:S01]  /*2a60*/  VIADD R8, R4, 0x10 ;  /* 0x0000001004087836 */ /* 0x010fe20000000000 */
[----:B-1----:R1:W4:Y:S01]  /*2a70*/  SHFL.DOWN PT, R6, R2, 0x10, R5 ;  /* 0x0a00000002067989 */ /* 0x00232200000e0005 */
[----:B------:R-:W-:Y:S01]  /*2a80*/  BSSY.RECONVERGENT B1, `(.L_x_289) ;  /* 0x000001e000017945 */ /* 0x000fe20003800200 */
[----:B------:R-:W-:Y:S02]  /*2a90*/  IMAD.MOV.U32 R14, RZ, RZ, R10 ;  /* 0x000000ffff0e7224 */ /* 0x000fe400078e000a */
[----:B------:R-:W-:Y:S01]  /*2aa0*/  ISETP.GT.AND P0, PT, R8, R5, PT ;  /* 0x000000050800720c */ /* 0x000fe20003f04270 */
[----:B------:R1:W1:Y:S01]  /*2ab0*/  SHFL.DOWN PT, R7, R3, 0x10, R5 ;  /* 0x0a00000003077989 */ /* 0x00026200000e0005 */
[----:B------:R-:W-:Y:S02]  /*2ac0*/  IMAD.MOV.U32 R15, RZ, RZ, R16 ;  /* 0x000000ffff0f7224 */ /* 0x000fe400078e0010 */
[----:B------:R-:W-:Y:S01]  /*2ad0*/  IMAD.MOV.U32 R12, RZ, RZ, R2 ;  /* 0x000000ffff0c7224 */ /* 0x000fe200078e0002 */
[----:B--2---:R2:W1:Y:S01]  /*2ae0*/  SHFL.DOWN PT, R9, R10, 0x10, R5 ;  /* 0x0a0000000a097989 */ /* 0x00446200000e0005 */
[----:B0-----:R-:W-:-:S03]  /*2af0*/  IMAD.MOV.U32 R13, RZ, RZ, R3 ;  /* 0x000000ffff0d7224 */ /* 0x001fc600078e0003 */
[----:B---3--:R2:W0:Y:S04]  /*2b00*/  SHFL.DOWN PT, R11, R16, 0x10, R5 ;  /* 0x0a000000100b7989 */ /* 0x00842800000e0005 */
[----:B------:R-:W-:Y:S05]  /*2b10*/  @P0 BRA `(.L_x_290) ;  /* 0x0000000000500947 */ /* 0x000fea0003800000 */
[----:B-1--4-:R-:W-:Y:S01]  /*2b20*/  DSETP.GEU.AND P0, PT, |R2|, |R6|, PT ;  /* 0x400000060200722a */ /* 0x012fe20003f0e200 */
[----:B------:R-:W-:Y:S02]  /*2b30*/  IMAD.MOV.U32 R14, RZ, RZ, R9 ;  /* 0x000000ffff0e7224 */ /* 0x000fe400078e0009 */
        /* <DEDUP_REMOVED lines=18> */
.L_x_290:
[----:B------:R-:W-:Y:S05]  /*2c60*/  BSYNC.RECONVERGENT B1 ;  /* 0x0000000000017941 */ /* 0x000fea0003800200 */
.L_x_289:
[----:B------:R-:W-:Y:S01]  /*2c70*/  ISETP.NE.AND P0, PT, R4, RZ, PT ;  /* 0x000000ff0400720c */ /* 0x000fe20003f05270 */
[----:B------:R-:W-:-:S12]  /*2c80*/  BSSY.RECONVERGENT B1, `(.L_x_291) ;  /* 0x000000a000017945 */ /* 0x000fd80003800200 */
[----:B------:R-:W-:Y:S05]  /*2c90*/  @P0 BRA `(.L_x_292) ;  /* 0x0000000000200947 */ /* 0x000fea0003800000 */
[----:B------:R-:W3:Y:S01]  /*2ca0*/  S2R R4, SR_CgaCtaId ;  /* 0x0000000000047919 */ /* 0x000ee20000008800 */
[----:B-1----:R-:W-:Y:S02]  /*2cb0*/  MOV R3, 0x400 ;  /* 0x0000040000037802 */ /* 0x002fe40000000f00 */
[----:B------:R-:W-:-:S04]  /*2cc0*/  SHF.R.U32.HI R2, RZ, 0x1, R0 ;  /* 0x00000001ff027819 */ /* 0x000fc80000011600 */
[----:B------:R-:W-:Y:S02]  /*2cd0*/  LOP3.LUT R2, R2, 0x1f0, RZ, 0xc0, !PT ;  /* 0x000001f002027812 */ /* 0x000fe400078ec0ff */
[----:B---3--:R-:W-:-:S05]  /*2ce0*/  LEA R3, R4, R3, 0x18 ;  /* 0x0000000304037211 */ /* 0x008fca00078ec0ff */
[----:B------:R-:W-:-:S05]  /*2cf0*/  IMAD.IADD R3, R2, 0x1, R3 ;  /* 0x0000000102037824 */ /* 0x000fca00078e0203 */
[----:B------:R3:W-:Y:S04]  /*2d00*/  STS.64 [R3+0x10], R14 ;  /* 0x0000100e03007388 */ /* 0x0007e80000000a00 */
[----:B------:R3:W-:Y:S02]  /*2d10*/  STS.64 [R3+0x8], R12 ;  /* 0x0000080c03007388 */ /* 0x0007e40000000a00 */
.L_x_292:
[----:B------:R-:W-:Y:S05]  /*2d20*/  BSYNC.RECONVERGENT B1 ;  /* 0x0000000000017941 */ /* 0x000fea0003800200 */
.L_x_291:
[----:B------:R-:W-:Y:S01]  /*2d30*/  BAR.SYNC.DEFER_BLOCKING 0x0 ;  /* 0x0000000000007b1d */ /* 0x000fe20000010000 */
[----:B------:R-:W-:-:S13]  /*2d40*/  ISETP.NE.AND P1, PT, R0, RZ, PT ;  /* 0x000000ff0000720c */ /* 0x000fda0003f25270 */
[----:B------:R-:W-:Y:S05]  /*2d50*/  @P1 BRA `(.L_x_268) ;  /* 0x0000003400b81947 */ /* 0x000fea0003800000 */
[----:B------:R-:W-:Y:S01]  /*2d60*/  UISETP.GE.AND UP0, UPT, UR6, 0x21, UPT ;  /* 0x000000210600788c */ /* 0x000fe2000bf06270 */
[----:B0-----:R-:W-:Y:S02]  /*2d70*/  IMAD.MOV.U32 R11, RZ, RZ, R14 ;  /* 0x000000ffff0b7224 */ /* 0x001fe400078e000e */
[----:B------:R-:W-:Y:S02]  /*2d80*/  IMAD.MOV.U32 R8, RZ, RZ, R15 ;  /* 0x000000ffff087224 */ /* 0x000fe400078e000f */
[----:B-1----:R-:W-:Y:S02]  /*2d90*/  IMAD.MOV.U32 R2, RZ, RZ, R12 ;  /* 0x000000ffff027224 */ /* 0x002fe400078e000c */
[----:B---3--:R-:W-:Y:S02]  /*2da0*/  IMAD.MOV.U32 R3, RZ, RZ, R13 ;  /* 0x000000ffff037224 */ /* 0x008fe400078e000d */
[----:B------:R-:W-:Y:S05]  /*2db0*/  BRA.U !UP0, `(.L_x_293) ;  /* 0x00000001086c7547 */ /* 0x000fea000b800000 */
[----:B------:R-:W0:Y:S01]  /*2dc0*/  S2UR UR5, SR_CgaCtaId ;  /* 0x00000000000579c3 */ /* 0x000e220000008800 */
[----:B------:R-:W-:Y:S01]  /*2dd0*/  UMOV UR4, 0x400 ;  /* 0x0000040000047882 */ /* 0x000fe20000000000 */
[----:B------:R-:W-:Y:S01]  /*2de0*/  BSSY.RECONVERGENT B1, `(.L_x_293) ;  /* 0x0000018000017945 */ /* 0x000fe20003800200 */
[----:B0-----:R-:W-:-:S09]  /*2df0*/  ULEA UR4, UR5, UR4, 0x18 ;  /* 0x0000000405047291 */ /* 0x001fd2000f8ec0ff */
[----:B--2---:R-:W0:Y:S04]  /*2e00*/  LDS.64 R4, [UR4+0x18] ;  /* 0x00001804ff047984 */ /* 0x004e280008000a00 */
        /* <DEDUP_REMOVED lines=21> */
.L_x_294:
[----:B------:R-:W-:Y:S05]  /*2f60*/  BSYNC.RECONVERGENT B1 ;  /* 0x0000000000017941 */ /* 0x000fea0003800200 */
.L_x_293:
[----:B------:R-:W-:Y:S01]  /*2f70*/  UISETP.GE.AND UP0, UPT, UR6, 0x41, UPT ;  /* 0x000000410600788c */ /* 0x000fe2000bf06270 */
[----:B------:R-:W-:Y:S02]  /*2f80*/  IMAD.MOV.U32 R9, RZ, RZ, R11 ;  /* 0x000000ffff097224 */ /* 0x000fe400078e000b */
[----:B------:R-:W-:Y:S02]  /*2f90*/  IMAD.MOV.U32 R0, RZ, RZ, R8 ;  /* 0x000000ffff007224 */ /* 0x000fe400078e0008 */
[----:B------:R-:W-:Y:S02]  /*2fa0*/  IMAD.MOV.U32 R4, RZ, RZ, R2 ;  /* 0x000000ffff047224 */ /* 0x000fe400078e0002 */
[----:B--2---:R-:W-:Y:S02]  /*2fb0*/  IMAD.MOV.U32 R5, RZ, RZ, R3 ;  /* 0x000000ffff057224 */ /* 0x004fe400078e0003 */
[----:B------:R-:W-:Y:S05]  /*2fc0*/  BRA.U !UP0, `(.L_x_295) ;  /* 0x00000001086c7547 */ /* 0x000fea000b800000 */
[----:B------:R-:W0:Y:S01]  /*2fd0*/  S2UR UR5, SR_CgaCtaId ;  /* 0x00000000000579c3 */ /* 0x000e220000008800 */
[----:B------:R-:W-:Y:S01]  /*2fe0*/  UMOV UR4, 0x400 ;  /* 0x0000040000047882 */ /* 0x000fe20000000000 */
[----:B------:R-:W-:Y:S01]  /*2ff0*/  BSSY.RECONVERGENT B1, `(.L_x_295) ;  /* 0x0000018000017945 */ /* 0x000fe20003800200 */
[----:B0-----:R-:W-:-:S09]  /*3000*/  ULEA UR4, UR5, UR4, 0x18 ;  /* 0x0000000405047291 */ /* 0x001fd2000f8ec0ff */
[----:B----4-:R-:W0:Y:S04]  /*3010*/  LDS.64 R6, [UR4+0x28] ;  /* 0x00002804ff067984 */ /* 0x010e280008000a00 */
        /* <DEDUP_REMOVED lines=21> */
.L_x_296:
[----:B------:R-:W-:Y:S05]  /*3170*/  BSYNC.RECONVERGENT B1 ;  /* 0x0000000000017941 */ /* 0x000fea0003800200 */
.L_x_295:
        /* <DEDUP_REMOVED lines=32> */
.L_x_298:
[----:B------:R-:W-:Y:S05]  /*3380*/  BSYNC.RECONVERGENT B1 ;  /* 0x0000000000017941 */ /* 0x000fea0003800200 */
.L_x_297:
        /* <DEDUP_REMOVED lines=32> */
.L_x_300:
[----:B------:R-:W-:Y:S05]  /*3590*/  BSYNC.RECONVERGENT B1 ;  /* 0x0000000000017941 */ /* 0x000fea0003800200 */
.L_x_299:
        /* <DEDUP_REMOVED lines=32> */
.L_x_302:
[----:B------:R-:W-:Y:S05]  /*37a0*/  BSYNC.RECONVERGENT B1 ;  /* 0x0000000000017941 */ /* 0x000fea0003800200 */
.L_x_301:
        /* <DEDUP_REMOVED lines=32> */
.L_x_304:
[----:B------:R-:W-:Y:S05]  /*39b0*/  BSYNC.RECONVERGENT B1 ;  /* 0x0000000000017941 */ /* 0x000fea0003800200 */
.L_x_303:
        /* <DEDUP_REMOVED lines=32> */
.L_x_236:
[----:B------:R-:W1:Y:S01]  /*3bc0*/  S2R R0, SR_TID.X ;  /* 0x0000000000007919 */ /* 0x000e620000002100 */
[----:B------:R-:W1:Y:S01]  /*3bd0*/  LDC.64 R2, c[0x0][0x380] ;  /* 0x0000e000ff027b82 */ /* 0x000e620000000a00 */
[----:B------:R-:W2:Y:S01]  /*3be0*/  LDCU.64 UR6, c[0x0][0x388] ;  /* 0x00007100ff0677ac */ /* 0x000ea20008000a00 */
[----:B-1----:R-:W-:-:S05]  /*3bf0*/  IMAD.WIDE.U32 R2, R0, 0x8, R2 ;  /* 0x0000000800027825 */ /* 0x002fca00078e0002 */
[----:B0-----:R-:W3:Y:S04]  /*3c00*/  LDG.E.64 R4, desc[UR8][R2.64] ;  /* 0x0000000802047981 */ /* 0x001ee8000c1e1b00 */
[----:B------:R-:W3:Y:S04]  /*3c10*/  LDG.E.64 R6, desc[UR8][R2.64+0x800] ;  /* 0x0008000802067981 */ /* 0x000ee8000c1e1b00 */
[----:B------:R-:W4:Y:S04]  /*3c20*/  LDG.E.64 R8, desc[UR8][R2.64+0x1000] ;  /* 0x0010000802087981 */ /* 0x000f28000c1e1b00 */
[----:B------:R-:W5:Y:S04]  /*3c30*/  LDG.E.64 R12, desc[UR8][R2.64+0x1800] ;  /* 0x00180008020c7981 */ /* 0x000f68000c1e1b00 */
[----:B------:R-:W5:Y:S01]  /*3c40*/  LDG.E.64 R10, desc[UR8][R2.64+0x2000] ;  /* 0x00200008020a7981 */ /* 0x000f62000c1e1b00 */
[----:B------:R-:W-:Y:S01]  /*3c50*/  BSSY.RECONVERGENT B1, `(.L_x_305) ;  /* 0x000001c000017945 */ /* 0x000fe20003800200 */
[----:B---3--:R-:W-:-:S06]  /*3c60*/  DSETP.GEU.AND P0, PT, |R4|, |R6|, PT ;  /* 0x400000060400722a */ /* 0x008fcc0003f0e200 */
[----:B------:R-:W-:Y:S02]  /*3c70*/  FSEL R4, R4, R6, P0 ;  /* 0x0000000604047208 */ /* 0x000fe40000000000 */
[----:B------:R-:W-:Y:S01]  /*3c80*/  FSEL R5, R5, R7, P0 ;  /* 0x0000000705057208 */ /* 0x000fe20000000000 */
[C---:B------:R-:W-:Y:S01]  /*3c90*/  VIADD R7, R0.reuse, 0x200 ;  /* 0x0000020000077836 */ /* 0x040fe20000000000 */
[----:B------:R-:W-:-:S04]  /*3ca0*/  LOP3.LUT R6, R0, 0x400, RZ, 0xfc, !PT ;  /* 0x0000040000067812 */ /* 0x000fc800078efcff */
[----:B----4-:R-:W-:Y:S01]  /*3cb0*/  DSETP.GEU.AND P1, PT, |R4|, |R8|, PT ;  /* 0x400000080400722a */ /* 0x010fe20003f2e200 */
[----:B--2---:R-:W-:-:S05]  /*3cc0*/  IADD3 R17, P4, PT, R6, UR6, RZ ;  /* 0x0000000606117c10 */ /* 0x004fca000ff9e0ff */
[----:B------:R-:W-:Y:S01]  /*3cd0*/  FSEL R4, R4, R8, P1 ;  /* 0x0000000804047208 */ /* 0x000fe20000800000 */
[----:B------:R-:W-:Y:S01]  /*3ce0*/  IMAD.X R16, RZ, RZ, UR7, P4 ;  /* 0x00000007ff107e24 */ /* 0x000fe2000a0e06ff */
[----:B------:R-:W-:Y:S01]  /*3cf0*/  FSEL R5, R5, R9, P1 ;  /* 0x0000000905057208 */ /* 0x000fe20000800000 */
[----:B------:R-:W-:-:S05]  /*3d00*/  VIADD R9, R0, 0x100 ;  /* 0x0000010000097836 */ /* 0x000fca0000000000 */
[----:B-----5:R-:W-:Y:S01]  /*3d10*/  DSETP.GEU.AND P2, PT, |R4|, |R12|, PT ;  /* 0x4000000c0400722a */ /* 0x020fe20003f4e200 */
[----:B------:R-:W-:-:S05]  /*3d20*/  @P1 SEL R7, R0, R9, P0 ;  /* 0x0000000900071207 */ /* 0x000fca0000000000 */
[----:B------:R-:W-:Y:S02]  /*3d30*/  FSEL R4, R4, R12, P2 ;  /* 0x0000000c04047208 */ /* 0x000fe40001000000 */
[----:B------:R-:W-:-:S06]  /*3d40*/  FSEL R5, R5, R13, P2 ;  /* 0x0000000d05057208 */ /* 0x000fcc0001000000 */
[----:B------:R-:W-:Y:S01]  /*3d50*/  DSETP.GEU.AND P3, PT, |R4|, |R10|, PT ;  /* 0x4000000a0400722a */ /* 0x000fe20003f6e200 */
[----:B------:R-:W-:-:S13]  /*3d60*/  @!P2 VIADD R7, R0, 0x300 ;  /* 0x000003000007a836 */ /* 0x000fda0000000000 */
[----:B------:R-:W-:Y:S05]  /*3d70*/  @!P3 BRA `(.L_x_306) ;  /* 0x000000000024b947 */ /* 0x000fea0003800000 */
[C---:B------:R-:W-:Y:S02]  /*3d80*/  ISETP.GE.U32.AND P0, PT, R7.reuse, R6, PT ;  /* 0x000000060700720c */ /* 0x040fe40003f06070 */
[----:B------:R-:W-:Y:S02]  /*3d90*/  IADD3 R6, P1, PT, R7, UR6, RZ ;  /* 0x0000000607067c10 */ /* 0x000fe4000ff3e0ff */
[----:B------:R-:W-:-:S03]  /*3da0*/  ISETP.GE.U32.AND.EX P0, PT, RZ, RZ, PT, P0 ;  /* 0x000000ffff00720c */ /* 0x000fc60003f06100 */
[----:B------:R-:W-:-:S10]  /*3db0*/  IMAD.X R7, RZ, RZ, UR7, P1 ;  /* 0x00000007ff077e24 */ /* 0x000fd400088e06ff */
[----:B------:R-:W-:-:S06]  /*3dc0*/  DSETP.LT.OR P0, PT, |R10|, |R4|, !P0 ;  /* 0x400000040a00722a */ /* 0x000fcc0004701600 */
[----:B------:R-:W-:Y:S02]  /*3dd0*/  FSEL R10, R4, R10, P0 ;  /* 0x0000000a040a7208 */ /* 0x000fe40000000000 */
[----:B------:R-:W-:Y:S02]  /*3de0*/  FSEL R11, R5, R11, P0 ;  /* 0x0000000b050b7208 */ /* 0x000fe40000000000 */
[----:B------:R-:W-:Y:S02]  /*3df0*/  SEL R17, R6, R17, P0 ;  /* 0x0000001106117207 */ /* 0x000fe40000000000 */
[----:B------:R-:W-:-:S07]  /*3e00*/  SEL R16, R7, R16, P0 ;  /* 0x0000001007107207 */ /* 0x000fce0000000000 */
.L_x_306:
[----:B------:R-:W-:Y:S05]  /*3e10*/  BSYNC.RECONVERGENT B1 ;  /* 0x0000000000017941 */ /* 0x000fea0003800200 */
.L_x_305:
[----:B------:R-:W-:Y:S01]  /*3e20*/  UISETP.GE.U32.AND UP0, UPT, UR4, 0xa00, UPT ;  /* 0x00000a000400788c */ /* 0x000fe2000bf06070 */
[----:B------:R-:W-:Y:S02]  /*3e30*/  IMAD.MOV.U32 R19, RZ, RZ, 0x500 ;  /* 0x00000500ff137424 */ /* 0x000fe400078e00ff */
[----:B------:R-:W-:Y:S01]  /*3e40*/  IMAD.MOV.U32 R18, RZ, RZ, RZ ;  /* 0x000000ffff127224 */ /* 0x000fe200078e00ff */
[----:B------:R-:W-:-:S09]  /*3e50*/  UISETP.GE.U32.AND.EX UP0, UPT, UR5, URZ, UPT, UP0 ;  /* 0x000000ff0500728c */ /* 0x000fd2000bf06100 */
[----:B------:R-:W-:Y:S05]  /*3e60*/  BRA.U !UP0, `(.L_x_307) ;  /* 0x0000000508587547 */ /* 0x000fea000b800000 */
[----:B------:R-:W-:Y:S01]  /*3e70*/  IMAD.MOV.U32 R12, RZ, RZ, R10 ;  /* 0x000000ffff0c7224 */ /* 0x000fe200078e000a */
[----:B------:R-:W0:Y:S01]  /*3e80*/  LDCU.64 UR6, c[0x0][0x388] ;  /* 0x00007100ff0677ac */ /* 0x000e220008000a00 */
[----:B------:R-:W-:Y:S02]  /*3e90*/  IMAD.MOV.U32 R13, RZ, RZ, R11 ;  /* 0x000000ffff0d7224 */ /* 0x000fe400078e000b */
[----:B------:R-:W-:Y:S01]  /*3ea0*/  IMAD.MOV.U32 R21, RZ, RZ, 0x500 ;  /* 0x00000500ff157424 */ /* 0x000fe200078e00ff */
[----:B------:R-:W1:Y:S01]  /*3eb0*/  LDCU.64 UR4, c[0x0][0x398] ;  /* 0x00007300ff0477ac */ /* 0x000e620008000a00 */
[----:B------:R-:W-:-:S07]  /*3ec0*/  IMAD.MOV.U32 R19, RZ, RZ, RZ ;  /* 0x000000ffff137224 */ /* 0x000fce00078e00ff */
.L_x_308:
[----:B------:R-:W-:-:S04]  /*3ed0*/  LEA R24, P0, R21, R2, 0x3 ;  /* 0x0000000215187211 */ /* 0x000fc800078018ff */
[----:B------:R-:W-:-:S05]  /*3ee0*/  LEA.HI.X R25, R21, R3, R19, 0x3, P0 ;  /* 0x0000000315197211 */ /* 0x000fca00000f1c13 */
[----:B------:R-:W2:Y:S04]  /*3ef0*/  LDG.E.64 R14, desc[UR8][R24.64] ;  /* 0x00000008180e7981 */ /* 0x000ea8000c1e1b00 */
[----:B------:R-:W3:Y:S04]  /*3f00*/  LDG.E.64 R8, desc[UR8][R24.64+0x800] ;  /* 0x0008000818087981 */ /* 0x000ee8000c1e1b00 */
[----:B------:R-:W4:Y:S04]  /*3f10*/  LDG.E.64 R6, desc[UR8][R24.64+0x1000] ;  /* 0x0010000818067981 */ /* 0x000f28000c1e1b00 */
[----:B------:R-:W5:Y:S04]  /*3f20*/  LDG.E.64 R4, desc[UR8][R24.64+0x1800] ;  /* 0x0018000818047981 */ /* 0x000f68000c1e1b00 */
[----:B------:R-:W5:Y:S01]  /*3f30*/  LDG.E.64 R10, desc[UR8][R24.64+0x2000] ;  /* 0x00200008180a7981 */ /* 0x000f62000c1e1b00 */
[----:B0-----:R-:W-:-:S04]  /*3f40*/  IADD3 R20, P0, P1, R21, UR6, R0 ;  /* 0x0000000615147c10 */ /* 0x001fc8000f91e000 */
[----:B------:R-:W-:Y:S01]  /*3f50*/  IADD3.X R18, PT, PT, R19, UR7, RZ, P0, P1 ;  /* 0x0000000713127c10 */ /* 0x000fe200087e24ff */
[----:B------:R-:W-:-:S04]  /*3f60*/  IMAD.MOV.U32 R22, RZ, RZ, R20 ;  /* 0x000000ffff167224 */ /* 0x000fc800078e0014 */
[----:B------:R-:W-:Y:S01]  /*3f70*/  IMAD.MOV.U32 R23, RZ, RZ, R18 ;  /* 0x000000ffff177224 */ /* 0x000fe200078e0012 */
[----:B--2---:R-:W-:-:S14]  /*3f80*/  DSETP.GEU.AND P2, PT, |R12|, |R14|, PT ;  /* 0x4000000e0c00722a */ /* 0x004fdc0003f4e200 */
[----:B------:R-:W-:-:S04]  /*3f90*/  @P2 ISETP.GE.U32.AND P0, PT, R17, R22, PT ;  /* 0x000000161100220c */ /* 0x000fc80003f06070 */
[----:B------:R-:W-:-:S13]  /*3fa0*/  @P2 ISETP.GE.AND.EX P0, PT, R16, R23, PT, P0 ;  /* 0x000000171000220c */ /* 0x000fda0003f06300 */
[----:B------:R-:W-:-:S06]  /*3fb0*/  @P2 DSETP.LT.OR P0, PT, |R14|, |R12|, !P0 ;  /* 0x4000000c0e00222a */ /* 0x000fcc0004701600 */
[----:B------:R-:W-:Y:S02]  /*3fc0*/  @P2 FSEL R13, R13, R15, P0 ;  /* 0x0000000f0d0d2208 */ /* 0x000fe40000000000 */
[----:B------:R-:W-:Y:S02]  /*3fd0*/  @P2 FSEL R12, R12, R14, P0 ;  /* 0x0000000e0c0c2208 */ /* 0x000fe40000000000 */
[----:B------:R-:W-:Y:S01]  /*3fe0*/  @P2 SEL R22, R17, R22, P0 ;  /* 0x0000001611162207 */ /* 0x000fe20000000000 */
[----:B------:R-:W-:Y:S01]  /*3ff0*/  @P2 IMAD.MOV.U32 R15, RZ, RZ, R13 ;  /* 0x000000ffff0f2224 */ /* 0x000fe200078e000d */
[----:B------:R-:W-:Y:S01]  /*4000*/  IADD3 R13, P3, PT, R20, 0x100, RZ ;  /* 0x00000100140d7810 */ /* 0x000fe20007f7e0ff */
[----:B------:R-:W-:Y:S01]  /*4010*/  @P2 IMAD.MOV.U32 R14, RZ, RZ, R12 ;  /* 0x000000ffff0e2224 */ /* 0x000fe200078e000c */
[----:B------:R-:W-:-:S03]  /*4020*/  @P2 SEL R23, R16, R23, P0 ;  /* 0x0000001710172207 */ /* 0x000fc60000000000 */
[----:B------:R-:W-:Y:S02]  /*4030*/  IMAD.X R16, RZ, RZ, R18, P3 ;  /* 0x000000ffff107224 */ /* 0x000fe400018e0612 */
[----:B---3--:R-:W-:-:S14]  /*4040*/  DSETP.GEU.AND P1, PT, |R14|, |R8|, PT ;  /* 0x400000080e00722a */ /* 0x008fdc0003f2e200 */
        /* <DEDUP_REMOVED lines=11> */
[----:B----4-:R-:W-:-:S14]  /*4100*/  DSETP.GEU.AND P2, PT, |R8|, |R6|, PT ;  /* 0x400000060800722a */ /* 0x010fdc0003f4e200 */
        /* <DEDUP_REMOVED lines=10> */
[----:B------:R-:W-:Y:S01]  /*41b0*/  IMAD.X R9, RZ, RZ, R18, P3 ;  /* 0x000000ffff097224 */ /* 0x000fe200018e0612 */
[----:B------:R-:W-:Y:S01]  /*41c0*/  IADD3 R17, P3, PT, R20, 0x400, RZ ;  /* 0x0000040014117810 */ /* 0x000fe20007f7e0ff */
[----:B-----5:R-:W-:-:S04]  /*41d0*/  DSETP.GEU.AND P1, PT, |R6|, |R4|, PT ;  /* 0x400000040600722a */ /* 0x020fc80003f2e200 */
[----:B------:R-:W-:-:S10]  /*41e0*/  IMAD.X R16, RZ, RZ, R18, P3 ;  /* 0x000000ffff107224 */ /* 0x000fd400018e0612 */
        /* <DEDUP_REMOVED lines=8> */
[----:B------:R-:W-:Y:S01]  /*4270*/  @P1 IMAD.MOV.U32 R5, RZ, RZ, R7 ;  /* 0x000000ffff051224 */ /* 0x000fe200078e0007 */
[C---:B------:R-:W-:Y:S02]  /*4280*/  IADD3 R6, P1, PT, R21.reuse, 0xa00, RZ ;  /* 0x00000a0015067810 */ /* 0x040fe40007f3e0ff */
[----:B------:R-:W-:-:S02]  /*4290*/  IADD3 R21, P3, PT, R21, 0x500, RZ ;  /* 0x0000050015157810 */ /* 0x000fc40007f7e0ff */
[----:B-1----:R-:W-:Y:S01]  /*42a0*/  ISETP.GT.U32.AND P4, PT, R6, UR4, PT ;  /* 0x0000000406007c0c */ /* 0x002fe2000bf84070 */
[----:B------:R-:W-:Y:S01]  /*42b0*/  DSETP.GEU.AND P2, PT, |R4|, |R10|, PT ;  /* 0x4000000a0400722a */ /* 0x000fe20003f4e200 */
[--C-:B------:R-:W-:Y:S02]  /*42c0*/  IMAD.X R6, RZ, RZ, R19.reuse, P1 ;  /* 0x000000ffff067224 */ /* 0x100fe400008e0613 */
[----:B------:R-:W-:-:S03]  /*42d0*/  IMAD.X R18, RZ, RZ, R19, P3 ;  /* 0x000000ffff127224 */ /* 0x000fc600018e0613 */
[----:B------:R-:W-:Y:S01]  /*42e0*/  ISETP.GT.AND.EX P1, PT, R6, UR5, PT, P4 ;  /* 0x0000000506007c0c */ /* 0x000fe2000bf24340 */
[----:B------:R-:W-:-:S07]  /*42f0*/  IMAD.MOV.U32 R19, RZ, RZ, R18 ;  /* 0x000000ffff137224 */ /* 0x000fce00078e0012 */
        /* <DEDUP_REMOVED lines=8> */
[----:B------:R-:W-:Y:S02]  /*4380*/  @P2 IMAD.MOV.U32 R11, RZ, RZ, R5 ;  /* 0x000000ffff0b2224 */ /* 0x000fe400078e0005 */
[----:B------:R-:W-:Y:S02]  /*4390*/  IMAD.MOV.U32 R12, RZ, RZ, R10 ;  /* 0x000000ffff0c7224 */ /* 0x000fe400078e000a */
[----:B------:R-:W-:Y:S01]  /*43a0*/  IMAD.MOV.U32 R13, RZ, RZ, R11 ;  /* 0x000000ffff0d7224 */ /* 0x000fe200078e000b */
[----:B------:R-:W-:Y:S06]  /*43b0*/  @!P1 BRA `(.L_x_308) ;  /* 0xfffffff800c49947 */ /* 0x000fec000383ffff */
[----:B------:R-:W-:-:S07]  /*43c0*/  IMAD.MOV.U32 R19, RZ, RZ, R21 ;  /* 0x000000ffff137224 */ /* 0x000fce00078e0015 */
.L_x_307:
[----:B------:R-:W-:-:S04]  /*43d0*/  ISETP.GE.U32.AND P0, PT, R19, UR4, PT ;  /* 0x0000000413007c0c */ /* 0x000fc8000bf06070 */
[----:B------:R-:W-:-:S13]  /*43e0*/  ISETP.GE.AND.EX P0, PT, R18, UR5, PT, P0 ;  /* 0x0000000512007c0c */ /* 0x000fda000bf06300 */
[----:B------:R-:W-:Y:S05]  /*43f0*/  @P0 BRA `(.L_x_309) ;  /* 0x0000000800c40947 */ /* 0x000fea0003800000 */
[----:B------:R-:W-:Y:S01]  /*4400*/  IADD3 R21, PT, PT, -R19, UR4, RZ ;  /* 0x0000000413157c10 */ /* 0x000fe2000fffe1ff */
[----:B------:R-:W-:Y:S03]  /*4410*/  BSSY.RECONVERGENT B1, `(.L_x_309) ;  /* 0x00000af000017945 */ /* 0x000fe60003800200 */
[----:B------:R-:W-:-:S13]  /*4420*/  ISETP.GE.AND P0, PT, R0, R21, PT ;  /* 0x000000150000720c */ /* 0x000fda0003f06270 */
[----:B------:R-:W-:Y:S05]  /*4430*/  @P0 BRA `(.L_x_310) ;  /* 0x0000000800b00947 */ /* 0x000fea0003800000 */
[-C--:B------:R-:W-:Y:S01]  /*4440*/  LOP3.LUT R6, RZ, R0.reuse, RZ, 0x33, !PT ;  /* 0x00000000ff067212 */ /* 0x080fe200078e33ff */
[----:B------:R-:W-:Y:S01]  /*4450*/  BSSY.RECONVERGENT B2, `(.L_x_311) ;  /* 0x0000036000027945 */ /* 0x000fe20003800200 */
[----:B------:R-:W-:Y:S02]  /*4460*/  MOV R12, R0 ;  /* 0x00000000000c7202 */ /* 0x000fe40000000f00 */
        /* <DEDUP_REMOVED lines=9> */
[----:B------:R-:W-:Y:S02]  /*4500*/  LOP3.LUT R2, R2, 0x3, RZ, 0xc0, !PT ;  /* 0x0000000302027812 */ /* 0x000fe400078ec0ff */
[----:B------:R-:W-:-:S03]  /*4510*/  IADD3 R13, P0, PT, R9, UR6, RZ ;  /* 0x00000006090d7c10 */ /* 0x000fc6000ff1e0ff */
[----:B------:R-:W-:Y:S01]  /*4520*/  IMAD.MOV R7, RZ, RZ, -R2 ;  /* 0x000000ffff077224 */ /* 0x000fe200078e0a02 */
[----:B0-----:R-:W-:-:S04]  /*4530*/  LEA R8, P1, R9, UR10, 0x3 ;  /* 0x0000000a09087c11 */ /* 0x001fc8000f8218ff */
[----:B------:R-:W-:Y:S02]  /*4540*/  LEA.HI.X R9, R9, UR11, R14, 0x3, P1 ;  /* 0x0000000b09097c11 */ /* 0x000fe400088f1c0e */
[----:B------:R-:W-:-:S07]  /*4550*/  IADD3.X R14, PT, PT, R14, UR7, RZ, P0, !PT ;  /* 0x000000070e0e7c10 */ /* 0x000fce00087fe4ff */
.L_x_315:
        /* <DEDUP_REMOVED lines=31> */
.L_x_314:
[----:B------:R-:W-:Y:S05]  /*4750*/  BSYNC.RECONVERGENT B3 ;  /* 0x0000000000037941 */ /* 0x000fea0003800200 */
.L_x_313:
[----:B------:R-:W-:Y:S01]  /*4760*/  IADD3 R13, P0, PT, R13, 0x100, RZ ;  /* 0x000001000d0d7810 */ /* 0x000fe20007f1e0ff */
[----:B------:R-:W-:Y:S02]  /*4770*/  VIADD R12, R12, 0x100 ;  /* 0x000001000c0c7836 */ /* 0x000fe40000000000 */
[----:B------:R-:W-:Y:S02]  /*4780*/  IMAD.X R9, RZ, RZ, R9, P3 ;  /* 0x000000ffff097224 */ /* 0x000fe400018e0609 */
[----:B------:R-:W-:Y:S01]  /*4790*/  IMAD.X R14, RZ, RZ, R14, P0 ;  /* 0x000000ffff0e7224 */ /* 0x000fe200000e060e */
[----:B------:R-:W-:Y:S07]  /*47a0*/  @P2 BRA `(.L_x_315) ;  /* 0xfffffffc006c2947 */ /* 0x000fee000383ffff */
.L_x_312:
[----:B------:R-:W-:Y:S05]  /*47b0*/  BSYNC.RECONVERGENT B2 ;  /* 0x0000000000027941 */ /* 0x000fea0003800200 */
.L_x_311:
[----:B------:R-:W-:-:S13]  /*47c0*/  ISETP.GE.U32.AND P0, PT, R6, 0x300, PT ;  /* 0x000003000600780c */ /* 0x000fda0003f06070 */
[----:B------:R-:W-:Y:S05]  /*47d0*/  @!P0 BRA `(.L_x_310) ;  /* 0x0000000400c88947 */ /* 0x000fea0003800000 */
[----:B------:R-:W0:Y:S01]  /*47e0*/  LDC.64 R8, c[0x0][0x380] ;  /* 0x0000e000ff087b82 */ /* 0x000e220000000a00 */
[----:B------:R-:W-:-:S07]  /*47f0*/  VIADD R20, R12, 0x200 ;  /* 0x000002000c147836 */ /* 0x000fce0000000000 */
[----:B------:R-:W1:Y:S02]  /*4800*/  LDC.64 R6, c[0x0][0x388] ;  /* 0x0000e200ff067b82 */ /* 0x000e640000000a00 */
.L_x_324:
        /* <DEDUP_REMOVED lines=30> */
.L_x_317:
[----:B------:R-:W-:Y:S05]  /*49f0*/  BSYNC.RECONVERGENT B2 ;  /* 0x0000000000027941 */ /* 0x000fea0003800200 */
.L_x_316:
        /* <DEDUP_REMOVED lines=9> */
[----:B------:R-:W-:-:S03]  /*4a90*/  IMAD.MOV.U32 R24, RZ, RZ, R26 ;  /* 0x000000ffff187224 */ /* 0x000fc600078e001a */
[----:B------:R-:W-:Y:S01]  /*4aa0*/  MOV R25, R27 ;  /* 0x0000001b00197202 */ /* 0x000fe20000000f00 */
        /* <DEDUP_REMOVED lines=15> */
.L_x_319:
[----:B------:R-:W-:Y:S05]  /*4ba0*/  BSYNC.RECONVERGENT B2 ;  /* 0x0000000000027941 */ /* 0x000fea0003800200 */
.L_x_318:
[----:B------:R-:W-:Y:S01]  /*4bb0*/  DSETP.GEU.AND P0, PT, |R16|, |R10|, PT ;  /* 0x4000000a1000722a */ /* 0x000fe20003f0e200 */
[CC--:B------:R-:W-:Y:S01]  /*4bc0*/  IADD3 R13, P1, P4, R19.reuse, R6.reuse, R20 ;  /* 0x00000006130d7210 */ /* 0x0c0fe20007c3e014 */
[----:B------:R-:W-:Y:S01]  /*4bd0*/  VIADD R4, R20, 0x100 ;  /* 0x0000010014047836 */ /* 0x000fe20000000000 */
[----:B------:R-:W-:Y:S01]  /*4be0*/  BSSY.RECONVERGENT B2, `(.L_x_320) ;  /* 0x0000016000027945 */ /* 0x000fe20003800200 */
[----:B------:R-:W-:Y:S01]  /*4bf0*/  IMAD.MOV.U32 R2, RZ, RZ, R10 ;  /* 0x000000ffff027224 */ /* 0x000fe200078e000a */
[----:B------:R-:W-:Y:S01]  /*4c00*/  IADD3.X R22, PT, PT, R18, R7, RZ, P1, P4 ;  /* 0x0000000712167210 */ /* 0x000fe20000fe84ff */
[----:B------:R-:W-:Y:S01]  /*4c10*/  IMAD.MOV.U32 R5, RZ, RZ, R13 ;  /* 0x000000ffff057224 */ /* 0x000fe200078e000d */
[----:B------:R-:W-:Y:S01]  /*4c20*/  IADD3 R4, P2, P3, R19, R6, R4 ;  /* 0x0000000613047210 */ /* 0x000fe20007b5e004 */
        /* <DEDUP_REMOVED lines=17> */
.L_x_321:
[----:B------:R-:W-:Y:S05]  /*4d40*/  BSYNC.RECONVERGENT B2 ;  /* 0x0000000000027941 */ /* 0x000fea0003800200 */
.L_x_320:
[----:B------:R-:W-:Y:S01]  /*4d50*/  DSETP.GEU.AND P0, PT, |R2|, |R14|, PT ;  /* 0x4000000e0200722a */ /* 0x000fe20003f0e200 */
[----:B------:R-:W-:Y:S01]  /*4d60*/  IADD3.X R13, PT, PT, R18, R7, RZ, P2, P3 ;  /* 0x00000007120d7210 */ /* 0x000fe200017e64ff */
        /* <DEDUP_REMOVED lines=20> */
.L_x_323:
[----:B------:R-:W-:Y:S05]  /*4eb0*/  BSYNC.RECONVERGENT B2 ;  /* 0x0000000000027941 */ /* 0x000fea0003800200 */
.L_x_322:
[C---:B------:R-:W-:Y:S02]  /*4ec0*/  VIADD R2, R20.reuse, 0x200 ;  /* 0x0000020014027836 */ /* 0x040fe40000000000 */
[----:B------:R-:W-:-:S03]  /*4ed0*/  VIADD R20, R20, 0x400 ;  /* 0x0000040014147836 */ /* 0x000fc60000000000 */
[----:B------:R-:W-:-:S13]  /*4ee0*/  ISETP.GE.AND P0, PT, R2, R21, PT ;  /* 0x000000150200720c */ /* 0x000fda0003f06270 */
[----:B------:R-:W-:Y:S05]  /*4ef0*/  @!P0 BRA `(.L_x_324) ;  /* 0xfffffff800448947 */ /* 0x000fea000383ffff */
.L_x_310:
[----:B------:R-:W-:Y:S05]  /*4f00*/  BSYNC.RECONVERGENT B1 ;  /* 0x0000000000017941 */ /* 0x000fea0003800200 */
.L_x_309:
        /* <DEDUP_REMOVED lines=32> */
.L_x_326:
[----:B------:R-:W-:Y:S05]  /*5110*/  BSYNC.RECONVERGENT B1 ;  /* 0x0000000000017941 */ /* 0x000fea0003800200 */
.L_x_325:
        /* <DEDUP_REMOVED lines=31> */
.L_x_328:
[----:B------:R-:W-:Y:S05]  /*5310*/  BSYNC.RECONVERGENT B1 ;  /* 0x0000000000017941 */ /* 0x000fea0003800200 */
.L_x_327:
        /* <DEDUP_REMOVED lines=31> */
.L_x_330:
[----:B------:R-:W-:Y:S05]  /*5510*/  BSYNC.RECONVERGENT B1 ;  /* 0x0000000000017941 */ /* 0x000fea0003800200 */
.L_x_329:
[----:B------:R-:W-:Y:S01]  /*5520*/  ISETP.GT.AND P0, PT, R8, 0x17, PT ;  /* 0x000000170800780c */ /* 0x000fe20003f04270 */
[----:B-1----:R1:W1:Y:S01]  /*5530*/  SHFL.DOWN PT, R6, R2, 0x8, 0x1f ;  /* 0x09001f0002067f89 */ /* 0x00226200000e0000 */
[----:B------:R-:W-:Y:S01]  /*5540*/  BSSY.RECONVERGENT B1, `(.L_x_331) ;  /* 0x000001d000017945 */ /* 0x000fe20003800200 */
[----:B--2---:R-:W-:Y:S02]  /*5550*/  IMAD.MOV.U32 R9, RZ, RZ, R11 ;  /* 0x000000ffff097224 */ /* 0x004fe400078e000b */
[----:B---3--:R2:W3:Y:S01]  /*5560*/  SHFL.DOWN PT, R7, R3, 0x8, 0x1f ;  /* 0x09001f0003077f89 */ /* 0x0084e200000e0000 */
[----:B------:R-:W-:Y:S02]  /*5570*/  IMAD.MOV.U32 R10, RZ, RZ, R12 ;  /* 0x000000ffff0a7224 */ /* 0x000fe400078e000c */
[----:B------:R-:W-:Y:S01]  /*5580*/  IMAD.MOV.U32 R4, RZ, RZ, R2 ;  /* 0x000000ffff047224 */ /* 0x000fe200078e0002 */
[----:B0-----:R2:W0:Y:S01]  /*5590*/  SHFL.DOWN PT, R14, R11, 0x8, 0x1f ;  /* 0x09001f000b0e7f89 */ /* 0x00142200000e0000 */
[----:B------:R-:W-:-:S03]  /*55a0*/  IMAD.MOV.U32 R5, RZ, RZ, R3 ;  /* 0x000000ffff057224 */ /* 0x000fc600078e0003 */
[----:B----4-:R2:W4:Y:S01]  /*55b0*/  SHFL.DOWN PT, R13, R12, 0x8, 0x1f ;  /* 0x09001f000c0d7f89 */ /* 0x01052200000e0000 */
        /* <DEDUP_REMOVED lines=21> */
.L_x_332:
[----:B------:R-:W-:Y:S05]  /*5710*/  BSYNC.RECONVERGENT B1 ;  /* 0x0000000000017941 */ /* 0x000fea0003800200 */
.L_x_331:
        /* <DEDUP_REMOVED lines=8> */
[----:B----4-:R-:W-:-:S03]  /*57a0*/  IMAD.MOV.U32 R13, RZ, RZ, R5 ;  /* 0x000000ffff0d7224 */ /* 0x010fc600078e0005 */
[----:B---3--:R3:W4:Y:S01]  /*57b0*/  SHFL.DOWN PT, R7, R10, 0x10, 0x1f ;  /* 0x0a001f000a077f89 */ /* 0x00872200000e0000 */
[----:B------:R-:W-:Y:S05]  /*57c0*/  @P0 BRA `(.L_x_334) ;  /* 0x0000000000500947 */ /* 0x000fea0003800000 */
[----:B-12---:R-:W-:Y:S01]  /*57d0*/  DSETP.GEU.AND P0, PT, |R4|, |R2|, PT ;  /* 0x400000020400722a */ /* 0x006fe20003f0e200 */
        /* <DEDUP_REMOVED lines=19> */
.L_x_334:
[----:B------:R-:W-:Y:S05]  /*5910*/  BSYNC.RECONVERGENT B1 ;  /* 0x0000000000017941 */ /* 0x000fea0003800200 */
.L_x_333:
        /* <DEDUP_REMOVED lines=11> */
.L_x_336:
[----:B------:R-:W-:Y:S05]  /*59d0*/  BSYNC.RECONVERGENT B1 ;  /* 0x0000000000017941 */ /* 0x000fea0003800200 */
.L_x_335:
        /* <DEDUP_REMOVED lines=8> */
[----:B0---4-:R-:W0:Y:S04]  /*5a60*/  LDS.128 R4, [R0+0x20] ;  /* 0x0000200000047984 */ /* 0x011e280000000c00 */
[----:B------:R2:W4:Y:S04]  /*5a70*/  LDS.64 R2, [R0+0x80] ;  /* 0x0000800000027984 */ /* 0x0005280000000a00 */
[----:B---3--:R2:W3:Y:S01]  /*5a80*/  LDS.128 R8, [R0+0x30] ;  /* 0x0000300000087984 */ /* 0x0084e20000000c00 */
[----:B-1----:R-:W-:Y:S01]  /*5a90*/  DSETP.GEU.AND P0, PT, |R12|, |R16|, PT ;  /* 0x400000100c00722a */ /* 0x002fe20003f0e200 */
[----:B------:R-:W-:-:S02]  /*5aa0*/  IMAD.MOV.U32 R20, RZ, RZ, R16 ;  /* 0x000000ffff147224 */ /* 0x000fc400078e0010 */
[----:B------:R-:W-:Y:S02]  /*5ab0*/  IMAD.MOV.U32 R21, RZ, RZ, R17 ;  /* 0x000000ffff157224 */ /* 0x000fe400078e0011 */
[----:B0-----:R-:W-:Y:S02]  /*5ac0*/  IMAD.MOV.U32 R23, RZ, RZ, R4 ;  /* 0x000000ffff177224 */ /* 0x001fe400078e0004 */
        /* <DEDUP_REMOVED lines=16> */
.L_x_338:
[----:B------:R-:W-:Y:S05]  /*5bd0*/  BSYNC.RECONVERGENT B1 ;  /* 0x0000000000017941 */ /* 0x000fea0003800200 */
.L_x_337:
        /* <DEDUP_REMOVED lines=23> */
.L_x_340:
[----:B------:R-:W-:Y:S05]  /*5d50*/  BSYNC.RECONVERGENT B1 ;  /* 0x0000000000017941 */ /* 0x000fea0003800200 */
.L_x_339:
        /* <DEDUP_REMOVED lines=21> */
.L_x_342:
[----:B------:R-:W-:Y:S05]  /*5eb0*/  BSYNC.RECONVERGENT B1 ;  /* 0x0000000000017941 */ /* 0x000fea0003800200 */
.L_x_341:
        /* <DEDUP_REMOVED lines=23> */
.L_x_344:
[----:B------:R-:W-:Y:S05]  /*6030*/  BSYNC.RECONVERGENT B1 ;  /* 0x0000000000017941 */ /* 0x000fea0003800200 */
.L_x_343:
        /* <DEDUP_REMOVED lines=21> */
.L_x_346:
[----:B------:R-:W-:Y:S05]  /*6190*/  BSYNC.RECONVERGENT B1 ;  /* 0x0000000000017941 */ /* 0x000fea0003800200 */
.L_x_345:
        /* <DEDUP_REMOVED lines=21> */
.L_x_348:
[----:B------:R-:W-:Y:S05]  /*62f0*/  BSYNC.RECONVERGENT B1 ;  /* 0x0000000000017941 */ /* 0x000fea0003800200 */
.L_x_347:
        /* <DEDUP_REMOVED lines=20> */
.L_x_268:
[----:B------:R-:W-:Y:S05]  /*6440*/  BSYNC.RECONVERGENT B0 ;  /* 0x0000000000007941 */ /* 0x000fea0003800200 */
.L_x_235:
[----:B------:R-:W-:Y:S05]  /*6450*/  @P1 EXIT ;  /* 0x000000000000194d */ /* 0x000fea0003800000 */
[----:B0123--:R-:W0:Y:S02]  /*6460*/  LDC.64 R2, c[0x0][0x390] ;  /* 0x0000e400ff027b82 */ /* 0x00fe240000000a00 */
[----:B0-----:R-:W-:Y:S04]  /*6470*/  STG.E.64 desc[UR8][R2.64], R12 ;  /* 0x0000000c02007986 */ /* 0x001fe8000c101b08 */
[----:B------:R-:W-:Y:S01]  /*6480*/  STG.E.64 desc[UR8][R2.64+0x8], R14 ;  /* 0x0000080e02007986 */ /* 0x000fe2000c101b08 */
[----:B------:R-:W-:Y:S05]  /*6490*/  EXIT ;  /* 0x000000000000794d */ /* 0x000fea0003800000 */
.L_x_349:
        /* <DEDUP_REMOVED lines=14> */
.L_x_722:


//--------------------- .text._ZN6thrust24THRUST_300001_SM_1000_NS8cuda_cub4core6detail13_kernel_agentINS1_8__reduce11ReduceAgentIPN4cuda3std3__45tupleIJdlEEESC_SB_iNS1_9__extrema9arg_max_fIdl10comparatorEEEEJSC_SC_iSG_EEEvDpT0_ --------------------------
	.section	.text._ZN6thrust24THRUST_300001_SM_1000_NS8cuda_cub4core6detail13_kernel_agentINS1_8__reduce11ReduceAgentIPN4cuda3std3__45tupleIJdlEEESC_SB_iNS1_9__extrema9arg_max_fIdl10comparatorEEEEJSC_SC_iSG_EEEvDpT0_,"ax",@progbits
	.align	128
        .global         _ZN6thrust24THRUST_300001_SM_1000_NS8cuda_cub4core6detail13_kernel_agentINS1_8__reduce11ReduceAgentIPN4cuda3std3__45tupleIJdlEEESC_SB_iNS1_9__extrema9arg_max_fIdl10comparatorEEEEJSC_SC_iSG_EEEvDpT0_
        .type           _ZN6thrust24THRUST_300001_SM_1000_NS8cuda_cub4core6detail13_kernel_agentINS1_8__reduce11ReduceAgentIPN4cuda3std3__45tupleIJdlEEESC_SB_iNS1_9__extrema9arg_max_fIdl10comparatorEEEEJSC_SC_iSG_EEEvDpT0_,@function
        .size           _ZN6thrust24THRUST_300001_SM_1000_NS8cuda_cub4core6detail13_kernel_agentINS1_8__reduce11ReduceAgentIPN4cuda3std3__45tupleIJdlEEESC_SB_iNS1_9__extrema9arg_max_fIdl10comparatorEEEEJSC_SC_iSG_EEEvDpT0_,(.L_x_723 - _ZN6thrust24THRUST_300001_SM_1000_NS8cuda_cub4core6detail13_kernel_agentINS1_8__reduce11ReduceAgentIPN4cuda3std3__45tupleIJdlEEESC_SB_iNS1_9__extrema9arg_max_fIdl10comparatorEEEEJSC_SC_iSG_EEEvDpT0_)
        .other          _ZN6thrust24THRUST_300001_SM_1000_NS8cuda_cub4core6detail13_kernel_agentINS1_8__reduce11ReduceAgentIPN4cuda3std3__45tupleIJdlEEESC_SB_iNS1_9__extrema9arg_max_fIdl10comparatorEEEEJSC_SC_iSG_EEEvDpT0_,@"STO_CUDA_ENTRY STV_DEFAULT"
_ZN6thrust24THRUST_300001_SM_1000_NS8cuda_cub4core6detail13_kernel_agentINS1_8__reduce11ReduceAgentIPN4cuda3std3__45tupleIJdlEEESC_SB_iNS1_9__extrema9arg_max_fIdl10comparatorEEEEJSC_SC_iSG_EEEvDpT0_:
.text._ZN6thrust24THRUST_300001_SM_1000_NS8cuda_cub4core6detail13_kernel_agentINS1_8__reduce11ReduceAgentIPN4cuda3std3__45tupleIJdlEEESC_SB_iNS1_9__extrema9arg_max_fIdl10comparatorEEEEJSC_SC_iSG_EEEvDpT0_:
        /* <DEDUP_REMOVED lines=21> */
.L_x_353:
[----:B0-----:R-:W-:Y:S05]  /*0150*/  BSYNC.RECONVERGENT B1 ;  /* 0x0000000000017941 */ /* 0x001fea0003800200 */
.L_x_352:
        /* <DEDUP_REMOVED lines=15> */
.L_x_360:
        /* <DEDUP_REMOVED lines=31> */
.L_x_359:
[----:B------:R-:W-:Y:S05]  /*0440*/  BSYNC.RECONVERGENT B3 ;  /* 0x0000000000037941 */ /* 0x000fea0003800200 */
.L_x_358:
[----:B------:R-:W-:Y:S02]  /*0450*/  IMAD.X R3, RZ, RZ, R3, P3 ;  /* 0x000000ffff037224 */ /* 0x000fe400018e0603 */
[----:B------:R-:W-:Y:S01]  /*0460*/  VIADD R19, R19, 0x100 ;  /* 0x0000010013137836 */ /* 0x000fe20000000000 */
[----:B------:R-:W-:Y:S06]  /*0470*/  @P2 BRA `(.L_x_360) ;  /* 0xfffffffc00742947 */ /* 0x000fec000383ffff */
.L_x_357:
[----:B------:R-:W-:Y:S05]  /*0480*/  BSYNC.RECONVERGENT B2 ;  /* 0x0000000000027941 */ /* 0x000fea0003800200 */
.L_x_356:
[----:B------:R-:W0:Y:S01]  /*0490*/  LDC.64 R8, c[0x0][0x380] ;  /* 0x0000e000ff087b82 */ /* 0x000e220000000a00 */
[----:B------:R-:W-:-:S13]  /*04a0*/  ISETP.GE.U32.AND P0, PT, R4, 0x300, PT ;  /* 0x000003000400780c */ /* 0x000fda0003f06070 */
[----:B------:R-:W-:Y:S05]  /*04b0*/  @!P0 BRA `(.L_x_355) ;  /* 0x0000000400908947 */ /* 0x000fea0003800000 */
.L_x_369:
        /* <DEDUP_REMOVED lines=13> */
[----:B------:R-:W-:Y:S01]  /*0590*/  IMAD.MOV.U32 R23, RZ, RZ, R12 ;  /* 0x000000ffff177224 */ /* 0x000fe200078e000c */
[----:B------:R-:W-:Y:S01]  /*05a0*/  MOV R25, R13 ;  /* 0x0000000d00197202 */ /* 0x000fe20000000f00 */
[----:B------:R-:W-:Y:S02]  /*05b0*/  IMAD.MOV.U32 R2, RZ, RZ, R14 ;  /* 0x000000ffff027224 */ /* 0x000fe400078e000e */
[----:B------:R-:W-:-:S09]  /*05c0*/  IMAD.MOV.U32 R3, RZ, RZ, R15 ;  /* 0x000000ffff037224 */ /* 0x000fd200078e000f */
        /* <DEDUP_REMOVED lines=9> */
.L_x_362:
[----:B------:R-:W-:Y:S05]  /*0660*/  BSYNC.RECONVERGENT B2 ;  /* 0x0000000000027941 */ /* 0x000fea0003800200 */
.L_x_361:
        /* <DEDUP_REMOVED lines=25> */
.L_x_364:
[----:B------:R-:W-:Y:S05]  /*0800*/  BSYNC.RECONVERGENT B2 ;  /* 0x0000000000027941 */ /* 0x000fea0003800200 */
.L_x_363:
        /* <DEDUP_REMOVED lines=21> */
.L_x_366:
[----:B------:R-:W-:Y:S05]  /*0960*/  BSYNC.RECONVERGENT B2 ;  /* 0x0000000000027941 */ /* 0x000fea0003800200 */
.L_x_365:
        /* <DEDUP_REMOVED lines=21> */
.L_x_368:
[----:B------:R-:W-:Y:S05]  /*0ac0*/  BSYNC.RECONVERGENT B2 ;  /* 0x0000000000027941 */ /* 0x000fea0003800200 */
.L_x_367:
[----:B------:R-:W-:-:S05]  /*0ad0*/  VIADD R19, R19, 0x400 ;  /* 0x0000040013137836 */ /* 0x000fca0000000000 */
[----:B------:R-:W-:-:S13]  /*0ae0*/  ISETP.GE.AND P0, PT, R19, UR5, PT ;  /* 0x0000000513007c0c */ /* 0x000fda000bf06270 */
[----:B------:R-:W-:Y:S05]  /*0af0*/  @!P0 BRA `(.L_x_369) ;  /* 0xfffffff800708947 */ /* 0x000fea000383ffff */
.L_x_355:
[----:B------:R-:W-:Y:S05]  /*0b00*/  BSYNC.RECONVERGENT B1 ;  /* 0x0000000000017941 */ /* 0x000fea0003800200 */
.L_x_354:
        /* <DEDUP_REMOVED lines=35> */
.L_x_372:
[----:B------:R-:W-:Y:S05]  /*0d40*/  BSYNC.RECONVERGENT B1 ;  /* 0x0000000000017941 */ /* 0x000fea0003800200 */
.L_x_371:
        /* <DEDUP_REMOVED lines=31> */
.L_x_374:
[----:B------:R-:W-:Y:S05]  /*0f40*/  BSYNC.RECONVERGENT B1 ;  /* 0x0000000000017941 */ /* 0x000fea0003800200 */
.L_x_373:
        /* <DEDUP_REMOVED lines=31> */
.L_x_376:
[----:B------:R-:W-:Y:S05]  /*1140*/  BSYNC.RECONVERGENT B1 ;  /* 0x0000000000017941 */ /* 0x000fea0003800200 */
.L_x_375:
        /* <DEDUP_REMOVED lines=31> */
.L_x_378:
[----:B------:R-:W-:Y:S05]  /*1340*/  BSYNC.RECONVERGENT B1 ;  /* 0x0000000000017941 */ /* 0x000fea0003800200 */
.L_x_377:
[----:B------:R-:W-:Y:S01]  /*1350*/  ISETP.GT.AND P0, PT, R9, 0xf, PT ;  /* 0x0000000f0900780c */ /* 0x000fe20003f04270 */
[----:B-1----:R1:W1:Y:S01]  /*1360*/  SHFL.DOWN PT, R6, R4, 0x10, 0x1f ;  /* 0x0a001f0004067f89 */ /* 0x00226200000e0000 */
[----:B------:R-:W-:Y:S01]  /*1370*/  BSSY.RECONVERGENT B1, `(.L_x_379) ;  /* 0x000001d000017945 */ /* 0x000fe20003800200 */
[----:B0-----:R-:W-:Y:S01]  /*1380*/  MOV R14, R8 ;  /* 0x00000008000e7202 */ /* 0x001fe20000000f00 */
[----:B----4-:R-:W-:Y:S01]  /*1390*/  IMAD.MOV.U32 R15, RZ, RZ, R10 ;  /* 0x000000ffff0f7224 */ /* 0x010fe200078e000a */
[----:B--2---:R0:W2:Y:S01]  /*13a0*/  SHFL.DOWN PT, R7, R5, 0x10, 0x1f ;  /* 0x0a001f0005077f89 */ /* 0x0040a200000e0000 */
[----:B------:R-:W-:Y:S02]  /*13b0*/  IMAD.MOV.U32 R2, RZ, RZ, R4 ;  /* 0x000000ffff027224 */ /* 0x000fe400078e0004 */
[----:B------:R-:W-:Y:S01]  /*13c0*/  IMAD.MOV.U32 R3, RZ, RZ, R5 ;  /* 0x000000ffff037224 */ /* 0x000fe200078e0005 */
[----:B------:R0:W4:Y:S04]  /*13d0*/  SHFL.DOWN PT, R11, R8, 0x10, 0x1f ;  /* 0x0a001f00080b7f89 */ /* 0x00012800000e0000 */
        /* <DEDUP_REMOVED lines=22> */
.L_x_380:
[----:B------:R-:W-:Y:S05]  /*1540*/  BSYNC.RECONVERGENT B1 ;  /* 0x0000000000017941 */ /* 0x000fea0003800200 */
.L_x_379:
        /* <DEDUP_REMOVED lines=11> */
.L_x_382:
[----:B------:R-:W-:Y:S05]  /*1600*/  BSYNC.RECONVERGENT B1 ;  /* 0x0000000000017941 */ /* 0x000fea0003800200 */
.L_x_381:
        /* <DEDUP_REMOVED lines=31> */
.L_x_385:
[----:B------:R-:W-:Y:S05]  /*1800*/  BSYNC.RECONVERGENT B1 ;  /* 0x0000000000017941 */ /* 0x000fea0003800200 */
.L_x_384:
        /* <DEDUP_REMOVED lines=10> */
[----:B------:R-:W-:Y:S01]  /*18b0*/  MOV R15, R26 ;  /* 0x0000001a000f7202 */ /* 0x000fe20000000f00 */
[----:B------:R-:W-:Y:S02]  /*18c0*/  IMAD.MOV.U32 R29, RZ, RZ, R27 ;  /* 0x000000ffff1d7224 */ /* 0x000fe400078e001b */
[----:B------:R-:W-:Y:S02]  /*18d0*/  IMAD.MOV.U32 R4, RZ, RZ, R24 ;  /* 0x000000ffff047224 */ /* 0x000fe400078e0018 */
[----:B------:R-:W-:-:S08]  /*18e0*/  IMAD.MOV.U32 R5, RZ, RZ, R25 ;  /* 0x000000ffff057224 */ /* 0x000fd000078e0019 */
        /* <DEDUP_REMOVED lines=9> */
.L_x_387:
[----:B------:R-:W-:Y:S05]  /*1980*/  BSYNC.RECONVERGENT B1 ;  /* 0x0000000000017941 */ /* 0x000fea0003800200 */
.L_x_386:
        /* <DEDUP_REMOVED lines=21> */
.L_x_389:
[----:B------:R-:W-:Y:S05]  /*1ae0*/  BSYNC.RECONVERGENT B1 ;  /* 0x0000000000017941 */ /* 0x000fea0003800200 */
.L_x_388:
        /* <DEDUP_REMOVED lines=23> */
.L_x_391:
[----:B------:R-:W-:Y:S05]  /*1c60*/  BSYNC.RECONVERGENT B1 ;  /* 0x0000000000017941 */ /* 0x000fea0003800200 */
.L_x_390:
        /* <DEDUP_REMOVED lines=21> */
.L_x_393:
[----:B------:R-:W-:Y:S05]  /*1dc0*/  BSYNC.RECONVERGENT B1 ;  /* 0x0000000000017941 */ /* 0x000fea0003800200 */
.L_x_392:
        /* <DEDUP_REMOVED lines=21> */
.L_x_395:
[----:B------:R-:W-:Y:S05]  /*1f20*/  BSYNC.RECONVERGENT B1 ;  /* 0x0000000000017941 */ /* 0x000fea0003800200 */
.L_x_394:
        /* <DEDUP_REMOVED lines=21> */
.L_x_370:
        /* <DEDUP_REMOVED lines=19> */
[----:B0-----:R-:W-:Y:S01]  /*21b0*/  MOV R16, R9 ;  /* 0x0000000900107202 */ /* 0x001fe20000000f00 */
[----:B--2---:R-:W-:Y:S02]  /*21c0*/  IMAD.MOV.U32 R18, RZ, RZ, R11 ;  /* 0x000000ffff127224 */ /* 0x004fe400078e000b */
[----:B------:R-:W-:Y:S02]  /*21d0*/  IMAD.MOV.U32 R2, RZ, RZ, R6 ;  /* 0x000000ffff027224 */ /* 0x000fe400078e0006 */
[----:B------:R-:W-:-:S08]  /*21e0*/  IMAD.MOV.U32 R3, RZ, RZ, R7 ;  /* 0x000000ffff037224 */ /* 0x000fd000078e0007 */
        /* <DEDUP_REMOVED lines=15> */
.L_x_397:
[----:B------:R-:W-:Y:S05]  /*22e0*/  BSYNC.RECONVERGENT B1 ;  /* 0x0000000000017941 */ /* 0x000fea0003800200 */
.L_x_396:
        /* <DEDUP_REMOVED lines=32> */
.L_x_399:
[----:B------:R-:W-:Y:S05]  /*24f0*/  BSYNC.RECONVERGENT B1 ;  /* 0x0000000000017941 */ /* 0x000fea0003800200 */
.L_x_398:
[----:B-1----:R-:W-:Y:S01]  /*2500*/  VIADD R2, R4, 0x4 ;  /* 0x0000000404027836 */ /* 0x002fe20000000000 */
[----:B---3--:R1:W3:Y:S01]  /*2510*/  SHFL.DOWN PT, R8, R6, 0x4, R5 ;  /* 0x0880000006087989 */ /* 0x0082e200000e0005 */
[----:B------:R-:W-:Y:S01]  /*2520*/  BSSY.RECONVERGENT B1, `(.L_x_400) ;  /* 0x000001e000017945 */ /* 0x000fe20003800200 */
[----:B------:R-:W-:Y:S01]  /*2530*/  IMAD.MOV.U32 R14, RZ, RZ, R10 ;  /* 0x000000ffff0e7224 */ /* 0x000fe200078e000a */
[----:B------:R-:W-:Y:S01]  /*2540*/  MOV R3, R7 ;  /* 0x0000000700037202 */ /* 0x000fe20000000f00 */
[----:B0-----:R1:W0:Y:S01]  /*2550*/  SHFL.DOWN PT, R9, R7, 0x4, R5 ;  /* 0x0880000007097989 */ /* 0x00122200000e0005 */
[----:B------:R-:W-:Y:S01]  /*2560*/  ISETP.GT.AND P0, PT, R2, R5, PT ;  /* 0x000000050200720c */ /* 0x000fe20003f04270 */
[----:B------:R-:W-:Y:S02]  /*2570*/  IMAD.MOV.U32 R16, RZ, RZ, R12 ;  /* 0x000000ffff107224 */ /* 0x000fe400078e000c */
[----:B--2---:R1:W2:Y:S01]  /*2580*/  SHFL.DOWN PT, R11, R10, 0x4, R5 ;  /* 0x088000000a0b7989 */ /* 0x0042a200000e0005 */
[----:B------:R-:W-:-:S03]  /*2590*/  IMAD.MOV.U32 R2, RZ, RZ, R6 ;  /* 0x000000ffff027224 */ /* 0x000fc600078e0006 */
[----:B----4-:R1:W4:Y:S06]  /*25a0*/  SHFL.DOWN PT, R13, R12, 0x4, R5 ;  /* 0x088000000c0d7989 */ /* 0x01032c00000e0005 */
        /* <DEDUP_REMOVED lines=21> */
.L_x_401:
[----:B------:R-:W-:Y:S05]  /*2700*/  BSYNC.RECONVERGENT B1 ;  /* 0x0000000000017941 */ /* 0x000fea0003800200 */
.L_x_400:
        /* <DEDUP_REMOVED lines=32> */
.L_x_403:
[----:B------:R-:W-:Y:S05]  /*2910*/  BSYNC.RECONVERGENT B1 ;  /* 0x0000000000017941 */ /* 0x000fea0003800200 */
.L_x_402:
[----:B-1----:R-:W-:Y:S01]  /*2920*/  VIADD R2, R4, 0x10 ;  /* 0x0000001004027836 */ /* 0x002fe20000000000 */
[----:B---3--:R1:W3:Y:S01]  /*2930*/  SHFL.DOWN PT, R8, R6, 0x10, R5 ;  /* 0x0a00000006087989 */ /* 0x0082e200000e0005 */
[----:B------:R-:W-:Y:S01]  /*2940*/  BSSY.RECONVERGENT B1, `(.L_x_404) ;  /* 0x000001e000017945 */ /* 0x000fe20003800200 */
[----:B------:R-:W-:Y:S02]  /*2950*/  IMAD.MOV.U32 R14, RZ, RZ, R10 ;  /* 0x000000ffff0e7224 */ /* 0x000fe400078e000a */
[----:B------:R-:W-:Y:S01]  /*2960*/  ISETP.GT.AND P0, PT, R2, R5, PT ;  /* 0x000000050200720c */ /* 0x000fe20003f04270 */
[----:B0-----:R1:W0:Y:S01]  /*2970*/  SHFL.DOWN PT, R9, R7, 0x10, R5 ;  /* 0x0a00000007097989 */ /* 0x00122200000e0005 */
[----:B------:R-:W-:Y:S01]  /*2980*/  IMAD.MOV.U32 R15, RZ, RZ, R12 ;  /* 0x000000ffff0f7224 */ /* 0x000fe200078e000c */
[----:B------:R-:W-:Y:S01]  /*2990*/  MOV R2, R6 ;  /* 0x0000000600027202 */ /* 0x000fe20000000f00 */
[----:B------:R-:W-:Y:S01]  /*29a0*/  IMAD.MOV.U32 R3, RZ, RZ, R7 ;  /* 0x000000ffff037224 */ /* 0x000fe200078e0007 */
[----:B--2---:R1:W2:Y:S04]  /*29b0*/  SHFL.DOWN PT, R11, R10, 0x10, R5 ;  /* 0x0a0000000a0b7989 */ /* 0x0042a800000e0005 */
        /* <DEDUP_REMOVED lines=22> */
.L_x_405:
[----:B------:R-:W-:Y:S05]  /*2b20*/  BSYNC.RECONVERGENT B1 ;  /* 0x0000000000017941 */ /* 0x000fea0003800200 */
.L_x_404:
        /* <DEDUP_REMOVED lines=11> */
.L_x_407:
[----:B------:R-:W-:Y:S05]  /*2be0*/  BSYNC.RECONVERGENT B1 ;  /* 0x0000000000017941 */ /* 0x000fea0003800200 */
.L_x_406:
        /* <DEDUP_REMOVED lines=35> */
.L_x_409:
[----:B------:R-:W-:Y:S05]  /*2e20*/  BSYNC.RECONVERGENT B1 ;  /* 0x0000000000017941 */ /* 0x000fea0003800200 */
.L_x_408:
[----:B------:R-:W-:Y:S01]  /*2e30*/  UISETP.GE.AND UP0, UPT, UR8, 0x41, UPT ;  /* 0x000000410800788c */ /* 0x000fe2000bf06270 */
[----:B0-----:R-:W-:Y:S01]  /*2e40*/  IMAD.MOV.U32 R9, RZ, RZ, R11 ;  /* 0x000000ffff097224 */ /* 0x001fe200078e000b */
[----:B------:R-:W-:Y:S01]  /*2e50*/  MOV R2, R4 ;  /* 0x0000000400027202 */ /* 0x000fe20000000f00 */
[----:B------:R-:W-:Y:S02]  /*2e60*/  IMAD.MOV.U32 R0, RZ, RZ, R8 ;  /* 0x000000ffff007224 */ /* 0x000fe400078e0008 */
[----:B------:R-:W-:-:S04]  /*2e70*/  IMAD.MOV.U32 R3, RZ, RZ, R5 ;  /* 0x000000ffff037224 */ /* 0x000fc800078e0005 */
        /* <DEDUP_REMOVED lines=27> */
.L_x_411:
[----:B------:R-:W-:Y:S05]  /*3030*/  BSYNC.RECONVERGENT B1 ;  /* 0x0000000000017941 */ /* 0x000fea0003800200 */
.L_x_410:
        /* <DEDUP_REMOVED lines=32> */
.L_x_413:
[----:B------:R-:W-:Y:S05]  /*3240*/  BSYNC.RECONVERGENT B1 ;  /* 0x0000000000017941 */ /* 0x000fea0003800200 */
.L_x_412:
[----:B------:R-:W-:Y:S01]  /*3250*/  UISETP.GE.AND UP0, UPT, UR8, 0x81, UPT ;  /* 0x000000810800788c */ /* 0x000fe2000bf06270 */
[----:B------:R-:W-:Y:S01]  /*3260*/  IMAD.MOV.U32 R9, RZ, RZ, R11 ;  /* 0x000000ffff097224 */ /* 0x000fe200078e000b */
        /* <DEDUP_REMOVED lines=30> */
.L_x_415:
[----:B------:R-:W-:Y:S05]  /*3450*/  BSYNC.RECONVERGENT B1 ;  /* 0x0000000000017941 */ /* 0x000fea0003800200 */
.L_x_414:
        /* <DEDUP_REMOVED lines=32> */
.L_x_417:
[----:B------:R-:W-:Y:S05]  /*3660*/  BSYNC.RECONVERGENT B1 ;  /* 0x0000000000017941 */ /* 0x000fea0003800200 */
.L_x_416:
        /* <DEDUP_REMOVED lines=13> */
[----:B------:R-:W-:Y:S01]  /*3740*/  MOV R6, R2 ;  /* 0x0000000200067202 */ /* 0x000fe20000000f00 */
[----:B------:R-:W-:Y:S02]  /*3750*/  IMAD.MOV.U32 R7, RZ, RZ, R3 ;  /* 0x000000ffff077224 */ /* 0x000fe400078e0003 */
[----:B-1----:R-:W-:Y:S02]  /*3760*/  IMAD.MOV.U32 R9, RZ, RZ, R12 ;  /* 0x000000ffff097224 */ /* 0x002fe400078e000c */
        /* <DEDUP_REMOVED lines=16> */
.L_x_419:
[----:B------:R-:W-:Y:S05]  /*3870*/  BSYNC.RECONVERGENT B1 ;  /* 0x0000000000017941 */ /* 0x000fea0003800200 */
.L_x_418:
        /* <DEDUP_REMOVED lines=32> */
.L_x_351:
        /* <DEDUP_REMOVED lines=34> */
[----:B------:R-:W-:-:S04]  /*3ca0*/  IMAD.MOV.U32 R15, RZ, RZ, 0x500 ;  /* 0x00000500ff0f7424 */ /* 0x000fc800078e00ff */
        /* <DEDUP_REMOVED lines=8> */
[----:B------:R-:W-:Y:S02]  /*3d30*/  @P2 MOV R9, R13 ;  /* 0x0000000d00092202 */ /* 0x000fe40000000f00 */
[----:B------:R-:W-:-:S04]  /*3d40*/  @P2 SEL R7, R11, R7, P0 ;  /* 0x000000070b072207 */ /* 0x000fc80000000000 */
        /* <DEDUP_REMOVED lines=10> */
[----:B------:R-:W-:Y:S06]  /*3df0*/  BRA.U !UP0, `(.L_x_420) ;  /* 0x0000000508287547 */ /* 0x000fec000b800000 */
[----:B------:R-:W-:Y:S01]  /*3e00*/  IMAD.MOV.U32 R25, RZ, RZ, R2 ;  /* 0x000000ffff197224 */ /* 0x000fe200078e0002 */
[----:B------:R-:W0:Y:S01]  /*3e10*/  LDCU UR4, c[0x0][0x390] ;  /* 0x00007200ff0477ac */ /* 0x000e220008000800 */
[----:B------:R-:W-:Y:S02]  /*3e20*/  IMAD.MOV.U32 R24, RZ, RZ, R3 ;  /* 0x000000ffff187224 */ /* 0x000fe400078e0003 */
[----:B------:R-:W-:-:S07]  /*3e30*/  IMAD.MOV.U32 R27, RZ, RZ, 0x500 ;  /* 0x00000500ff1b7424 */ /* 0x000fce00078e00ff */
.L_x_421:
[----:B------:R-:W1:Y:S01]  /*3e40*/  LDC.64 R22, c[0x0][0x380] ;  /* 0x0000e000ff167b82 */ /* 0x000e620000000a00 */
[----:B------:R-:W-:-:S04]  /*3e50*/  IMAD.IADD R3, R0, 0x1, R27 ;  /* 0x0000000100037824 */ /* 0x000fc800078e021b */
[----:B-1----:R-:W-:-:S05]  /*3e60*/  IMAD.WIDE.U32 R22, R3, 0x10, R22 ;  /* 0x0000001003167825 */ /* 0x002fca00078e0016 */
        /* <DEDUP_REMOVED lines=14> */
[----:B------:R-:W-:Y:S02]  /*3f50*/  @P2 FSEL R29, R5, R21, P0 ;  /* 0x00000015051d2208 */ /* 0x000fe40000000000 */
[----:B------:R-:W2:Y:S01]  /*3f60*/  LDG.E.64.CONSTANT R4, desc[UR6][R22.64+0x4000] ;  /* 0x0040000616047981 */ /* 0x000ea2000c1e9b00 */
[----:B------:R-:W-:Y:S02]  /*3f70*/  @P2 IMAD.MOV.U32 R20, RZ, RZ, R26 ;  /* 0x000000ffff142224 */ /* 0x000fe400078e001a */
[----:B------:R-:W-:-:S06]  /*3f80*/  @P2 IMAD.MOV.U32 R21, RZ, RZ, R29 ;  /* 0x000000ffff152224 */ /* 0x000fcc00078e001d */
        /* <DEDUP_REMOVED lines=32> */
[----:B------:R-:W-:-:S05]  /*4190*/  VIADD R7, R27, 0xa00 ;  /* 0x00000a001b077836 */ /* 0x000fca0000000000 */
[----:B0-----:R-:W-:Y:S01]  /*41a0*/  ISETP.GT.AND P1, PT, R7, UR4, PT ;  /* 0x0000000407007c0c */ /* 0x001fe2000bf24270 */
[----:B------:R-:W-:-:S04]  /*41b0*/  VIADD R15, R27, 0x500 ;  /* 0x000005001b0f7836 */ /* 0x000fc80000000000 */
[----:B------:R-:W-:Y:S01]  /*41c0*/  IMAD.MOV.U32 R27, RZ, RZ, R15 ;  /* 0x000000ffff1b7224 */ /* 0x000fe200078e000f */
        /* <DEDUP_REMOVED lines=11> */
[----:B------:R-:W-:Y:S01]  /*4280*/  IMAD.MOV.U32 R24, RZ, RZ, R3 ;  /* 0x000000ffff187224 */ /* 0x000fe200078e0003 */
[----:B------:R-:W-:Y:S06]  /*4290*/  @!P1 BRA `(.L_x_421) ;  /* 0xfffffff800e89947 */ /* 0x000fec000383ffff */
.L_x_420:
[----:B------:R-:W-:-:S13]  /*42a0*/  ISETP.GE.AND P0, PT, R15, UR4, PT ;  /* 0x000000040f007c0c */ /* 0x000fda000bf06270 */
        /* <DEDUP_REMOVED lines=12> */
[----:B------:R-:W0:Y:S01]  /*4370*/  LDC.64 R6, c[0x0][0x380] ;  /* 0x0000e000ff067b82 */ /* 0x000e220000000a00 */
[----:B------:R-:W-:Y:S01]  /*4380*/  LEA.HI R8, R20, 0x1, RZ, 0x18 ;  /* 0x0000000114087811 */ /* 0x000fe200078fc0ff */
[----:B------:R-:W-:Y:S01]  /*4390*/  IMAD.IADD R21, R0, 0x1, R15 ;  /* 0x0000000100157824 */ /* 0x000fe200078e020f */
[----:B------:R-:W-:Y:S02]  /*43a0*/  MOV R12, R0 ;  /* 0x00000000000c7202 */ /* 0x000fe40000000f00 */
[----:B------:R-:W-:-:S05]  /*43b0*/  LOP3.LUT R8, R8, 0x3, RZ, 0xc0, !PT ;  /* 0x0000000308087812 */ /* 0x000fca00078ec0ff */
[----:B------:R-:W-:-:S07]  /*43c0*/  IMAD.MOV R14, RZ, RZ, -R8 ;  /* 0x000000ffff0e7224 */ /* 0x000fce00078e0a08 */
.L_x_428:
[----:B0-----:R-:W-:-:S05]  /*43d0*/  IMAD.WIDE.U32 R18, R21, 0x10, R6 ;  /* 0x0000001015127825 */ /* 0x001fca00078e0006 */
[----:B------:R-:W2:Y:S04]  /*43e0*/  LDG.E.64.CONSTANT R8, desc[UR6][R18.64] ;  /* 0x0000000612087981 */ /* 0x000ea8000c1e9b00 */
[----:B------:R-:W3:Y:S01]  /*43f0*/  LDG.E.64.CONSTANT R10, desc[UR6][R18.64+0x8] ;  /* 0x00000806120a7981 */ /* 0x000ee2000c1e9b00 */
[----:B------:R-:W-:Y:S01]  /*4400*/  VIADD R14, R14, 0x1 ;  /* 0x000000010e0e7836 */ /* 0x000fe20000000000 */
[----:B------:R-:W-:Y:S01]  /*4410*/  BSSY.RECONVERGENT B3, `(.L_x_426) ;  /* 0x000001a000037945 */ /* 0x000fe20003800200 */
[----:B------:R-:W-:Y:S02]  /*4420*/  IMAD.MOV.U32 R23, RZ, RZ, R2 ;  /* 0x000000ffff177224 */ /* 0x000fe400078e0002 */
        /* <DEDUP_REMOVED lines=24> */
.L_x_427:
[----:B------:R-:W-:Y:S05]  /*45b0*/  BSYNC.RECONVERGENT B3 ;  /* 0x0000000000037941 */ /* 0x000fea0003800200 */
.L_x_426:
[----:B------:R-:W-:Y:S02]  /*45c0*/  VIADD R12, R12, 0x100 ;  /* 0x000001000c0c7836 */ /* 0x000fe40000000000 */
[----:B------:R-:W-:Y:S01]  /*45d0*/  VIADD R21, R21, 0x100 ;  /* 0x0000010015157836 */ /* 0x000fe20000000000 */
[----:B------:R-:W-:Y:S06]  /*45e0*/  @P2 BRA `(.L_x_428) ;  /* 0xfffffffc00782947 */ /* 0x000fec000383ffff */
.L_x_425:
[----:B------:R-:W-:Y:S05]  /*45f0*/  BSYNC.RECONVERGENT B2 ;  /* 0x0000000000027941 */ /* 0x000fea0003800200 */
.L_x_424:
[----:B------:R-:W-:-:S13]  /*4600*/  ISETP.GE.U32.AND P0, PT, R20, 0x300, PT ;  /* 0x000003001400780c */ /* 0x000fda0003f06070 */
[----:B------:R-:W-:Y:S05]  /*4610*/  @!P0 BRA `(.L_x_423) ;  /* 0x0000000400c88947 */ /* 0x000fea0003800000 */
[----:B------:R-:W0:Y:S01]  /*4620*/  LDCU.64 UR8, c[0x0][0x380] ;  /* 0x00007000ff0877ac */ /* 0x000e220008000a00 */
[----:B------:R-:W1:Y:S01]  /*4630*/  LDC.64 R10, c[0x0][0x380] ;  /* 0x0000e000ff0a7b82 */ /* 0x000e620000000a00 */
[C---:B------:R-:W-:Y:S01]  /*4640*/  IADD3 R17, P0, PT, R12.reuse, R15, RZ ;  /* 0x0000000f0c117210 */ /* 0x040fe20007f1e0ff */
[----:B------:R-:W-:-:S04]  /*4650*/  IMAD.IADD R15, R12, 0x1, R15 ;  /* 0x000000010c0f7824 */ /* 0x000fc800078e020f */
[----:B------:R-:W-:Y:S01]  /*4660*/  IMAD.X R6, RZ, RZ, RZ, P0 ;  /* 0x000000ffff067224 */ /* 0x000fe200000e06ff */
[----:B0-----:R-:W-:-:S04]  /*4670*/  LEA R14, P1, R17, UR8, 0x4 ;  /* 0x00000008110e7c11 */ /* 0x001fc8000f8220ff */
[----:B------:R-:W-:Y:S02]  /*4680*/  IADD3 R14, P0, PT, R14, 0x3008, RZ ;  /* 0x000030080e0e7810 */ /* 0x000fe40007f1e0ff */
[----:B------:R-:W-:-:S05]  /*4690*/  LEA.HI.X R17, R17, UR9, R6, 0x4, P1 ;  /* 0x0000000911117c11 */ /* 0x000fca00088f2406 */
[----:B------:R-:W-:-:S07]  /*46a0*/  IMAD.X R17, RZ, RZ, R17, P0 ;  /* 0x000000ffff117224 */ /* 0x000fce00000e0611 */
.L_x_437:
[----:B-1----:R-:W-:-:S05]  /*46b0*/  IMAD.WIDE.U32 R8, R15, 0x10, R10 ;  /* 0x000000100f087825 */ /* 0x002fca00078e000a */
[----:B------:R-:W2:Y:S04]  /*46c0*/  LDG.E.64.CONSTANT R22, desc[UR6][R8.64] ;  /* 0x0000000608167981 */ /* 0x000ea8000c1e9b00 */
[----:B------:R0:W3:Y:S02]  /*46d0*/  LDG.E.64.CONSTANT R6, desc[UR6][R8.64+0x8] ;  /* 0x0000080608067981 */ /* 0x0000e4000c1e9b00 */
[----:B0-----:R-:W-:Y:S02]  /*46e0*/  IMAD.MOV.U32 R8, RZ, RZ, R14 ;  /* 0x000000ffff087224 */ /* 0x001fe400078e000e */
[----:B------:R-:W-:-:S05]  /*46f0*/  IMAD.MOV.U32 R9, RZ, RZ, R17 ;  /* 0x000000ffff097224 */ /* 0x000fca00078e0011 */
[----:B------:R0:W5:Y:S04]  /*4700*/  LDG.E.64.CONSTANT R20, desc[UR6][R8.64+-0x2008] ;  /* 0xffdff80608147981 */ /* 0x000168000c1e9b00 */
[----:B------:R0:W5:Y:S01]  /*4710*/  LDG.E.64.CONSTANT R18, desc[UR6][R8.64+-0x2000] ;  /* 0xffe0000608127981 */ /* 0x000162000c1e9b00 */
[----:B------:R-:W-:Y:S01]  /*4720*/  BSSY.RECONVERGENT B2, `(.L_x_429) ;  /* 0x0000015000027945 */ /* 0x000fe20003800200 */
[----:B--2---:R-:W-:Y:S01]  /*4730*/  DSETP.GEU.AND P0, PT, |R4|, |R22|, PT ;  /* 0x400000160400722a */ /* 0x004fe20003f0e200 */
[----:B------:R-:W-:Y:S02]  /*4740*/  IMAD.MOV.U32 R16, RZ, RZ, R22 ;  /* 0x000000ffff107224 */ /* 0x000fe400078e0016 */
[----:B------:R-:W-:Y:S01]  /*4750*/  IMAD.MOV.U32 R17, RZ, RZ, R23 ;  /* 0x000000ffff117224 */ /* 0x000fe200078e0017 */
[----:B---3--:R-:W-:Y:S01]  /*4760*/  MOV R29, R7 ;  /* 0x00000007001d7202 */ /* 0x008fe20000000f00 */
[----:B------:R-:W-:-:S09]  /*4770*/  IMAD.MOV.U32 R27, RZ, RZ, R6 ;  /* 0x000000ffff1b7224 */ /* 0x000fd200078e0006 */
        /* <DEDUP_REMOVED lines=15> */
.L_x_430:
[----:B------:R-:W-:Y:S05]  /*4870*/  BSYNC.RECONVERGENT B2 ;  /* 0x0000000000027941 */ /* 0x000fea0003800200 */
.L_x_429:
[----:B------:R0:W5:Y:S04]  /*4880*/  LDG.E.64.CONSTANT R6, desc[UR6][R8.64+-0x1008] ;  /* 0xffeff80608067981 */ /* 0x000168000c1e9b00 */
[----:B------:R0:W5:Y:S02]  /*4890*/  LDG.E.64.CONSTANT R4, desc[UR6][R8.64+-0x1000] ;  /* 0xfff0000608047981 */ /* 0x000164000c1e9b00 */
[----:B-----5:R-:W-:Y:S01]  /*48a0*/  DSETP.GEU.AND P0, PT, |R16|, |R20|, PT ;  /* 0x400000141000722a */ /* 0x020fe20003f0e200 */
[----:B------:R-:W-:Y:S01]  /*48b0*/  BSSY.RECONVERGENT B2, `(.L_x_431) ;  /* 0x0000014000027945 */ /* 0x000fe20003800200 */
[----:B------:R-:W-:Y:S02]  /*48c0*/  IMAD.MOV.U32 R2, RZ, RZ, R20 ;  /* 0x000000ffff027224 */ /* 0x000fe400078e0014 */
[----:B------:R-:W-:-:S02]  /*48d0*/  IMAD.MOV.U32 R3, RZ, RZ, R21 ;  /* 0x000000ffff037224 */ /* 0x000fc400078e0015 */
        /* <DEDUP_REMOVED lines=17> */
.L_x_432:
[----:B------:R-:W-:Y:S05]  /*49f0*/  BSYNC.RECONVERGENT B2 ;  /* 0x0000000000027941 */ /* 0x000fea0003800200 */
.L_x_431:
[----:B------:R0:W5:Y:S04]  /*4a00*/  LDG.E.64.CONSTANT R16, desc[UR6][R8.64+-0x8] ;  /* 0xfffff80608107981 */ /* 0x000168000c1e9b00 */
[----:B------:R0:W5:Y:S01]  /*4a10*/  LDG.E.64.CONSTANT R18, desc[UR6][R8.64] ;  /* 0x0000000608127981 */ /* 0x000162000c1e9b00 */
[----:B------:R-:W-:Y:S01]  /*4a20*/  DSETP.GEU.AND P0, PT, |R2|, |R6|, PT ;  /* 0x400000060200722a */ /* 0x000fe20003f0e200 */
[----:B------:R-:W-:Y:S01]  /*4a30*/  BSSY.RECONVERGENT B2, `(.L_x_433) ;  /* 0x0000014000027945 */ /* 0x000fe20003800200 */
[----:B------:R-:W-:Y:S02]  /*4a40*/  IMAD.MOV.U32 R20, RZ, RZ, R6 ;  /* 0x000000ffff147224 */ /* 0x000fe400078e0006 */
[----:B------:R-:W-:Y:S02]  /*4a50*/  IMAD.MOV.U32 R21, RZ, RZ, R7 ;  /* 0x000000ffff157224 */ /* 0x000fe400078e0007 */
[----:B------:R-:W-:-:S02]  /*4a60*/  IMAD.MOV.U32 R29, RZ, RZ, R4 ;  /* 0x000000ffff1d7224 */ /* 0x000fc400078e0004 */
        /* <DEDUP_REMOVED lines=16> */
.L_x_434:
[----:B------:R-:W-:Y:S05]  /*4b70*/  BSYNC.RECONVERGENT B2 ;  /* 0x0000000000027941 */ /* 0x000fea0003800200 */
.L_x_433:
[----:B-----5:R-:W-:Y:S01]  /*4b80*/  DSETP.GEU.AND P0, PT, |R20|, |R16|, PT ;  /* 0x400000101400722a */ /* 0x020fe20003f0e200 */
[----:B------:R-:W-:Y:S01]  /*4b90*/  BSSY.RECONVERGENT B2, `(.L_x_435) ;  /* 0x0000014000027945 */ /* 0x000fe20003800200 */
[----:B------:R-:W-:Y:S02]  /*4ba0*/  IMAD.MOV.U32 R4, RZ, RZ, R16 ;  /* 0x000000ffff047224 */ /* 0x000fe400078e0010 */
[----:B------:R-:W-:Y:S02]  /*4bb0*/  IMAD.MOV.U32 R5, RZ, RZ, R17 ;  /* 0x000000ffff057224 */ /* 0x000fe400078e0011 */
[----:B------:R-:W-:Y:S02]  /*4bc0*/  IMAD.MOV.U32 R2, RZ, RZ, R18 ;  /* 0x000000ffff027224 */ /* 0x000fe400078e0012 */
[----:B------:R-:W-:-:S06]  /*4bd0*/  IMAD.MOV.U32 R3, RZ, RZ, R19 ;  /* 0x000000ffff037224 */ /* 0x000fcc00078e0013 */
        /* <DEDUP_REMOVED lines=15> */
.L_x_436:
[----:B------:R-:W-:Y:S05]  /*4cd0*/  BSYNC.RECONVERGENT B2 ;  /* 0x0000000000027941 */ /* 0x000fea0003800200 */
.L_x_435:
[----:B------:R-:W-:Y:S01]  /*4ce0*/  VIADD R12, R12, 0x400 ;  /* 0x000004000c0c7836 */ /* 0x000fe20000000000 */
[----:B------:R-:W-:Y:S01]  /*4cf0*/  IADD3 R14, P1, PT, R8, 0x4000, RZ ;  /* 0x00004000080e7810 */ /* 0x000fe20007f3e0ff */
[----:B------:R-:W-:-:S03]  /*4d00*/  VIADD R15, R15, 0x400 ;  /* 0x000004000f0f7836 */ /* 0x000fc60000000000 */
[----:B------:R-:W-:Y:S01]  /*4d10*/  ISETP.GE.AND P0, PT, R12, R13, PT ;  /* 0x0000000d0c00720c */ /* 0x000fe20003f06270 */
[----:B------:R-:W-:-:S12]  /*4d20*/  IMAD.X R17, RZ, RZ, R9, P1 ;  /* 0x000000ffff117224 */ /* 0x000fd800008e0609 */
[----:B------:R-:W-:Y:S05]  /*4d30*/  @!P0 BRA `(.L_x_437) ;  /* 0xfffffff8005c8947 */ /* 0x000fea000383ffff */
.L_x_423:
[----:B------:R-:W-:Y:S05]  /*4d40*/  BSYNC.RECONVERGENT B1 ;  /* 0x0000000000017941 */ /* 0x000fea0003800200 */
.L_x_422:
        /* <DEDUP_REMOVED lines=32> */
.L_x_439:
[----:B------:R-:W-:Y:S05]  /*4f50*/  BSYNC.RECONVERGENT B1 ;  /* 0x0000000000017941 */ /* 0x000fea0003800200 */
.L_x_438:
        /* <DEDUP_REMOVED lines=12> */
[----:B---3--:R-:W-:Y:S01]  /*5020*/  IMAD.MOV.U32 R8, RZ, RZ, R14 ;  /* 0x000000ffff087224 */ /* 0x008fe200078e000e */
[----:B------:R-:W-:Y:S01]  /*5030*/  MOV R2, R4 ;  /* 0x0000000400027202 */ /* 0x000fe20000000f00 */
[----:B----4-:R-:W-:Y:S02]  /*5040*/  IMAD.MOV.U32 R9, RZ, RZ, R13 ;  /* 0x000000ffff097224 */ /* 0x010fe400078e000d */
        /* <DEDUP_REMOVED lines=16> */
.L_x_441:
[----:B------:R-:W-:Y:S05]  /*5150*/  BSYNC.RECONVERGENT B1 ;  /* 0x0000000000017941 */ /* 0x000fea0003800200 */
.L_x_440:
[----:B------:R-:W-:Y:S01]  /*5160*/  ISETP.GT.AND P0, PT, R10, 0x1b, PT ;  /* 0x0000001b0a00780c */ /* 0x000fe20003f04270 */
[----:B0-----:R0:W0:Y:S01]  /*5170*/  SHFL.DOWN PT, R6, R2, 0x4, 0x1f ;  /* 0x08801f0002067f89 */ /* 0x00102200000e0000 */
[----:B------:R-:W-:Y:S01]  /*5180*/  BSSY.RECONVERGENT B1, `(.L_x_442) ;  /* 0x000001d000017945 */ /* 0x000fe20003800200 */
[----:B------:R-:W-:Y:S02]  /*5190*/  IMAD.MOV.U32 R11, RZ, RZ, R8 ;  /* 0x000000ffff0b7224 */ /* 0x000fe400078e0008 */
[----:B------:R0:W0:Y:S01]  /*51a0*/  SHFL.DOWN PT, R7, R3, 0x4, 0x1f ;  /* 0x08801f0003077f89 */ /* 0x00002200000e0000 */
[----:B------:R-:W-:Y:S02]  /*51b0*/  IMAD.MOV.U32 R12, RZ, RZ, R9 ;  /* 0x000000ffff0c7224 */ /* 0x000fe400078e0009 */
[----:B-1----:R-:W-:Y:S01]  /*51c0*/  IMAD.MOV.U32 R4, RZ, RZ, R2 ;  /* 0x000000ffff047224 */ /* 0x002fe200078e0002 */
[----:B----4-:R1:W4:Y:S01]  /*51d0*/  SHFL.DOWN PT, R13, R8, 0x4, 0x1f ;  /* 0x08801f00080d7f89 */ /* 0x01032200000e0000 */
[----:B--2---:R-:W-:-:S03]  /*51e0*/  IMAD.MOV.U32 R5, RZ, RZ, R3 ;  /* 0x000000ffff057224 */ /* 0x004fc600078e0003 */
[----:B---3--:R1:W2:Y:S01]  /*51f0*/  SHFL.DOWN PT, R14, R9, 0x4, 0x1f ;  /* 0x08801f00090e7f89 */ /* 0x0082a200000e0000 */
[----:B------:R-:W-:Y:S05]  /*5200*/  @P0 BRA `(.L_x_443) ;  /* 0x0000000000500947 */ /* 0x000fea0003800000 */
[----:B0-----:R-:W-:Y:S01]  /*5210*/  DSETP.GEU.AND P0, PT, |R2|, |R6|, PT ;  /* 0x400000060200722a */ /* 0x001fe20003f0e200 */
[----:B----4-:R-:W-:Y:S02]  /*5220*/  IMAD.MOV.U32 R11, RZ, RZ, R13 ;  /* 0x000000ffff0b7224 */ /* 0x010fe400078e000d */
        /* <DEDUP_REMOVED lines=18> */
.L_x_443:
[----:B------:R-:W-:Y:S05]  /*5350*/  BSYNC.RECONVERGENT B1 ;  /* 0x0000000000017941 */ /* 0x000fea0003800200 */
.L_x_442:
[----:B------:R-:W-:Y:S01]  /*5360*/  ISETP.GT.AND P0, PT, R10, 0x17, PT ;  /* 0x000000170a00780c */ /* 0x000fe20003f04270 */
[----:B0-----:R0:W3:Y:S01]  /*5370*/  SHFL.DOWN PT, R2, R4, 0x8, 0x1f ;  /* 0x09001f0004027f89 */ /* 0x0010e200000e0000 */
[----:B------:R-:W-:Y:S01]  /*5380*/  BSSY.RECONVERGENT B1, `(.L_x_444) ;  /* 0x000001d000017945 */ /* 0x000fe20003800200 */
[----:B-1----:R-:W-:Y:S02]  /*5390*/  IMAD.MOV.U32 R8, RZ, RZ, R11 ;  /* 0x000000ffff087224 */ /* 0x002fe400078e000b */
[----:B------:R0:W1:Y:S01]  /*53a0*/  SHFL.DOWN PT, R3, R5, 0x8, 0x1f ;  /* 0x09001f0005037f89 */ /* 0x00006200000e0000 */
[----:B------:R-:W-:Y:S02]  /*53b0*/  IMAD.MOV.U32 R9, RZ, RZ, R12 ;  /* 0x000000ffff097224 */ /* 0x000fe400078e000c */
[----:B------:R-:W-:Y:S01]  /*53c0*/  IMAD.MOV.U32 R6, RZ, RZ, R4 ;  /* 0x000000ffff067224 */ /* 0x000fe200078e0004 */
[----:B--2---:R0:W2:Y:S01]  /*53d0*/  SHFL.DOWN PT, R14, R11, 0x8, 0x1f ;  /* 0x09001f000b0e7f89 */ /* 0x0040a200000e0000 */
[----:B------:R-:W-:-:S03]  /*53e0*/  IMAD.MOV.U32 R7, RZ, RZ, R5 ;  /* 0x000000ffff077224 */ /* 0x000fc600078e0005 */
[----:B----4-:R0:W4:Y:S01]  /*53f0*/  SHFL.DOWN PT, R13, R12, 0x8, 0x1f ;  /* 0x09001f000c0d7f89 */ /* 0x01012200000e0000 */
[----:B------:R-:W-:Y:S05]  /*5400*/  @P0 BRA `(.L_x_445) ;  /* 0x0000000000500947 */ /* 0x000fea0003800000 */
[----:B-1-3--:R-:W-:Y:S01]  /*5410*/  DSETP.GEU.AND P0, PT, |R4|, |R2|, PT ;  /* 0x400000020400722a */ /* 0x00afe20003f0e200 */
[----:B--2---:R-:W-:Y:S01]  /*5420*/  IMAD.MOV.U32 R8, RZ, RZ, R14 ;  /* 0x000000ffff087224 */ /* 0x004fe200078e000e */
        /* <DEDUP_REMOVED lines=18> */
.L_x_445:
[----:B------:R-:W-:Y:S05]  /*5550*/  BSYNC.RECONVERGENT B1 ;  /* 0x0000000000017941 */ /* 0x000fea0003800200 */
.L_x_444:
[----:B------:R-:W-:Y:S01]  /*5560*/  ISETP.GT.AND P0, PT, R10, 0xf, PT ;  /* 0x0000000f0a00780c */ /* 0x000fe20003f04270 */
[----:B0-----:R0:W0:Y:S01]  /*5570*/  SHFL.DOWN PT, R4, R6, 0x10, 0x1f ;  /* 0x0a001f0006047f89 */ /* 0x00102200000e0000 */
[----:B------:R-:W-:Y:S01]  /*5580*/  BSSY.RECONVERGENT B1, `(.L_x_446) ;  /* 0x000001d000017945 */ /* 0x000fe20003800200 */
[----:B--2---:R-:W-:Y:S02]  /*5590*/  IMAD.MOV.U32 R14, RZ, RZ, R8 ;  /* 0x000000ffff0e7224 */ /* 0x004fe400078e0008 */
[----:B------:R2:W0:Y:S01]  /*55a0*/  SHFL.DOWN PT, R5, R7, 0x10, 0x1f ;  /* 0x0a001f0007057f89 */ /* 0x00042200000e0000 */
[----:B------:R-:W-:Y:S02]  /*55b0*/  IMAD.MOV.U32 R15, RZ, RZ, R9 ;  /* 0x000000ffff0f7224 */ /* 0x000fe400078e0009 */
[----:B---3--:R-:W-:Y:S01]  /*55c0*/  IMAD.MOV.U32 R2, RZ, RZ, R6 ;  /* 0x000000ffff027224 */ /* 0x008fe200078e0006 */
[----:B------:R2:W3:Y:S01]  /*55d0*/  SHFL.DOWN PT, R11, R8, 0x10, 0x1f ;  /* 0x0a001f00080b7f89 */ /* 0x0004e200000e0000 */
[----:B-1----:R-:W-:-:S03]  /*55e0*/  IMAD.MOV.U32 R3, RZ, RZ, R7 ;  /* 0x000000ffff037224 */ /* 0x002fc600078e0007 */
[----:B------:R2:W1:Y:S01]  /*55f0*/  SHFL.DOWN PT, R12, R9, 0x10, 0x1f ;  /* 0x0a001f00090c7f89 */ /* 0x00046200000e0000 */
[----:B------:R-:W-:Y:S05]  /*5600*/  @P0 BRA `(.L_x_447) ;  /* 0x0000000000500947 */ /* 0x000fea0003800000 */
[----:B0-----:R-:W-:Y:S01]  /*5610*/  DSETP.GEU.AND P0, PT, |R6|, |R4|, PT ;  /* 0x400000040600722a */ /* 0x001fe20003f0e200 */
[----:B---3--:R-:W-:Y:S02]  /*5620*/  IMAD.MOV.U32 R14, RZ, RZ, R11 ;  /* 0x000000ffff0e7224 */ /* 0x008fe400078e000b */
[----:B-1----:R-:W-:Y:S02]  /*5630*/  IMAD.MOV.U32 R15, RZ, RZ, R12 ;  /* 0x000000ffff0f7224 */ /* 0x002fe400078e000c */
        /* <DEDUP_REMOVED lines=17> */
.L_x_447:
[----:B------:R-:W-:Y:S05]  /*5750*/  BSYNC.RECONVERGENT B1 ;  /* 0x0000000000017941 */ /* 0x000fea0003800200 */
.L_x_446:
        /* <DEDUP_REMOVED lines=11> */
.L_x_449:
[----:B------:R-:W-:Y:S05]  /*5810*/  BSYNC.RECONVERGENT B1 ;  /* 0x0000000000017941 */ /* 0x000fea0003800200 */
.L_x_448:
        /* <DEDUP_REMOVED lines=8> */
[----:B--2---:R-:W2:Y:S04]  /*58a0*/  LDS.128 R4, [R0+0x20] ;  /* 0x0000200000047984 */ /* 0x004ea80000000c00 */
[----:B-1--4-:R1:W4:Y:S04]  /*58b0*/  LDS.64 R12, [R0+0x80] ;  /* 0x00008000000c7984 */ /* 0x0123280000000a00 */
[----:B---3--:R1:W3:Y:S01]  /*58c0*/  LDS.128 R8, [R0+0x30] ;  /* 0x0000300000087984 */ /* 0x0082e20000000c00 */
[----:B0-----:R-:W-:Y:S01]  /*58d0*/  DSETP.GEU.AND P0, PT, |R2|, |R16|, PT ;  /* 0x400000100200722a */ /* 0x001fe20003f0e200 */
[----:B------:R-:W-:-:S02]  /*58e0*/  IMAD.MOV.U32 R24, RZ, RZ, R16 ;  /* 0x000000ffff187224 */ /* 0x000fc400078e0010 */
[----:B------:R-:W-:Y:S02]  /*58f0*/  IMAD.MOV.U32 R25, RZ, RZ, R17 ;  /* 0x000000ffff197224 */ /* 0x000fe400078e0011 */
[----:B--2---:R-:W-:Y:S02]  /*5900*/  IMAD.MOV.U32 R27, RZ, RZ, R4 ;  /* 0x000000ffff1b7224 */ /* 0x004fe400078e0004 */
[----:B------:R-:W-:-:S07]  /*5910*/  IMAD.MOV.U32 R29, RZ, RZ, R5 ;  /* 0x000000ffff1d7224 */ /* 0x000fce00078e0005 */
[----:B-1-34-:R-:W-:Y:S05]  /*5920*/  @!P0 BRA `(.L_x_451) ;  /* 0x0000000000388947 */ /* 0x01afea0003800000 */
        /* <DEDUP_REMOVED lines=14> */
.L_x_451:
[----:B------:R-:W-:Y:S05]  /*5a10*/  BSYNC.RECONVERGENT B1 ;  /* 0x0000000000017941 */ /* 0x000fea0003800200 */
.L_x_450:
        /* <DEDUP_REMOVED lines=23> */
.L_x_453:
[----:B------:R-:W-:Y:S05]  /*5b90*/  BSYNC.RECONVERGENT B1 ;  /* 0x0000000000017941 */ /* 0x000fea0003800200 */
.L_x_452:
        /* <DEDUP_REMOVED lines=21> */
.L_x_455:
[----:B------:R-:W-:Y:S05]  /*5cf0*/  BSYNC.RECONVERGENT B1 ;  /* 0x0000000000017941 */ /* 0x000fea0003800200 */
.L_x_454:
        /* <DEDUP_REMOVED lines=23> */
.L_x_457:
[----:B------:R-:W-:Y:S05]  /*5e70*/  BSYNC.RECONVERGENT B1 ;  /* 0x0000000000017941 */ /* 0x000fea0003800200 */
.L_x_456:
[----:B------:R-:W-:Y:S01]  /*5e80*/  DSETP.GEU.AND P0, PT, |R14|, |R22|, PT ;  /* 0x400000160e00722a */ /* 0x000fe20003f0e200 */
[----:B------:R-:W-:Y:S01]  /*5e90*/  BSSY.RECONVERGENT B1, `(.L_x_458) ;  /* 0x0000014000017945 */ /* 0x000fe20003800200 */
[----:B------:R-:W-:Y:S01]  /*5ea0*/  MOV R2, R22 ;  /* 0x0000001600027202 */ /* 0x000fe20000000f00 */
[----:B------:R-:W-:Y:S02]  /*5eb0*/  IMAD.MOV.U32 R3, RZ, RZ, R23 ;  /* 0x000000ffff037224 */ /* 0x000fe400078e0017 */
[----:B-1----:R-:W-:Y:S02]  /*5ec0*/  IMAD.MOV.U32 R19, RZ, RZ, R8 ;  /* 0x000000ffff137224 */ /* 0x002fe400078e0008 */
        /* <DEDUP_REMOVED lines=16> */
.L_x_459:
[----:B------:R-:W-:Y:S05]  /*5fd0*/  BSYNC.RECONVERGENT B1 ;  /* 0x0000000000017941 */ /* 0x000fea0003800200 */
.L_x_458:
        /* <DEDUP_REMOVED lines=21> */
.L_x_461:
[----:B------:R-:W-:Y:S05]  /*6130*/  BSYNC.RECONVERGENT B1 ;  /* 0x0000000000017941 */ /* 0x000fea0003800200 */
.L_x_460:
        /* <DEDUP_REMOVED lines=20> */
.L_x_383:
[----:B------:R-:W-:Y:S05]  /*6280*/  BSYNC.RECONVERGENT B0 ;  /* 0x0000000000007941 */ /* 0x000fea0003800200 */
.L_x_350:
[----:B------:R-:W-:Y:S05]  /*6290*/  @P1 EXIT ;  /* 0x000000000000194d */ /* 0x000fea0003800000 */
[----:B01----:R-:W0:Y:S02]  /*62a0*/  LDC.64 R4, c[0x0][0x388] ;  /* 0x0000e200ff047b82 */ /* 0x003e240000000a00 */
[----:B0-----:R-:W-:Y:S04]  /*62b0*/  STG.E.64 desc[UR6][R4.64], R2 ;  /* 0x0000000204007986 */ /* 0x001fe8000c101b06 */
[----:B------:R-:W-:Y:S01]  /*62c0*/  STG.E.64 desc[UR6][R4.64+0x8], R14 ;  /* 0x0000080e04007986 */ /* 0x000fe2000c101b06 */
[----:B------:R-:W-:Y:S05]  /*62d0*/  EXIT ;  /* 0x000000000000794d */ /* 0x000fea0003800000 */
.L_x_462:
        /* <DEDUP_REMOVED lines=10> */
.L_x_723:


//--------------------- .text._ZN6thrust24THRUST_300001_SM_1000_NS8cuda_cub4core6detail13_kernel_agentINS1_8__reduce10DrainAgentIiEEJN3cub18CUB_300001_SM_10009GridQueueIjEEiEEEvDpT0_ --------------------------
	.section	.text._ZN6thrust24THRUST_300001_SM_1000_NS8cuda_cub4core6detail13_kernel_agentINS1_8__reduce10DrainAgentIiEEJN3cub18CUB_300001_SM_10009GridQueueIjEEiEEEvDpT0_,"ax",@progbits
	.align	128
        .global         _ZN6thrust24THRUST_300001_SM_1000_NS8cuda_cub4core6detail13_kernel_agentINS1_8__reduce10DrainAgentIiEEJN3cub18CUB_300001_SM_10009GridQueueIjEEiEEEvDpT0_
        .type           _ZN6thrust24THRUST_300001_SM_1000_NS8cuda_cub4core6detail13_kernel_agentINS1_8__reduce10DrainAgentIiEEJN3cub18CUB_300001_SM_10009GridQueueIjEEiEEEvDpT0_,@function
        .size           _ZN6thrust24THRUST_300001_SM_1000_NS8cuda_cub4core6detail13_kernel_agentINS1_8__reduce10DrainAgentIiEEJN3cub18CUB_300001_SM_10009GridQueueIjEEiEEEvDpT0_,(.L_x_724 - _ZN6thrust24THRUST_300001_SM_1000_NS8cuda_cub4core6detail13_kernel_agentINS1_8__reduce10DrainAgentIiEEJN3cub18CUB_300001_SM_10009GridQueueIjEEiEEEvDpT0_)
        .other          _ZN6thrust24THRUST_300001_SM_1000_NS8cuda_cub4core6detail13_kernel_agentINS1_8__reduce10DrainAgentIiEEJN3cub18CUB_300001_SM_10009GridQueueIjEEiEEEvDpT0_,@"STO_CUDA_ENTRY STV_DEFAULT"
_ZN6thrust24THRUST_300001_SM_1000_NS8cuda_cub4core6detail13_kernel_agentINS1_8__reduce10DrainAgentIiEEJN3cub18CUB_300001_SM_10009GridQueueIjEEiEEEvDpT0_:
.text._ZN6thrust24THRUST_300001_SM_1000_NS8cuda_cub4core6detail13_kernel_agentINS1_8__reduce10DrainAgentIiEEJN3cub18CUB_300001_SM_10009GridQueueIjEEiEEEvDpT0_:
[----:B------:R-:W-:Y:S08]  /*0000*/  LDC R1, c[0x0][0x37c] ;  /* 0x0000df00ff017b82 */ /* 0x000ff00000000800 */
[----:B------:R-:W0:Y:S01]  /*0010*/  LDC.64 R2, c[0x0][0x380] ;  /* 0x0000e000ff027b82 */ /* 0x000e220000000a00 */
[----:B------:R-:W0:Y:S07]  /*0020*/  LDCU.64 UR4, c[0x0][0x358] ;  /* 0x00006b00ff0477ac */ /* 0x000e2e0008000a00 */
[----:B------:R-:W1:Y:S01]  /*0030*/  LDC R5, c[0x0][0x388] ;  /* 0x0000e200ff057b82 */ /* 0x000e620000000800 */
[----:B0-----:R-:W-:Y:S04]  /*0040*/  STG.E desc[UR4][R2.64+0x4], RZ ;  /* 0x000004ff02007986 */ /* 0x001fe8000c101904 */
[----:B-1----:R-:W-:Y:S01]  /*0050*/  STG.E desc[UR4][R2.64], R5 ;  /* 0x0000000502007986 */ /* 0x002fe2000c101904 */
[----:B------:R-:W-:Y:S05]  /*0060*/  EXIT ;  /* 0x000000000000794d */ /* 0x000fea0003800000 */
.L_x_463:
        /* <DEDUP_REMOVED lines=9> */
.L_x_724:


//--------------------- .text._ZN6thrust24THRUST_300001_SM_1000_NS8cuda_cub4core6detail13_kernel_agentINS1_8__reduce11ReduceAgentINS0_12zip_iteratorIN4cuda3std3__45tupleIJNS0_10device_ptrIdEENS0_17counting_iteratorIlNS0_11use_defaultESF_SF_EEEEEEEPNSB_IJdlEEESJ_iNS1_9__extrema9arg_max_fIdl10comparatorEEEEJSI_SK_iN3cub18CUB_300001_SM_100013GridEvenShareIiEENSR_9GridQueueIjEESO_EEEvDpT0_ --------------------------
	.section	.text._ZN6thrust24THRUST_300001_SM_1000_NS8cuda_cub4core6detail13_kernel_agentINS1_8__reduce11ReduceAgentINS0_12zip_iteratorIN4cuda3std3__45tupleIJNS0_10device_ptrIdEENS0_17counting_iteratorIlNS0_11use_defaultESF_SF_EEEEEEEPNSB_IJdlEEESJ_iNS1_9__extrema9arg_max_fIdl10comparatorEEEEJSI_SK_iN3cub18CUB_300001_SM_100013GridEvenShareIiEENSR_9GridQueueIjEESO_EEEvDpT0_,"ax",@progbits
	.align	128
        .global         _ZN6thrust24THRUST_300001_SM_1000_NS8cuda_cub4core6detail13_kernel_agentINS1_8__reduce11ReduceAgentINS0_12zip_iteratorIN4cuda3std3__45tupleIJNS0_10device_ptrIdEENS0_17counting_iteratorIlNS0_11use_defaultESF_SF_EEEEEEEPNSB_IJdlEEESJ_iNS1_9__extrema9arg_max_fIdl10comparatorEEEEJSI_SK_iN3cub18CUB_300001_SM_100013GridEvenShareIiEENSR_9GridQueueIjEESO_EEEvDpT0_
        .type           _ZN6thrust24THRUST_300001_SM_1000_NS8cuda_cub4core6detail13_kernel_agentINS1_8__reduce11ReduceAgentINS0_12zip_iteratorIN4cuda3std3__45tupleIJNS0_10device_ptrIdEENS0_17counting_iteratorIlNS0_11use_defaultESF_SF_EEEEEEEPNSB_IJdlEEESJ_iNS1_9__extrema9arg_max_fIdl10comparatorEEEEJSI_SK_iN3cub18CUB_300001_SM_100013GridEvenShareIiEENSR_9GridQueueIjEESO_EEEvDpT0_,@function
        .size           _ZN6thrust24THRUST_300001_SM_1000_NS8cuda_cub4core6detail13_kernel_agentINS1_8__reduce11ReduceAgentINS0_12zip_iteratorIN4cuda3std3__45tupleIJNS0_10device_ptrIdEENS0_17counting_iteratorIlNS0_11use_defaultESF_SF_EEEEEEEPNSB_IJdlEEESJ_iNS1_9__extrema9arg_max_fIdl10comparatorEEEEJSI_SK_iN3cub18CUB_300001_SM_100013GridEvenShareIiEENSR_9GridQueueIjEESO_EEEvDpT0_,(.L_x_725 - _ZN6thrust24THRUST_300001_SM_1000_NS8cuda_cub4core6detail13_kernel_agentINS1_8__reduce11ReduceAgentINS0_12zip_iteratorIN4cuda3std3__45tupleIJNS0_10device_ptrIdEENS0_17counting_iteratorIlNS0_11use_defaultESF_SF_EEEEEEEPNSB_IJdlEEESJ_iNS1_9__extrema9arg_max_fIdl10comparatorEEEEJSI_SK_iN3cub18CUB_300001_SM_100013GridEvenShareIiEENSR_9GridQueueIjEESO_EEEvDpT0_)
        .other          _ZN6thrust24THRUST_300001_SM_1000_NS8cuda_cub4core6detail13_kernel_agentINS1_8__reduce11ReduceAgentINS0_12zip_iteratorIN4cuda3std3__45tupleIJNS0_10device_ptrIdEENS0_17counting_iteratorIlNS0_11use_defaultESF_SF_EEEEEEEPNSB_IJdlEEESJ_iNS1_9__extrema9arg_max_fIdl10comparatorEEEEJSI_SK_iN3cub18CUB_300001_SM_100013GridEvenShareIiEENSR_9GridQueueIjEESO_EEEvDpT0_,@"STO_CUDA_ENTRY STV_DEFAULT"
_ZN6thrust24THRUST_300001_SM_1000_NS8cuda_cub4core6detail13_kernel_agentINS1_8__reduce11ReduceAgentINS0_12zip_iteratorIN4cuda3std3__45tupleIJNS0_10device_ptrIdEENS0_17counting_iteratorIlNS0_11use_defaultESF_SF_EEEEEEEPNSB_IJdlEEESJ_iNS1_9__extrema9arg_max_fIdl10comparatorEEEEJSI_SK_iN3cub18CUB_300001_SM_100013GridEvenShareIiEENSR_9GridQueueIjEESO_EEEvDpT0_:
.text._ZN6thrust24THRUST_300001_SM_1000_NS8cuda_cub4core6detail13_kernel_agentINS1_8__reduce11ReduceAgentINS0_12zip_iteratorIN4cuda3std3__45tupleIJNS0_10device_ptrIdEENS0_17counting_iteratorIlNS0_11use_defaultESF_SF_EEEEEEEPNSB_IJdlEEESJ_iNS1_9__extrema9arg_max_fIdl10comparatorEEEEJSI_SK_iN3cub18CUB_300001_SM_100013GridEvenShareIiEENSR_9GridQueueIjEESO_EEEvDpT0_:
[----:B------:R-:W-:Y:S01]  /*0000*/  LDC R1, c[0x0][0x37c] ;  /* 0x0000df00ff017b82 */ /* 0x000fe20000000800 */
[----:B------:R-:W0:Y:S01]  /*0010*/  S2R R0, SR_CTAID.X ;  /* 0x0000000000007919 */ /* 0x000e220000002500 */
[----:B------:R-:W1:Y:S01]  /*0020*/  LDCU UR4, c[0x0][0x398] ;  /* 0x00007300ff0477ac */ /* 0x000e620008000800 */
[----:B------:R-:W-:Y:S01]  /*0030*/  BSSY.RECONVERGENT B0, `(.L_x_464) ;  /* 0x000066d000007945 */ /* 0x000fe20003800200 */
[----:B------:R-:W2:Y:S01]  /*0040*/  LDCU UR6, c[0x0][0x370] ;  /* 0x00006e00ff0677ac */ /* 0x000ea20008000800 */
[----:B------:R-:W3:Y:S01]  /*0050*/  LDCU.64 UR10, c[0x0][0x358] ;  /* 0x00006b00ff0a77ac */ /* 0x000ee20008000a00 */
[----:B-1----:R-:W-:Y:S01]  /*0060*/  IMAD.U32 R7, RZ, RZ, UR4 ;  /* 0x00000004ff077e24 */ /* 0x002fe2000f8e00ff */
[----:B--2---:R-:W-:Y:S01]  /*0070*/  UIMAD UR6, UR6, 0x500, URZ ;  /* 0x00000500060678a4 */ /* 0x004fe2000f8e02ff */
[----:B0-----:R-:W-:-:S04]  /*0080*/  IMAD R10, R0, 0x500, RZ ;  /* 0x00000500000a7824 */ /* 0x001fc800078e02ff */
[----:B------:R-:W-:-:S05]  /*0090*/  VIADD R2, R10, 0x500 ;  /* 0x000005000a027836 */ /* 0x000fca0000000000 */
[----:B------:R-:W-:-:S13]  /*00a0*/  ISETP.GT.AND P0, PT, R2, R7, PT ;  /* 0x000000070200720c */ /* 0x000fda0003f04270 */
[----:B---3--:R-:W-:Y:S05]  /*00b0*/  @!P0 BRA `(.L_x_465) ;  /* 0x0000003800d08947 */ /* 0x008fea0003800000 */
[----:B------:R-:W0:Y:S01]  /*00c0*/  S2R R5, SR_TID.X ;  /* 0x0000000000057919 */ /* 0x000e220000002100 */
[----:B------:R-:W-:Y:S01]  /*00d0*/  IMAD.IADD R4, R7, 0x1, -R10 ;  /* 0x0000000107047824 */ /* 0x000fe200078e0a0a */
[----:B------:R-:W1:Y:S01]  /*00e0*/  LDCU.64 UR6, c[0x0][0x388] ;  /* 0x00007100ff0677ac */ /* 0x000e620008000a00 */
[----:B------:R-:W-:Y:S01]  /*00f0*/  BSSY.RECONVERGENT B1, `(.L_x_466) ;  /* 0x0000010000017945 */ /* 0x000fe20003800200 */
[----:B------:R-:W-:Y:S01]  /*0100*/  IMAD.MOV.U32 R8, RZ, RZ, RZ ;  /* 0x000000ffff087224 */ /* 0x000fe200078e00ff */
[----:B------:R-:W-:Y:S01]  /*0110*/  CS2R R2, SRZ ;  /* 0x0000000000027805 */ /* 0x000fe2000001ff00 */
[----:B------:R-:W2:Y:S01]  /*0120*/  LDCU.64 UR8, c[0x0][0x388] ;  /* 0x00007100ff0877ac */ /* 0x000ea20008000a00 */
[----:B------:R-:W-:Y:S01]  /*0130*/  IMAD.MOV.U32 R6, RZ, RZ, RZ ;  /* 0x000000ffff067224 */ /* 0x000fe200078e00ff */
[----:B0-----:R-:W-:Y:S01]  /*0140*/  ISETP.GE.AND P0, PT, R5, R4, PT ;  /* 0x000000040500720c */ /* 0x001fe20003f06270 */
[----:B------:R-:W-:-:S12]  /*0150*/  IMAD.MOV.U32 R9, RZ, RZ, R5 ;  /* 0x000000ffff097224 */ /* 0x000fd800078e0005 */
[----:B-12---:R-:W-:Y:S05]  /*0160*/  @P0 BRA `(.L_x_467) ;  /* 0x0000000000200947 */ /* 0x006fea0003800000 */
[----:B------:R-:W0:Y:S01]  /*0170*/  LDC.64 R2, c[0x0][0x380] ;  /* 0x0000e000ff027b82 */ /* 0x000e220000000a00 */
[----:B------:R-:W-:Y:S01]  /*0180*/  IMAD.IADD R11, R10, 0x1, R5 ;  /* 0x000000010a0b7824 */ /* 0x000fe200078e0205 */
[----:B------:R-:W1:Y:S03]  /*0190*/  LDCU.64 UR4, c[0x0][0x388] ;  /* 0x00007100ff0477ac */ /* 0x000e660008000a00 */
[----:B0-----:R-:W-:-:S06]  /*01a0*/  IMAD.WIDE R2, R11, 0x8, R2 ;  /* 0x000000080b027825 */ /* 0x001fcc00078e0202 */
[----:B------:R-:W5:Y:S01]  /*01b0*/  LDG.E.64 R2, desc[UR10][R2.64] ;  /* 0x0000000a02027981 */ /* 0x000f62000c1e1b00 */
[----:B-1----:R-:W-:Y:S01]  /*01c0*/  IADD3 R8, P0, PT, R11, UR4, RZ ;  /* 0x000000040b087c10 */ /* 0x002fe2000ff1e0ff */
[----:B------:R-:W-:-:S03]  /*01d0*/  VIADD R9, R5, 0x100 ;  /* 0x0000010005097836 */ /* 0x000fc60000000000 */
[----:B------:R-:W-:-:S09]  /*01e0*/  LEA.HI.X.SX32 R6, R11, UR5, 0x1, P0 ;  /* 0x000000050b067c11 */ /* 0x000fd200080f0eff */
.L_x_467:
[----:B------:R-:W-:Y:S05]  /*01f0*/  BSYNC.RECONVERGENT B1 ;  /* 0x0000000000017941 */ /* 0x000fea0003800200 */
.L_x_466:
        /* <DEDUP_REMOVED lines=9> */
[----:B------:R-:W0:Y:S01]  /*0290*/  LDC.64 R12, c[0x0][0x380] ;  /* 0x0000e000ff0c7b82 */ /* 0x000e220000000a00 */
[----:B------:R-:W-:Y:S01]  /*02a0*/  LEA.HI R7, R18, 0x1, RZ, 0x18 ;  /* 0x0000000112077811 */ /* 0x000fe200078fc0ff */
[----:B------:R-:W-:-:S03]  /*02b0*/  IMAD.IADD R11, R10, 0x1, R9 ;  /* 0x000000010a0b7824 */ /* 0x000fc600078e0209 */
[----:B------:R-:W-:-:S05]  /*02c0*/  LOP3.LUT R7, R7, 0x3, RZ, 0xc0, !PT ;  /* 0x0000000307077812 */ /* 0x000fca00078ec0ff */
[----:B------:R-:W-:-:S07]  /*02d0*/  IMAD.MOV R7, RZ, RZ, -R7 ;  /* 0x000000ffff077224 */ /* 0x000fce00078e0a07 */
.L_x_474:
[----:B0-----:R-:W-:-:S06]  /*02e0*/  IMAD.WIDE R14, R11, 0x8, R12 ;  /* 0x000000080b0e7825 */ /* 0x001fcc00078e020c */
[----:B------:R-:W2:Y:S01]  /*02f0*/  LDG.E.64 R14, desc[UR10][R14.64] ;  /* 0x0000000a0e0e7981 */ /* 0x000ea2000c1e1b00 */
[----:B------:R-:W-:Y:S01]  /*0300*/  IADD3 R22, P1, PT, R11, UR6, RZ ;  /* 0x000000060b167c10 */ /* 0x000fe2000ff3e0ff */
[----:B------:R-:W-:Y:S01]  /*0310*/  VIADD R7, R7, 0x1 ;  /* 0x0000000107077836 */ /* 0x000fe20000000000 */
[----:B------:R-:W-:Y:S01]  /*0320*/  BSSY.RECONVERGENT B3, `(.L_x_472) ;  /* 0x000001b000037945 */ /* 0x000fe20003800200 */
[----:B------:R-:W-:Y:S01]  /*0330*/  IMAD.MOV.U32 R19, RZ, RZ, R8 ;  /* 0x000000ffff137224 */ /* 0x000fe200078e0008 */
[----:B------:R-:W-:Y:S01]  /*0340*/  LEA.HI.X.SX32 R21, R11, UR7, 0x1, P1 ;  /* 0x000000070b157c11 */ /* 0x000fe200088f0eff */
[----:B------:R-:W-:Y:S01]  /*0350*/  IMAD.MOV.U32 R20, RZ, RZ, R6 ;  /* 0x000000ffff147224 */ /* 0x000fe200078e0006 */
[----:B------:R-:W-:Y:S01]  /*0360*/  ISETP.NE.AND P2, PT, R7, RZ, PT ;  /* 0x000000ff0700720c */ /* 0x000fe20003f45270 */
[----:B-----5:R-:W-:Y:S02]  /*0370*/  IMAD.MOV.U32 R16, RZ, RZ, R2 ;  /* 0x000000ffff107224 */ /* 0x020fe400078e0002 */
[----:B------:R-:W-:-:S02]  /*0380*/  IMAD.MOV.U32 R17, RZ, RZ, R3 ;  /* 0x000000ffff117224 */ /* 0x000fc400078e0003 */
[----:B------:R-:W-:Y:S02]  /*0390*/  IMAD.MOV.U32 R8, RZ, RZ, R22 ;  /* 0x000000ffff087224 */ /* 0x000fe400078e0016 */
        /* <DEDUP_REMOVED lines=19> */
.L_x_473:
[----:B------:R-:W-:Y:S05]  /*04d0*/  BSYNC.RECONVERGENT B3 ;  /* 0x0000000000037941 */ /* 0x000fea0003800200 */
.L_x_472:
[----:B------:R-:W-:Y:S02]  /*04e0*/  VIADD R9, R9, 0x100 ;  /* 0x0000010009097836 */ /* 0x000fe40000000000 */
[----:B------:R-:W-:Y:S01]  /*04f0*/  VIADD R11, R11, 0x100 ;  /* 0x000001000b0b7836 */ /* 0x000fe20000000000 */
[----:B------:R-:W-:Y:S06]  /*0500*/  @P2 BRA `(.L_x_474) ;  /* 0xfffffffc00742947 */ /* 0x000fec000383ffff */
.L_x_471:
[----:B------:R-:W-:Y:S05]  /*0510*/  BSYNC.RECONVERGENT B2 ;  /* 0x0000000000027941 */ /* 0x000fea0003800200 */
.L_x_470:
[----:B------:R-:W-:-:S13]  /*0520*/  ISETP.GE.U32.AND P0, PT, R18, 0x300, PT ;  /* 0x000003001200780c */ /* 0x000fda0003f06070 */
[----:B------:R-:W-:Y:S05]  /*0530*/  @!P0 BRA `(.L_x_469) ;  /* 0x0000000400cc8947 */ /* 0x000fea0003800000 */
[----:B------:R-:W0:Y:S01]  /*0540*/  LDC.64 R12, c[0x0][0x380] ;  /* 0x0000e000ff0c7b82 */ /* 0x000e220000000a00 */
[----:B------:R-:W-:-:S04]  /*0550*/  IMAD.IADD R7, R10, 0x1, R9 ;  /* 0x000000010a077824 */ /* 0x000fc800078e0209 */
[C---:B------:R-:W-:Y:S02]  /*0560*/  VIADD R27, R7.reuse, 0x100 ;  /* 0x00000100071b7836 */ /* 0x040fe40000000000 */
[C---:B------:R-:W-:Y:S02]  /*0570*/  VIADD R26, R7.reuse, 0x200 ;  /* 0x00000200071a7836 */ /* 0x040fe40000000000 */
[----:B------:R-:W-:Y:S01]  /*0580*/  VIADD R25, R7, 0x300 ;  /* 0x0000030007197836 */ /* 0x000fe20000000000 */
[----:B0-----:R-:W-:-:S05]  /*0590*/  IADD3 R10, P0, PT, R12, 0x1000, RZ ;  /* 0x000010000c0a7810 */ /* 0x001fca0007f1e0ff */
[----:B------:R-:W-:-:S08]  /*05a0*/  IMAD.X R11, RZ, RZ, R13, P0 ;  /* 0x000000ffff0b7224 */ /* 0x000fd000000e060d */
.L_x_483:
[----:B------:R-:W-:-:S05]  /*05b0*/  IMAD.WIDE R22, R7, 0x8, R10 ;  /* 0x0000000807167825 */ /* 0x000fca00078e020a */
[----:B------:R-:W2:Y:S04]  /*05c0*/  LDG.E.64 R20, desc[UR10][R22.64+-0x1000] ;  /* 0xfff0000a16147981 */ /* 0x000ea8000c1e1b00 */
[----:B-----5:R0:W5:Y:S04]  /*05d0*/  LDG.E.64 R16, desc[UR10][R22.64+-0x800] ;  /* 0xfff8000a16107981 */ /* 0x020168000c1e1b00 */
[----:B------:R0:W5:Y:S04]  /*05e0*/  LDG.E.64 R14, desc[UR10][R22.64] ;  /* 0x0000000a160e7981 */ /* 0x000168000c1e1b00 */
[----:B------:R0:W5:Y:S01]  /*05f0*/  LDG.E.64 R12, desc[UR10][R22.64+0x800] ;  /* 0x0008000a160c7981 */ /* 0x000162000c1e1b00 */
[C---:B------:R-:W-:Y:S01]  /*0600*/  IADD3 R29, P1, PT, R7.reuse, UR8, RZ ;  /* 0x00000008071d7c10 */ /* 0x040fe2000ff3e0ff */
[----:B------:R-:W-:Y:S03]  /*0610*/  BSSY.RECONVERGENT B2, `(.L_x_475) ;  /* 0x0000016000027945 */ /* 0x000fe60003800200 */
[----:B------:R-:W-:Y:S01]  /*0620*/  LEA.HI.X.SX32 R31, R7, UR9, 0x1, P1 ;  /* 0x00000009071f7c11 */ /* 0x000fe200088f0eff */
[----:B------:R-:W-:-:S03]  /*0630*/  IMAD.MOV.U32 R24, RZ, RZ, R29 ;  /* 0x000000ffff187224 */ /* 0x000fc600078e001d */
[----:B------:R-:W-:Y:S01]  /*0640*/  MOV R28, R31 ;  /* 0x0000001f001c7202 */ /* 0x000fe20000000f00 */
        /* <DEDUP_REMOVED lines=18> */
.L_x_476:
[----:B------:R-:W-:Y:S05]  /*0770*/  BSYNC.RECONVERGENT B2 ;  /* 0x0000000000027941 */ /* 0x000fea0003800200 */
.L_x_475:
[----:B-----5:R-:W-:Y:S01]  /*0780*/  DSETP.GEU.AND P0, PT, |R18|, |R16|, PT ;  /* 0x400000101200722a */ /* 0x020fe20003f0e200 */
[C---:B------:R-:W-:Y:S01]  /*0790*/  IADD3 R21, P1, PT, R27.reuse, UR8, RZ ;  /* 0x000000081b157c10 */ /* 0x040fe2000ff3e0ff */
[----:B------:R-:W-:Y:S01]  /*07a0*/  BSSY.RECONVERGENT B2, `(.L_x_477) ;  /* 0x0000015000027945 */ /* 0x000fe20003800200 */
[----:B------:R-:W-:Y:S02]  /*07b0*/  IMAD.MOV.U32 R2, RZ, RZ, R16 ;  /* 0x000000ffff027224 */ /* 0x000fe400078e0010 */
[----:B------:R-:W-:Y:S01]  /*07c0*/  LEA.HI.X.SX32 R23, R27, UR9, 0x1, P1 ;  /* 0x000000091b177c11 */ /* 0x000fe200088f0eff */
[----:B------:R-:W-:Y:S02]  /*07d0*/  IMAD.MOV.U32 R6, RZ, RZ, R21 ;  /* 0x000000ffff067224 */ /* 0x000fe400078e0015 */
[----:B------:R-:W-:Y:S02]  /*07e0*/  IMAD.MOV.U32 R3, RZ, RZ, R17 ;  /* 0x000000ffff037224 */ /* 0x000fe400078e0011 */
[----:B------:R-:W-:-:S04]  /*07f0*/  IMAD.MOV.U32 R8, RZ, RZ, R23 ;  /* 0x000000ffff087224 */ /* 0x000fc800078e0017 */
        /* <DEDUP_REMOVED lines=15> */
.L_x_478:
[----:B------:R-:W-:Y:S05]  /*08f0*/  BSYNC.RECONVERGENT B2 ;  /* 0x0000000000027941 */ /* 0x000fea0003800200 */
.L_x_477:
[----:B------:R-:W-:Y:S01]  /*0900*/  DSETP.GEU.AND P0, PT, |R2|, |R14|, PT ;  /* 0x4000000e0200722a */ /* 0x000fe20003f0e200 */
[C---:B------:R-:W-:Y:S01]  /*0910*/  IADD3 R21, P1, PT, R26.reuse, UR8, RZ ;  /* 0x000000081a157c10 */ /* 0x040fe2000ff3e0ff */
[----:B------:R-:W-:Y:S01]  /*0920*/  BSSY.RECONVERGENT B2, `(.L_x_479) ;  /* 0x0000016000027945 */ /* 0x000fe20003800200 */
[----:B------:R-:W-:Y:S01]  /*0930*/  IADD3 R29, P2, PT, R25, UR8, RZ ;  /* 0x00000008191d7c10 */ /* 0x000fe2000ff5e0ff */
[----:B------:R-:W-:Y:S01]  /*0940*/  IMAD.MOV.U32 R16, RZ, RZ, R14 ;  /* 0x000000ffff107224 */ /* 0x000fe200078e000e */
        /* <DEDUP_REMOVED lines=19> */
.L_x_480:
[----:B------:R-:W-:Y:S05]  /*0a80*/  BSYNC.RECONVERGENT B2 ;  /* 0x0000000000027941 */ /* 0x000fea0003800200 */
.L_x_479:
[----:B------:R-:W-:Y:S01]  /*0a90*/  DSETP.GEU.AND P0, PT, |R16|, |R12|, PT ;  /* 0x4000000c1000722a */ /* 0x000fe20003f0e200 */
[----:B------:R-:W-:Y:S01]  /*0aa0*/  LEA.HI.X.SX32 R14, R25, UR9, 0x1, P2 ;  /* 0x00000009190e7c11 */ /* 0x000fe200090f0eff */
[----:B------:R-:W-:Y:S01]  /*0ab0*/  BSSY.RECONVERGENT B2, `(.L_x_481) ;  /* 0x0000014000027945 */ /* 0x000fe20003800200 */
[----:B------:R-:W-:Y:S02]  /*0ac0*/  IMAD.MOV.U32 R8, RZ, RZ, R29 ;  /* 0x000000ffff087224 */ /* 0x000fe400078e001d */
[----:B------:R-:W-:Y:S02]  /*0ad0*/  IMAD.MOV.U32 R2, RZ, RZ, R12 ;  /* 0x000000ffff027224 */ /* 0x000fe400078e000c */
[----:B------:R-:W-:Y:S02]  /*0ae0*/  IMAD.MOV.U32 R6, RZ, RZ, R14 ;  /* 0x000000ffff067224 */ /* 0x000fe400078e000e */
[----:B------:R-:W-:-:S05]  /*0af0*/  IMAD.MOV.U32 R3, RZ, RZ, R13 ;  /* 0x000000ffff037224 */ /* 0x000fca00078e000d */
        /* <DEDUP_REMOVED lines=15> */
.L_x_482:
[----:B------:R-:W-:Y:S05]  /*0bf0*/  BSYNC.RECONVERGENT B2 ;  /* 0x0000000000027941 */ /* 0x000fea0003800200 */
.L_x_481:
[----:B------:R-:W-:Y:S02]  /*0c00*/  VIADD R9, R9, 0x400 ;  /* 0x0000040009097836 */ /* 0x000fe40000000000 */
[----:B------:R-:W-:Y:S02]  /*0c10*/  VIADD R27, R27, 0x400 ;  /* 0x000004001b1b7836 */ /* 0x000fe40000000000 */
[----:B------:R-:W-:Y:S01]  /*0c20*/  VIADD R26, R26, 0x400 ;  /* 0x000004001a1a7836 */ /* 0x000fe20000000000 */
[----:B------:R-:W-:Y:S01]  /*0c30*/  ISETP.GE.AND P0, PT, R9, R4, PT ;  /* 0x000000040900720c */ /* 0x000fe20003f06270 */
[----:B------:R-:W-:Y:S02]  /*0c40*/  VIADD R25, R25, 0x400 ;  /* 0x0000040019197836 */ /* 0x000fe40000000000 */
[----:B------:R-:W-:-:S10]  /*0c50*/  VIADD R7, R7, 0x400 ;  /* 0x0000040007077836 */ /* 0x000fd40000000000 */
[----:B------:R-:W-:Y:S05]  /*0c60*/  @!P0 BRA `(.L_x_483) ;  /* 0xfffffff800508947 */ /* 0x000fea000383ffff */
.L_x_469:
[----:B------:R-:W-:Y:S05]  /*0c70*/  BSYNC.RECONVERGENT B1 ;  /* 0x0000000000017941 */ /* 0x000fea0003800200 */
.L_x_468:
        /* <DEDUP_REMOVED lines=34> */
.L_x_486:
[----:B------:R-:W-:Y:S05]  /*0ea0*/  BSYNC.RECONVERGENT B1 ;  /* 0x0000000000017941 */ /* 0x000fea0003800200 */
.L_x_485:
        /* <DEDUP_REMOVED lines=31> */
.L_x_488:
[----:B------:R-:W-:Y:S05]  /*10a0*/  BSYNC.RECONVERGENT B1 ;  /* 0x0000000000017941 */ /* 0x000fea0003800200 */
.L_x_487:
[----:B------:R-:W-:Y:S01]  /*10b0*/  ISETP.GT.AND P0, PT, R15, 0x1b, PT ;  /* 0x0000001b0f00780c */ /* 0x000fe20003f04270 */
[----:B---3--:R3:W3:Y:S01]  /*10c0*/  SHFL.DOWN PT, R8, R2, 0x4, 0x1f ;  /* 0x08801f0002087f89 */ /* 0x0086e200000e0000 */
[----:B------:R-:W-:Y:S01]  /*10d0*/  BSSY.RECONVERGENT B1, `(.L_x_489) ;  /* 0x000001d000017945 */ /* 0x000fe20003800200 */
[----:B0-----:R-:W-:Y:S01]  /*10e0*/  MOV R11, R4 ;  /* 0x00000004000b7202 */ /* 0x001fe20000000f00 */
[----:B------:R-:W-:Y:S01]  /*10f0*/  IMAD.MOV.U32 R12, RZ, RZ, R13 ;  /* 0x000000ffff0c7224 */ /* 0x000fe200078e000d */
[----:B------:R0:W0:Y:S01]  /*1100*/  SHFL.DOWN PT, R9, R3, 0x4, 0x1f ;  /* 0x08801f0003097f89 */ /* 0x00002200000e0000 */
[----:B-1----:R-:W-:Y:S02]  /*1110*/  IMAD.MOV.U32 R6, RZ, RZ, R2 ;  /* 0x000000ffff067224 */ /* 0x002fe400078e0002 */
[----:B--2---:R-:W-:Y:S01]  /*1120*/  IMAD.MOV.U32 R7, RZ, RZ, R3 ;  /* 0x000000ffff077224 */ /* 0x004fe200078e0003 */
[----:B----4-:R1:W2:Y:S04]  /*1130*/  SHFL.DOWN PT, R17, R4, 0x4, 0x1f ;  /* 0x08801f0004117f89 */ /* 0x0102a800000e0000 */
[----:B------:R1:W4:Y:S01]  /*1140*/  SHFL.DOWN PT, R10, R13, 0x4, 0x1f ;  /* 0x08801f000d0a7f89 */ /* 0x00032200000e0000 */
        /* <DEDUP_REMOVED lines=21> */
.L_x_490:
[----:B------:R-:W-:Y:S05]  /*12a0*/  BSYNC.RECONVERGENT B1 ;  /* 0x0000000000017941 */ /* 0x000fea0003800200 */
.L_x_489:
[----:B------:R-:W-:Y:S01]  /*12b0*/  ISETP.GT.AND P0, PT, R15, 0x17, PT ;  /* 0x000000170f00780c */ /* 0x000fe20003f04270 */
[----:B---3--:R3:W2:Y:S01]  /*12c0*/  SHFL.DOWN PT, R8, R6, 0x8, 0x1f ;  /* 0x09001f0006087f89 */ /* 0x0086a200000e0000 */
[----:B------:R-:W-:Y:S01]  /*12d0*/  BSSY.RECONVERGENT B1, `(.L_x_491) ;  /* 0x000001d000017945 */ /* 0x000fe20003800200 */
[----:B-1----:R-:W-:Y:S02]  /*12e0*/  IMAD.MOV.U32 R4, RZ, RZ, R11 ;  /* 0x000000ffff047224 */ /* 0x002fe400078e000b */
[----:B0-----:R3:W0:Y:S01]  /*12f0*/  SHFL.DOWN PT, R9, R7, 0x8, 0x1f ;  /* 0x09001f0007097f89 */ /* 0x00162200000e0000 */
[----:B----4-:R-:W-:Y:S02]  /*1300*/  IMAD.MOV.U32 R10, RZ, RZ, R12 ;  /* 0x000000ffff0a7224 */ /* 0x010fe400078e000c */
[----:B------:R-:W-:Y:S01]  /*1310*/  IMAD.MOV.U32 R2, RZ, RZ, R6 ;  /* 0x000000ffff027224 */ /* 0x000fe200078e0006 */
[----:B------:R3:W1:Y:S01]  /*1320*/  SHFL.DOWN PT, R14, R11, 0x8, 0x1f ;  /* 0x09001f000b0e7f89 */ /* 0x00066200000e0000 */
[----:B------:R-:W-:-:S03]  /*1330*/  IMAD.MOV.U32 R3, RZ, RZ, R7 ;  /* 0x000000ffff037224 */ /* 0x000fc600078e0007 */
[----:B------:R3:W4:Y:S01]  /*1340*/  SHFL.DOWN PT, R13, R12, 0x8, 0x1f ;  /* 0x09001f000c0d7f89 */ /* 0x00072200000e0000 */
[----:B------:R-:W-:Y:S05]  /*1350*/  @P0 BRA `(.L_x_492) ;  /* 0x0000000000500947 */ /* 0x000fea0003800000 */
[----:B0-2---:R-:W-:Y:S01]  /*1360*/  DSETP.GEU.AND P0, PT, |R6|, |R8|, PT ;  /* 0x400000080600722a */ /* 0x005fe20003f0e200 */
[----:B-1----:R-:W-:Y:S02]  /*1370*/  IMAD.MOV.U32 R4, RZ, RZ, R14 ;  /* 0x000000ffff047224 */ /* 0x002fe400078e000e */
        /* <DEDUP_REMOVED lines=18> */
.L_x_492:
[----:B------:R-:W-:Y:S05]  /*14a0*/  BSYNC.RECONVERGENT B1 ;  /* 0x0000000000017941 */ /* 0x000fea0003800200 */
.L_x_491:
[----:B------:R-:W-:Y:S01]  /*14b0*/  ISETP.GT.AND P0, PT, R15, 0xf, PT ;  /* 0x0000000f0f00780c */ /* 0x000fe20003f04270 */
[----:B---3--:R3:W1:Y:S01]  /*14c0*/  SHFL.DOWN PT, R6, R2, 0x10, 0x1f ;  /* 0x0a001f0002067f89 */ /* 0x00866200000e0000 */
[----:B------:R-:W-:Y:S01]  /*14d0*/  BSSY.RECONVERGENT B1, `(.L_x_493) ;  /* 0x000001d000017945 */ /* 0x000fe20003800200 */
[----:B--2---:R-:W-:Y:S02]  /*14e0*/  IMAD.MOV.U32 R17, RZ, RZ, R4 ;  /* 0x000000ffff117224 */ /* 0x004fe400078e0004 */
[----:B------:R3:W2:Y:S01]  /*14f0*/  SHFL.DOWN PT, R7, R3, 0x10, 0x1f ;  /* 0x0a001f0003077f89 */ /* 0x0006a200000e0000 */
[----:B------:R-:W-:Y:S02]  /*1500*/  IMAD.MOV.U32 R19, RZ, RZ, R10 ;  /* 0x000000ffff137224 */ /* 0x000fe400078e000a */
[----:B------:R-:W-:Y:S01]  /*1510*/  IMAD.MOV.U32 R12, RZ, RZ, R2 ;  /* 0x000000ffff0c7224 */ /* 0x000fe200078e0002 */
[----:B0-----:R3:W0:Y:S01]  /*1520*/  SHFL.DOWN PT, R9, R4, 0x10, 0x1f ;  /* 0x0a001f0004097f89 */ /* 0x00162200000e0000 */
[----:B----4-:R-:W-:-:S03]  /*1530*/  IMAD.MOV.U32 R13, RZ, RZ, R3 ;  /* 0x000000ffff0d7224 */ /* 0x010fc600078e0003 */
[----:B------:R3:W4:Y:S01]  /*1540*/  SHFL.DOWN PT, R11, R10, 0x10, 0x1f ;  /* 0x0a001f000a0b7f89 */ /* 0x00072200000e0000 */
[----:B------:R-:W-:Y:S05]  /*1550*/  @P0 BRA `(.L_x_494) ;  /* 0x0000000000500947 */ /* 0x000fea0003800000 */
[----:B-12---:R-:W-:Y:S01]  /*1560*/  DSETP.GEU.AND P0, PT, |R2|, |R6|, PT ;  /* 0x400000060200722a */ /* 0x006fe20003f0e200 */
[----:B0-----:R-:W-:Y:S01]  /*1570*/  IMAD.MOV.U32 R17, RZ, RZ, R9 ;  /* 0x000000ffff117224 */ /* 0x001fe200078e0009 */
        /* <DEDUP_REMOVED lines=18> */
.L_x_494:
[----:B------:R-:W-:Y:S05]  /*16a0*/  BSYNC.RECONVERGENT B1 ;  /* 0x0000000000017941 */ /* 0x000fea0003800200 */
.L_x_493:
[----:B------:R-:W-:Y:S01]  /*16b0*/  ISETP.NE.AND P0, PT, R15, RZ, PT ;  /* 0x000000ff0f00720c */ /* 0x000fe20003f05270 */
[----:B------:R-:W-:-:S12]  /*16c0*/  BSSY.RECONVERGENT B1, `(.L_x_495) ;  /* 0x000000b000017945 */ /* 0x000fd80003800200 */
[----:B------:R-:W-:Y:S05]  /*16d0*/  @P0 BRA `(.L_x_496) ;  /* 0x0000000000240947 */ /* 0x000fea0003800000 */
[----:B---3--:R-:W3:Y:S01]  /*16e0*/  S2R R4, SR_CgaCtaId ;  /* 0x0000000000047919 */ /* 0x008ee20000008800 */
[----:B------:R-:W-:Y:S01]  /*16f0*/  MOV R3, 0x400 ;  /* 0x0000040000037802 */ /* 0x000fe20000000f00 */
[----:B------:R-:W-:Y:S01]  /*1700*/  IMAD.MOV.U32 R18, RZ, RZ, R17 ;  /* 0x000000ffff127224 */ /* 0x000fe200078e0011 */
[----:B------:R-:W-:-:S04]  /*1710*/  SHF.R.U32.HI R2, RZ, 0x1, R5 ;  /* 0x00000001ff027819 */ /* 0x000fc80000011605 */
[----:B------:R-:W-:Y:S02]  /*1720*/  LOP3.LUT R2, R2, 0x1f0, RZ, 0xc0, !PT ;  /* 0x000001f002027812 */ /* 0x000fe400078ec0ff */
[----:B---3--:R-:W-:-:S05]  /*1730*/  LEA R3, R4, R3, 0x18 ;  /* 0x0000000304037211 */ /* 0x008fca00078ec0ff */
[----:B------:R-:W-:-:S05]  /*1740*/  IMAD.IADD R3, R2, 0x1, R3 ;  /* 0x0000000102037824 */ /* 0x000fca00078e0203 */
[----:B------:R3:W-:Y:S04]  /*1750*/  STS.64 [R3+0x10], R18 ;  /* 0x0000101203007388 */ /* 0x0007e80000000a00 */
[----:B------:R3:W-:Y:S02]  /*1760*/  STS.64 [R3+0x8], R12 ;  /* 0x0000080c03007388 */ /* 0x0007e40000000a00 */
.L_x_496:
[----:B------:R-:W-:Y:S05]  /*1770*/  BSYNC.RECONVERGENT B1 ;  /* 0x0000000000017941 */ /* 0x000fea0003800200 */
.L_x_495:
[----:B------:R-:W-:Y:S01]  /*1780*/  BAR.SYNC.DEFER_BLOCKING 0x0 ;  /* 0x0000000000007b1d */ /* 0x000fe20000010000 */
[----:B------:R-:W-:-:S13]  /*1790*/  ISETP.NE.AND P1, PT, R5, RZ, PT ;  /* 0x000000ff0500720c */ /* 0x000fda0003f25270 */
[----:B------:R-:W-:Y:S05]  /*17a0*/  @P1 BRA `(.L_x_497) ;  /* 0x0000004c00d41947 */ /* 0x000fea0003800000 */
[----:B---3--:R-:W3:Y:S01]  /*17b0*/  S2R R3, SR_CgaCtaId ;  /* 0x0000000000037919 */ /* 0x008ee20000008800 */
[----:B------:R-:W-:Y:S01]  /*17c0*/  MOV R2, 0x400 ;  /* 0x0000040000027802 */ /* 0x000fe20000000f00 */
[----:B------:R-:W-:Y:S03]  /*17d0*/  BSSY.RECONVERGENT B1, `(.L_x_498) ;  /* 0x000001a000017945 */ /* 0x000fe60003800200 */
[----:B---3--:R-:W-:-:S05]  /*17e0*/  LEA R32, R3, R2, 0x18 ;  /* 0x0000000203207211 */ /* 0x008fca00078ec0ff */
[----:B-1----:R-:W1:Y:S04]  /*17f0*/  LDS.64 R14, [R32+0x18] ;  /* 0x00001800200e7984 */ /* 0x002e680000000a00 */
[----:B0---4-:R-:W0:Y:S04]  /*1800*/  LDS.128 R8, [R32+0x20] ;  /* 0x0000200020087984 */ /* 0x011e280000000c00 */
[----:B------:R3:W4:Y:S04]  /*1810*/  LDS.64 R2, [R32+0x80] ;  /* 0x0000800020027984 */ /* 0x0007280000000a00 */
[----:B--2---:R3:W2:Y:S01]  /*1820*/  LDS.128 R4, [R32+0x30] ;  /* 0x0000300020047984 */ /* 0x0046a20000000c00 */
        /* <DEDUP_REMOVED lines=20> */
.L_x_499:
[----:B------:R-:W-:Y:S05]  /*1970*/  BSYNC.RECONVERGENT B1 ;  /* 0x0000000000017941 */ /* 0x000fea0003800200 */
.L_x_498:
[----:B------:R0:W1:Y:S01]  /*1980*/  LDS.128 R12, [R32+0x40] ;  /* 0x00004000200c7984 */ /* 0x0000620000000c00 */
[----:B------:R-:W-:Y:S01]  /*1990*/  DSETP.GEU.AND P0, PT, |R28|, |R10|, PT ;  /* 0x4000000a1c00722a */ /* 0x000fe20003f0e200 */
[----:B------:R-:W-:Y:S01]  /*19a0*/  BSSY.RECONVERGENT B1, `(.L_x_500) ;  /* 0x0000017000017945 */ /* 0x000fe20003800200 */
[----:B------:R-:W-:Y:S01]  /*19b0*/  IMAD.MOV.U32 R33, RZ, RZ, R4 ;  /* 0x000000ffff217224 */ /* 0x000fe200078e0004 */
[----:B------:R0:W2:Y:S01]  /*19c0*/  LDS.128 R16, [R32+0x50] ;  /* 0x0000500020107984 */ /* 0x0000a20000000c00 */
[----:B------:R-:W-:Y:S02]  /*19d0*/  IMAD.MOV.U32 R35, RZ, RZ, R5 ;  /* 0x000000ffff237224 */ /* 0x000fe400078e0005 */
[----:B------:R-:W-:Y:S01]  /*19e0*/  IMAD.MOV.U32 R8, RZ, RZ, R10 ;  /* 0x000000ffff087224 */ /* 0x000fe200078e000a */
[----:B------:R0:W3:Y:S01]  /*19f0*/  LDS.128 R20, [R32+0x60] ;  /* 0x0000600020147984 */ /* 0x0000e20000000c00 */
[----:B------:R-:W-:-:S03]  /*1a00*/  IMAD.MOV.U32 R9, RZ, RZ, R11 ;  /* 0x000000ffff097224 */ /* 0x000fc600078e000b */
[----:B------:R0:W4:Y:S03]  /*1a10*/  LDS.128 R24, [R32+0x70] ;  /* 0x0000700020187984 */ /* 0x0001260000000c00 */
        /* <DEDUP_REMOVED lines=15> */
.L_x_501:
[----:B------:R-:W-:Y:S05]  /*1b10*/  BSYNC.RECONVERGENT B1 ;  /* 0x0000000000017941 */ /* 0x000fea0003800200 */
.L_x_500:
        /* <DEDUP_REMOVED lines=21> */
.L_x_503:
[----:B------:R-:W-:Y:S05]  /*1c70*/  BSYNC.RECONVERGENT B1 ;  /* 0x0000000000017941 */ /* 0x000fea0003800200 */
.L_x_502:
[----:B------:R-:W-:Y:S01]  /*1c80*/  DSETP.GEU.AND P0, PT, |R4|, |R14|, PT ;  /* 0x4000000e0400722a */ /* 0x000fe20003f0e200 */
[----:B------:R-:W-:Y:S01]  /*1c90*/  BSSY.RECONVERGENT B1, `(.L_x_504) ;  /* 0x0000014000017945 */ /* 0x000fe20003800200 */
[----:B------:R-:W-:Y:S02]  /*1ca0*/  IMAD.MOV.U32 R6, RZ, RZ, R14 ;  /* 0x000000ffff067224 */ /* 0x000fe400078e000e */
[----:B------:R-:W-:Y:S02]  /*1cb0*/  IMAD.MOV.U32 R7, RZ, RZ, R15 ;  /* 0x000000ffff077224 */ /* 0x000fe400078e000f */
[----:B--2---:R-:W-:Y:S02]  /*1cc0*/  IMAD.MOV.U32 R9, RZ, RZ, R16 ;  /* 0x000000ffff097224 */ /* 0x004fe400078e0010 */
        /* <DEDUP_REMOVED lines=16> */
.L_x_505:
[----:B------:R-:W-:Y:S05]  /*1dd0*/  BSYNC.RECONVERGENT B1 ;  /* 0x0000000000017941 */ /* 0x000fea0003800200 */
.L_x_504:
        /* <DEDUP_REMOVED lines=21> */
.L_x_507:
[----:B------:R-:W-:Y:S05]  /*1f30*/  BSYNC.RECONVERGENT B1 ;  /* 0x0000000000017941 */ /* 0x000fea0003800200 */
.L_x_506:
[----:B------:R-:W-:Y:S01]  /*1f40*/  DSETP.GEU.AND P0, PT, |R4|, |R22|, PT ;  /* 0x400000160400722a */ /* 0x000fe20003f0e200 */
[----:B------:R-:W-:Y:S01]  /*1f50*/  BSSY.RECONVERGENT B1, `(.L_x_508) ;  /* 0x0000014000017945 */ /* 0x000fe20003800200 */
[----:B------:R-:W-:Y:S02]  /*1f60*/  IMAD.MOV.U32 R6, RZ, RZ, R22 ;  /* 0x000000ffff067224 */ /* 0x000fe400078e0016 */
[----:B------:R-:W-:Y:S02]  /*1f70*/  IMAD.MOV.U32 R7, RZ, RZ, R23 ;  /* 0x000000ffff077224 */ /* 0x000fe400078e0017 */
[----:B----4-:R-:W-:Y:S02]  /*1f80*/  IMAD.MOV.U32 R9, RZ, RZ, R24 ;  /* 0x000000ffff097224 */ /* 0x010fe400078e0018 */
        /* <DEDUP_REMOVED lines=16> */
.L_x_509:
[----:B------:R-:W-:Y:S05]  /*2090*/  BSYNC.RECONVERGENT B1 ;  /* 0x0000000000017941 */ /* 0x000fea0003800200 */
.L_x_508:
[----:B------:R-:W-:Y:S01]  /*20a0*/  DSETP.GEU.AND P0, PT, |R6|, |R26|, PT ;  /* 0x4000001a0600722a */ /* 0x000fe20003f0e200 */
[----:B------:R-:W-:Y:S02]  /*20b0*/  IMAD.MOV.U32 R12, RZ, RZ, R26 ;  /* 0x000000ffff0c7224 */ /* 0x000fe400078e001a */
[----:B------:R-:W-:Y:S02]  /*20c0*/  IMAD.MOV.U32 R13, RZ, RZ, R27 ;  /* 0x000000ffff0d7224 */ /* 0x000fe400078e001b */
        /* <DEDUP_REMOVED lines=18> */
.L_x_484:
        /* <DEDUP_REMOVED lines=8> */
[----:B------:R-:W-:Y:S01]  /*2270*/  ISETP.GT.AND P0, PT, R11, R4, PT ;  /* 0x000000040b00720c */ /* 0x000fe20003f04270 */
[----:B------:R-:W-:Y:S02]  /*2280*/  IMAD.IADD R9, R4, 0x1, R9 ;  /* 0x0000000104097824 */ /* 0x000fe400078e0209 */
[----:B------:R-:W-:-:S03]  /*2290*/  IMAD.MOV.U32 R11, RZ, RZ, R3 ;  /* 0x000000ffff0b7224 */ /* 0x000fc600078e0003 */
        /* <DEDUP_REMOVED lines=27> */
.L_x_511:
[----:B------:R-:W-:Y:S05]  /*2450*/  BSYNC.RECONVERGENT B1 ;  /* 0x0000000000017941 */ /* 0x000fea0003800200 */
.L_x_510:
[----:B------:R-:W-:Y:S01]  /*2460*/  VIADD R2, R7, 0x2 ;  /* 0x0000000207027836 */ /* 0x000fe20000000000 */
[----:B--2---:R1:W2:Y:S01]  /*2470*/  SHFL.DOWN PT, R12, R10, 0x2, R9 ;  /* 0x084000000a0c7989 */ /* 0x0042a200000e0009 */
[----:B------:R-:W-:Y:S01]  /*2480*/  BSSY.RECONVERGENT B1, `(.L_x_512) ;  /* 0x000001e000017945 */ /* 0x000fe20003800200 */
[----:B------:R-:W-:Y:S02]  /*2490*/  IMAD.MOV.U32 R8, RZ, RZ, R16 ;  /* 0x000000ffff087224 */ /* 0x000fe400078e0010 */
[----:B------:R-:W-:Y:S01]  /*24a0*/  ISETP.GT.AND P0, PT, R2, R9, PT ;  /* 0x000000090200720c */ /* 0x000fe20003f04270 */
[----:B---3--:R1:W3:Y:S01]  /*24b0*/  SHFL.DOWN PT, R13, R11, 0x2, R9 ;  /* 0x084000000b0d7989 */ /* 0x0082e200000e0009 */
[----:B------:R-:W-:Y:S02]  /*24c0*/  IMAD.MOV.U32 R14, RZ, RZ, R18 ;  /* 0x000000ffff0e7224 */ /* 0x000fe400078e0012 */
[----:B------:R-:W-:Y:S01]  /*24d0*/  IMAD.MOV.U32 R2, RZ, RZ, R10 ;  /* 0x000000ffff027224 */ /* 0x000fe200078e000a */
[----:B----4-:R1:W4:Y:S01]  /*24e0*/  SHFL.DOWN PT, R15, R16, 0x2, R9 ;  /* 0x08400000100f7989 */ /* 0x01032200000e0009 */
[----:B------:R-:W-:-:S03]  /*24f0*/  IMAD.MOV.U32 R3, RZ, RZ, R11 ;  /* 0x000000ffff037224 */ /* 0x000fc600078e000b */
[----:B0-----:R1:W0:Y:S04]  /*2500*/  SHFL.DOWN PT, R17, R18, 0x2, R9 ;  /* 0x0840000012117989 */ /* 0x00122800000e0009 */
[----:B------:R-:W-:Y:S05]  /*2510*/  @P0 BRA `(.L_x_513) ;  /* 0x0000000000500947 */ /* 0x000fea0003800000 */
[----:B--23--:R-:W-:Y:S01]  /*2520*/  DSETP.GEU.AND P0, PT, |R10|, |R12|, PT ;  /* 0x4000000c0a00722a */ /* 0x00cfe20003f0e200 */
[----:B----4-:R-:W-:Y:S02]  /*2530*/  IMAD.MOV.U32 R8, RZ, RZ, R15 ;  /* 0x000000ffff087224 */ /* 0x010fe400078e000f */
[----:B0-----:R-:W-:Y:S02]  /*2540*/  IMAD.MOV.U32 R14, RZ, RZ, R17 ;  /* 0x000000ffff0e7224 */ /* 0x001fe400078e0011 */
        /* <DEDUP_REMOVED lines=17> */
.L_x_513:
[----:B------:R-:W-:Y:S05]  /*2660*/  BSYNC.RECONVERGENT B1 ;  /* 0x0000000000017941 */ /* 0x000fea0003800200 */
.L_x_512:
[----:B------:R-:W-:Y:S01]  /*2670*/  VIADD R6, R7, 0x4 ;  /* 0x0000000407067836 */ /* 0x000fe20000000000 */
[----:B--2---:R2:W2:Y:S01]  /*2680*/  SHFL.DOWN PT, R12, R2, 0x4, R9 ;  /* 0x08800000020c7989 */ /* 0x0044a200000e0009 */
[----:B------:R-:W-:Y:S01]  /*2690*/  BSSY.RECONVERGENT B1, `(.L_x_514) ;  /* 0x000001e000017945 */ /* 0x000fe20003800200 */
[----:B-1----:R-:W-:Y:S02]  /*26a0*/  IMAD.MOV.U32 R16, RZ, RZ, R14 ;  /* 0x000000ffff107224 */ /* 0x002fe400078e000e */
        /* <DEDUP_REMOVED lines=28> */
.L_x_515:
[----:B------:R-:W-:Y:S05]  /*2870*/  BSYNC.RECONVERGENT B1 ;  /* 0x0000000000017941 */ /* 0x000fea0003800200 */
.L_x_514:
[----:B--2---:R-:W-:Y:S01]  /*2880*/  VIADD R2, R7, 0x8 ;  /* 0x0000000807027836 */ /* 0x004fe20000000000 */
[----:B------:R2:W2:Y:S01]  /*2890*/  SHFL.DOWN PT, R12, R10, 0x8, R9 ;  /* 0x090000000a0c7989 */ /* 0x0004a200000e0009 */
        /* <DEDUP_REMOVED lines=30> */
.L_x_517:
[----:B------:R-:W-:Y:S05]  /*2a80*/  BSYNC.RECONVERGENT B1 ;  /* 0x0000000000017941 */ /* 0x000fea0003800200 */
.L_x_516:
[----:B-1----:R-:W-:Y:S01]  /*2a90*/  VIADD R6, R7, 0x10 ;  /* 0x0000001007067836 */ /* 0x002fe20000000000 */
[----:B--2---:R1:W2:Y:S01]  /*2aa0*/  SHFL.DOWN PT, R10, R2, 0x10, R9 ;  /* 0x0a000000020a7989 */ /* 0x0042a200000e0009 */
[----:B------:R-:W-:Y:S01]  /*2ab0*/  BSSY.RECONVERGENT B1, `(.L_x_518) ;  /* 0x000001e000017945 */ /* 0x000fe20003800200 */
[----:B0-----:R-:W-:Y:S01]  /*2ac0*/  IMAD.MOV.U32 R17, RZ, RZ, R8 ;  /* 0x000000ffff117224 */ /* 0x001fe200078e0008 */
[----:B------:R-:W-:Y:S01]  /*2ad0*/  MOV R19, R14 ;  /* 0x0000000e00137202 */ /* 0x000fe20000000f00 */
[----:B------:R1:W0:Y:S01]  /*2ae0*/  SHFL.DOWN PT, R11, R3, 0x10, R9 ;  /* 0x0a000000030b7989 */ /* 0x00022200000e0009 */
[----:B------:R-:W-:Y:S01]  /*2af0*/  ISETP.GT.AND P0, PT, R6, R9, PT ;  /* 0x000000090600720c */ /* 0x000fe20003f04270 */
[----:B------:R-:W-:Y:S02]  /*2b00*/  IMAD.MOV.U32 R12, RZ, RZ, R2 ;  /* 0x000000ffff0c7224 */ /* 0x000fe400078e0002 */
[----:B----4-:R1:W4:Y:S01]  /*2b10*/  SHFL.DOWN PT, R15, R8, 0x10, R9 ;  /* 0x0a000000080f7989 */ /* 0x01032200000e0009 */
[----:B---3--:R-:W-:-:S03]  /*2b20*/  IMAD.MOV.U32 R13, RZ, RZ, R3 ;  /* 0x000000ffff0d7224 */ /* 0x008fc600078e0003 */
[----:B------:R1:W3:Y:S06]  /*2b30*/  SHFL.DOWN PT, R21, R14, 0x10, R9 ;  /* 0x0a0000000e157989 */ /* 0x0002ec00000e0009 */
[----:B------:R-:W-:Y:S05]  /*2b40*/  @P0 BRA `(.L_x_519) ;  /* 0x0000000000500947 */ /* 0x000fea0003800000 */
[----:B0-2---:R-:W-:Y:S01]  /*2b50*/  DSETP.GEU.AND P0, PT, |R2|, |R10|, PT ;  /* 0x4000000a0200722a */ /* 0x005fe20003f0e200 */
        /* <DEDUP_REMOVED lines=19> */
.L_x_519:
[----:B------:R-:W-:Y:S05]  /*2c90*/  BSYNC.RECONVERGENT B1 ;  /* 0x0000000000017941 */ /* 0x000fea0003800200 */
.L_x_518:
[----:B------:R-:W-:Y:S01]  /*2ca0*/  ISETP.NE.AND P0, PT, R7, RZ, PT ;  /* 0x000000ff0700720c */ /* 0x000fe20003f05270 */
[----:B------:R-:W-:-:S12]  /*2cb0*/  BSSY.RECONVERGENT B1, `(.L_x_520) ;  /* 0x000000b000017945 */ /* 0x000fd80003800200 */
[----:B------:R-:W-:Y:S05]  /*2cc0*/  @P0 BRA `(.L_x_521) ;  /* 0x0000000000240947 */ /* 0x000fea0003800000 */
[----:B------:R-:W5:Y:S01]  /*2cd0*/  S2R R6, SR_CgaCtaId ;  /* 0x0000000000067919 */ /* 0x000f620000008800 */
[----:B-1----:R-:W-:Y:S01]  /*2ce0*/  MOV R3, 0x400 ;  /* 0x0000040000037802 */ /* 0x002fe20000000f00 */
[----:B------:R-:W-:Y:S01]  /*2cf0*/  IMAD.MOV.U32 R18, RZ, RZ, R17 ;  /* 0x000000ffff127224 */ /* 0x000fe200078e0011 */
[----:B------:R-:W-:-:S04]  /*2d00*/  SHF.R.U32.HI R2, RZ, 0x1, R5 ;  /* 0x00000001ff027819 */ /* 0x000fc80000011605 */
[----:B------:R-:W-:Y:S02]  /*2d10*/  LOP3.LUT R2, R2, 0x1f0, RZ, 0xc0, !PT ;  /* 0x000001f002027812 */ /* 0x000fe400078ec0ff */
[----:B-----5:R-:W-:-:S05]  /*2d20*/  LEA R3, R6, R3, 0x18 ;  /* 0x0000000306037211 */ /* 0x020fca00078ec0ff */
[----:B------:R-:W-:-:S05]  /*2d30*/  IMAD.IADD R3, R2, 0x1, R3 ;  /* 0x0000000102037824 */ /* 0x000fca00078e0203 */
[----:B------:R1:W-:Y:S04]  /*2d40*/  STS.64 [R3+0x10], R18 ;  /* 0x0000101203007388 */ /* 0x0003e80000000a00 */
[----:B------:R1:W-:Y:S02]  /*2d50*/  STS.64 [R3+0x8], R12 ;  /* 0x0000080c03007388 */ /* 0x0003e40000000a00 */
.L_x_521:
[----:B------:R-:W-:Y:S05]  /*2d60*/  BSYNC.RECONVERGENT B1 ;  /* 0x0000000000017941 */ /* 0x000fea0003800200 */
.L_x_520:
[----:B------:R-:W-:Y:S01]  /*2d70*/  BAR.SYNC.DEFER_BLOCKING 0x0 ;  /* 0x0000000000007b1d */ /* 0x000fe20000010000 */
[----:B------:R-:W-:-:S13]  /*2d80*/  ISETP.NE.AND P1, PT, R5, RZ, PT ;  /* 0x000000ff0500720c */ /* 0x000fda0003f25270 */
[----:B------:R-:W-:Y:S05]  /*2d90*/  @P1 BRA `(.L_x_497) ;  /* 0x0000003800581947 */ /* 0x000fea0003800000 */
[----:B------:R-:W-:Y:S01]  /*2da0*/  ISETP.GE.AND P0, PT, R4, 0x21, PT ;  /* 0x000000210400780c */ /* 0x000fe20003f06270 */
[----:B0-----:R-:W-:Y:S02]  /*2db0*/  IMAD.MOV.U32 R11, RZ, RZ, R17 ;  /* 0x000000ffff0b7224 */ /* 0x001fe400078e0011 */
[----:B-1----:R-:W-:Y:S02]  /*2dc0*/  IMAD.MOV.U32 R14, RZ, RZ, R19 ;  /* 0x000000ffff0e7224 */ /* 0x002fe400078e0013 */
        /* <DEDUP_REMOVED lines=29> */
.L_x_523:
[----:B------:R-:W-:Y:S05]  /*2fa0*/  BSYNC.RECONVERGENT B1 ;  /* 0x0000000000017941 */ /* 0x000fea0003800200 */
.L_x_522:
[----:B------:R-:W-:Y:S01]  /*2fb0*/  ISETP.GE.AND P0, PT, R4, 0x41, PT ;  /* 0x000000410400780c */ /* 0x000fe20003f06270 */
[----:B------:R-:W-:Y:S02]  /*2fc0*/  IMAD.MOV.U32 R5, RZ, RZ, R11 ;  /* 0x000000ffff057224 */ /* 0x000fe400078e000b */
[----:B--2---:R-:W-:Y:S02]  /*2fd0*/  IMAD.MOV.U32 R10, RZ, RZ, R14 ;  /* 0x000000ffff0a7224 */ /* 0x004fe400078e000e */
        /* <DEDUP_REMOVED lines=29> */
.L_x_525:
[----:B------:R-:W-:Y:S05]  /*31b0*/  BSYNC.RECONVERGENT B1 ;  /* 0x0000000000017941 */ /* 0x000fea0003800200 */
.L_x_524:
        /* <DEDUP_REMOVED lines=32> */
.L_x_527:
[----:B------:R-:W-:Y:S05]  /*33c0*/  BSYNC.RECONVERGENT B1 ;  /* 0x0000000000017941 */ /* 0x000fea0003800200 */
.L_x_526:
        /* <DEDUP_REMOVED lines=32> */
.L_x_529:
[----:B------:R-:W-:Y:S05]  /*35d0*/  BSYNC.RECONVERGENT B1 ;  /* 0x0000000000017941 */ /* 0x000fea0003800200 */
.L_x_528:
        /* <DEDUP_REMOVED lines=32> */
.L_x_531:
[----:B------:R-:W-:Y:S05]  /*37e0*/  BSYNC.RECONVERGENT B1 ;  /* 0x0000000000017941 */ /* 0x000fea0003800200 */
.L_x_530:
        /* <DEDUP_REMOVED lines=32> */
.L_x_533:
[----:B------:R-:W-:Y:S05]  /*39f0*/  BSYNC.RECONVERGENT B1 ;  /* 0x0000000000017941 */ /* 0x000fea0003800200 */
.L_x_532:
        /* <DEDUP_REMOVED lines=32> */
.L_x_465:
[----:B------:R-:W0:Y:S01]  /*3c00*/  S2R R4, SR_TID.X ;  /* 0x0000000000047919 */ /* 0x000e220000002100 */
[----:B------:R-:W1:Y:S01]  /*3c10*/  LDCU.128 UR12, c[0x0][0x380] ;  /* 0x00007000ff0c77ac */ /* 0x000e620008000c00 */
[----:B------:R-:W-:Y:S02]  /*3c20*/  SHF.R.S32.HI R5, RZ, 0x1f, R10 ;  /* 0x0000001fff057819 */ /* 0x000fe4000001140a */
[----:B0-----:R-:W-:-:S04]  /*3c30*/  IADD3 R2, P0, PT, R10, R4, RZ ;  /* 0x000000040a027210 */ /* 0x001fc80007f1e0ff */
[----:B-1----:R-:W-:Y:S01]  /*3c40*/  LEA R8, P1, R2, UR12, 0x3 ;  /* 0x0000000c02087c11 */ /* 0x002fe2000f8218ff */
[----:B------:R-:W-:-:S05]  /*3c50*/  IMAD.X R3, RZ, RZ, R5, P0 ;  /* 0x000000ffff037224 */ /* 0x000fca00000e0605 */
[----:B------:R-:W-:-:S05]  /*3c60*/  LEA.HI.X R9, R2, UR13, R3, 0x3, P1 ;  /* 0x0000000d02097c11 */ /* 0x000fca00088f1c03 */
[----:B------:R-:W2:Y:S04]  /*3c70*/  LDG.E.64 R12, desc[UR10][R8.64] ;  /* 0x0000000a080c7981 */ /* 0x000ea8000c1e1b00 */
[----:B------:R-:W2:Y:S04]  /*3c80*/  LDG.E.64 R14, desc[UR10][R8.64+0x800] ;  /* 0x0008000a080e7981 */ /* 0x000ea8000c1e1b00 */
[----:B------:R-:W3:Y:S04]  /*3c90*/  LDG.E.64 R16, desc[UR10][R8.64+0x1000] ;  /* 0x0010000a08107981 */ /* 0x000ee8000c1e1b00 */
[----:B------:R-:W4:Y:S04]  /*3ca0*/  LDG.E.64 R18, desc[UR10][R8.64+0x1800] ;  /* 0x0018000a08127981 */ /* 0x000f28000c1e1b00 */
[----:B------:R0:W5:Y:S01]  /*3cb0*/  LDG.E.64 R2, desc[UR10][R8.64+0x2000] ;  /* 0x0020000a08027981 */ /* 0x000162000c1e1b00 */
[----:B------:R-:W-:Y:S01]  /*3cc0*/  BSSY.RECONVERGENT B1, `(.L_x_534) ;  /* 0x000001f000017945 */ /* 0x000fe20003800200 */
[C---:B0-----:R-:W-:Y:S01]  /*3cd0*/  LOP3.LUT R8, R4.reuse, 0x400, RZ, 0xfc, !PT ;  /* 0x0000040004087812 */ /* 0x041fe200078efcff */
[----:B------:R-:W-:Y:S01]  /*3ce0*/  VIADD R9, R4, 0x200 ;  /* 0x0000020004097836 */ /* 0x000fe20000000000 */
[----:B--2---:R-:W-:-:S06]  /*3cf0*/  DSETP.GEU.AND P0, PT, |R12|, |R14|, PT ;  /* 0x4000000e0c00722a */ /* 0x004fcc0003f0e200 */
[----:B------:R-:W-:Y:S02]  /*3d00*/  FSEL R12, R12, R14, P0 ;  /* 0x0000000e0c0c7208 */ /* 0x000fe40000000000 */
[----:B------:R-:W-:Y:S02]  /*3d10*/  FSEL R13, R13, R15, P0 ;  /* 0x0000000f0d0d7208 */ /* 0x000fe40000000000 */
[----:B------:R-:W-:-:S04]  /*3d20*/  IADD3 R14, P1, PT, R10, UR14, RZ ;  /* 0x0000000e0a0e7c10 */ /* 0x000fc8000ff3e0ff */
[----:B---3--:R-:W-:Y:S01]  /*3d30*/  DSETP.GEU.AND P2, PT, |R12|, |R16|, PT ;  /* 0x400000100c00722a */ /* 0x008fe20003f4e200 */
[----:B------:R-:W-:-:S05]  /*3d40*/  IADD3 R6, P5, PT, R8, R14, RZ ;  /* 0x0000000e08067210 */ /* 0x000fca0007fbe0ff */
[----:B------:R-:W-:Y:S02]  /*3d50*/  FSEL R12, R12, R16, P2 ;  /* 0x000000100c0c7208 */ /* 0x000fe40001000000 */
[----:B------:R-:W-:-:S06]  /*3d60*/  FSEL R13, R13, R17, P2 ;  /* 0x000000110d0d7208 */ /* 0x000fcc0001000000 */
[----:B----4-:R-:W-:-:S06]  /*3d70*/  DSETP.GEU.AND P3, PT, |R12|, |R18|, PT ;  /* 0x400000120c00722a */ /* 0x010fcc0003f6e200 */
[----:B------:R-:W-:Y:S02]  /*3d80*/  FSEL R10, R12, R18, P3 ;  /* 0x000000120c0a7208 */ /* 0x000fe40001800000 */
[----:B------:R-:W-:Y:S02]  /*3d90*/  FSEL R11, R13, R19, P3 ;  /* 0x000000130d0b7208 */ /* 0x000fe40001800000 */
[----:B------:R-:W-:Y:S01]  /*3da0*/  IADD3.X R12, PT, PT, R5, UR15, RZ, P1, !PT ;  /* 0x0000000f050c7c10 */ /* 0x000fe20008ffe4ff */
[C---:B------:R-:W-:Y:S01]  /*3db0*/  VIADD R5, R4.reuse, 0x100 ;  /* 0x0000010004057836 */ /* 0x040fe20000000000 */
[----:B------:R-:W-:Y:S02]  /*3dc0*/  ISETP.LE.AND P1, PT, R7, UR6, PT ;  /* 0x0000000607007c0c */ /* 0x000fe4000bf23270 */
[----:B-----5:R-:W-:Y:S02]  /*3dd0*/  DSETP.GEU.AND P4, PT, |R10|, |R2|, PT ;  /* 0x400000020a00722a */ /* 0x020fe40003f8e200 */
[----:B------:R-:W-:Y:S01]  /*3de0*/  @P2 SEL R9, R4, R5, P0 ;  /* 0x0000000504092207 */ /* 0x000fe20000000000 */
[----:B------:R-:W-:-:S02]  /*3df0*/  IMAD.X R5, RZ, RZ, R12, P5 ;  /* 0x000000ffff057224 */ /* 0x000fc400028e060c */
[----:B------:R-:W-:-:S09]  /*3e00*/  @!P3 VIADD R9, R4, 0x300 ;  /* 0x000003000409b836 */ /* 0x000fd20000000000 */
        /* <DEDUP_REMOVED lines=10> */
.L_x_535:
[----:B------:R-:W-:Y:S05]  /*3eb0*/  BSYNC.RECONVERGENT B1 ;  /* 0x0000000000017941 */ /* 0x000fea0003800200 */
.L_x_534:
        /* <DEDUP_REMOVED lines=12> */
[----:B------:R-:W-:-:S05]  /*3f80*/  IMAD.MOV.U32 R11, RZ, RZ, 0x500 ;  /* 0x00000500ff0b7424 */ /* 0x000fca00078e00ff */
[----:B------:R-:W2:Y:S01]  /*3f90*/  ATOMG.E.ADD.STRONG.GPU PT, R10, desc[UR10][R8.64], R11 ;  /* 0x8000000b080a79a8 */ /* 0x000ea200081ef10a */
[----:B------:R-:W0:Y:S01]  /*3fa0*/  S2UR UR5, SR_CgaCtaId ;  /* 0x00000000000579c3 */ /* 0x000e220000008800 */
[----:B------:R-:W-:Y:S02]  /*3fb0*/  UMOV UR4, 0x400 ;  /* 0x0000040000047882 */ /* 0x000fe40000000000 */
[----:B0-----:R-:W-:Y:S01]  /*3fc0*/  ULEA UR4, UR5, UR4, 0x18 ;  /* 0x0000000405047291 */ /* 0x001fe2000f8ec0ff */
[----:B--2---:R-:W-:-:S08]  /*3fd0*/  VIADD R10, R10, UR6 ;  /* 0x000000060a0a7c36 */ /* 0x004fd00008000000 */
[----:B------:R0:W-:Y:S03]  /*3fe0*/  STS [UR4+0x98], R10 ;  /* 0x0000980aff007988 */ /* 0x0001e60008000804 */
.L_x_538:
[----:B------:R-:W-:Y:S05]  /*3ff0*/  BSYNC.RECONVERGENT B1 ;  /* 0x0000000000017941 */ /* 0x000fea0003800200 */
.L_x_537:
[----:B------:R-:W1:Y:S08]  /*4000*/  S2UR UR5, SR_CgaCtaId ;  /* 0x00000000000579c3 */ /* 0x000e700000008800 */
[----:B------:R-:W-:Y:S06]  /*4010*/  BAR.SYNC.DEFER_BLOCKING 0x0 ;  /* 0x0000000000007b1d */ /* 0x000fec0000010000 */
[----:B------:R-:W-:-:S02]  /*4020*/  UMOV UR4, 0x400 ;  /* 0x0000040000047882 */ /* 0x000fc40000000000 */
[----:B-1----:R-:W-:-:S06]  /*4030*/  ULEA UR4, UR5, UR4, 0x18 ;  /* 0x0000000405047291 */ /* 0x002fcc000f8ec0ff */
[----:B------:R-:W-:-:S05]  /*4040*/  IMAD.U32 R14, RZ, RZ, UR4 ;  /* 0x00000004ff0e7e24 */ /* 0x000fca000f8e00ff */
[----:B------:R-:W0:Y:S02]  /*4050*/  LDS R12, [R14+0x98] ;  /* 0x000098000e0c7984 */ /* 0x000e240000000800 */
[----:B0-----:R-:W-:-:S05]  /*4060*/  VIADD R10, R12, 0x500 ;  /* 0x000005000c0a7836 */ /* 0x001fca0000000000 */
[----:B------:R-:W-:-:S13]  /*4070*/  ISETP.GT.AND P0, PT, R10, R7, PT ;  /* 0x000000070a00720c */ /* 0x000fda0003f04270 */
[----:B------:R-:W-:Y:S05]  /*4080*/  @P0 BRA `(.L_x_539) ;  /* 0x0000000400900947 */ /* 0x000fea0003800000 */
[----:B------:R-:W-:Y:S01]  /*4090*/  BSSY.RECONVERGENT B1, `(.L_x_539) ;  /* 0x0000063000017945 */ /* 0x000fe20003800200 */
[----:B------:R-:W-:Y:S01]  /*40a0*/  IMAD.MOV.U32 R20, RZ, RZ, R2 ;  /* 0x000000ffff147224 */ /* 0x000fe200078e0002 */
[----:B------:R-:W0:Y:S01]  /*40b0*/  LDCU UR7, c[0x0][0x398] ;  /* 0x00007300ff0777ac */ /* 0x000e220008000800 */
[----:B------:R-:W-:Y:S02]  /*40c0*/  IMAD.MOV.U32 R21, RZ, RZ, R3 ;  /* 0x000000ffff157224 */ /* 0x000fe400078e0003 */
[----:B------:R-:W-:Y:S01]  /*40d0*/  IMAD.MOV.U32 R27, RZ, RZ, R6 ;  /* 0x000000ffff1b7224 */ /* 0x000fe200078e0006 */
[----:B------:R-:W1:Y:S01]  /*40e0*/  LDCU.128 UR12, c[0x0][0x380] ;  /* 0x00007000ff0c77ac */ /* 0x000e620008000c00 */
[----:B------:R-:W-:-:S07]  /*40f0*/  IMAD.MOV.U32 R22, RZ, RZ, R5 ;  /* 0x000000ffff167224 */ /* 0x000fce00078e0005 */
.L_x_542:
[----:B------:R-:W-:-:S04]  /*4100*/  IADD3 R28, P0, PT, R4, R12, RZ ;  /* 0x0000000c041c7210 */ /* 0x000fc80007f1e0ff */
[----:B------:R-:W-:Y:S02]  /*4110*/  LEA.HI.X.SX32 R25, R12, RZ, 0x1, P0 ;  /* 0x000000ff0c197211 */ /* 0x000fe400000f0eff */
[----:B-1----:R-:W-:-:S04]  /*4120*/  LEA R6, P0, R28, UR12, 0x3 ;  /* 0x0000000c1c067c11 */ /* 0x002fc8000f8018ff */
[----:B------:R-:W-:-:S05]  /*4130*/  LEA.HI.X R7, R28, UR13, R25, 0x3, P0 ;  /* 0x0000000d1c077c11 */ /* 0x000fca00080f1c19 */
[----:B------:R-:W2:Y:S04]  /*4140*/  LDG.E.64 R18, desc[UR10][R6.64] ;  /* 0x0000000a06127981 */ /* 0x000ea8000c1e1b00 */
[----:B------:R-:W3:Y:S04]  /*4150*/  LDG.E.64 R16, desc[UR10][R6.64+0x800] ;  /* 0x0008000a06107981 */ /* 0x000ee8000c1e1b00 */
[----:B------:R-:W4:Y:S04]  /*4160*/  LDG.E.64 R12, desc[UR10][R6.64+0x1000] ;  /* 0x0010000a060c7981 */ /* 0x000f28000c1e1b00 */
[----:B------:R-:W4:Y:S01]  /*4170*/  LDG.E.64 R10, desc[UR10][R6.64+0x1800] ;  /* 0x0018000a060a7981 */ /* 0x000f22000c1e1b00 */
[----:B------:R-:W-:-:S03]  /*4180*/  IADD3 R28, P0, PT, R28, UR14, RZ ;  /* 0x0000000e1c1c7c10 */ /* 0x000fc6000ff1e0ff */
[----:B------:R1:W5:Y:S01]  /*4190*/  LDG.E.64 R2, desc[UR10][R6.64+0x2000] ;  /* 0x0020000a06027981 */ /* 0x000362000c1e1b00 */
[----:B------:R-:W-:Y:S01]  /*41a0*/  IADD3.X R25, PT, PT, R25, UR15, RZ, P0, !PT ;  /* 0x0000000f19197c10 */ /* 0x000fe200087fe4ff */
[----:B------:R-:W-:Y:S01]  /*41b0*/  BSSY.RECONVERGENT B2, `(.L_x_540) ;  /* 0x0000038000027945 */ /* 0x000fe20003800200 */
[----:B------:R-:W-:Y:S01]  /*41c0*/  BAR.SYNC.DEFER_BLOCKING 0x0 ;  /* 0x0000000000007b1d */ /* 0x000fe20000010000 */
[C---:B------:R-:W-:Y:S02]  /*41d0*/  IADD3 R24, P4, PT, R28.reuse, 0x200, RZ ;  /* 0x000002001c187810 */ /* 0x040fe40007f9e0ff */
[C---:B------:R-:W-:Y:S02]  /*41e0*/  IADD3 R15, P5, PT, R28.reuse, 0x300, RZ ;  /* 0x000003001c0f7810 */ /* 0x040fe40007fbe0ff */
[C---:B------:R-:W-:Y:S02]  /*41f0*/  IADD3 R23, P3, PT, R28.reuse, 0x100, RZ ;  /* 0x000001001c177810 */ /* 0x040fe40007f7e0ff */
[----:B-1----:R-:W-:-:S02]  /*4200*/  IADD3 R6, P6, PT, R28, 0x400, RZ ;  /* 0x000004001c067810 */ /* 0x002fc40007fde0ff */
[----:B------:R-:W-:Y:S01]  /*4210*/  IADD3.X R26, PT, PT, RZ, R25, RZ, P3, !PT ;  /* 0x00000019ff1a7210 */ /* 0x000fe20001ffe4ff */
[----:B--2---:R-:W-:-:S14]  /*4220*/  DSETP.GEU.AND P2, PT, |R20|, |R18|, PT ;  /* 0x400000121400722a */ /* 0x004fdc0003f4e200 */
[----:B------:R-:W-:-:S04]  /*4230*/  @P2 ISETP.GE.U32.AND P0, PT, R27, R28, PT ;  /* 0x0000001c1b00220c */ /* 0x000fc80003f06070 */
[----:B------:R-:W-:-:S13]  /*4240*/  @P2 ISETP.GE.AND.EX P0, PT, R22, R25, PT, P0 ;  /* 0x000000191600220c */ /* 0x000fda0003f06300 */
[----:B------:R-:W-:-:S06]  /*4250*/  @P2 DSETP.LT.OR P0, PT, |R18|, |R20|, !P0 ;  /* 0x400000141200222a */ /* 0x000fcc0004701600 */
[----:B------:R-:W-:Y:S02]  /*4260*/  @P2 FSEL R5, R20, R18, P0 ;  /* 0x0000001214052208 */ /* 0x000fe40000000000 */
[----:B------:R-:W-:Y:S01]  /*4270*/  @P2 FSEL R20, R21, R19, P0 ;  /* 0x0000001315142208 */ /* 0x000fe20000000000 */
[----:B------:R-:W-:Y:S01]  /*4280*/  IMAD.X R21, RZ, RZ, R25, P4 ;  /* 0x000000ffff157224 */ /* 0x000fe200020e0619 */
[----:B------:R-:W-:Y:S01]  /*4290*/  @P2 SEL R28, R27, R28, P0 ;  /* 0x0000001c1b1c2207 */ /* 0x000fe20000000000 */
[----:B------:R-:W-:Y:S02]  /*42a0*/  @P2 IMAD.MOV.U32 R18, RZ, RZ, R5 ;  /* 0x000000ffff122224 */ /* 0x000fe400078e0005 */
[----:B------:R-:W-:Y:S02]  /*42b0*/  @P2 IMAD.MOV.U32 R19, RZ, RZ, R20 ;  /* 0x000000ffff132224 */ /* 0x000fe400078e0014 */
[--C-:B------:R-:W-:Y:S02]  /*42c0*/  IMAD.X R20, RZ, RZ, R25.reuse, P5 ;  /* 0x000000ffff147224 */ /* 0x100fe400028e0619 */
[----:B------:R-:W-:Y:S01]  /*42d0*/  IMAD.X R5, RZ, RZ, R25, P6 ;  /* 0x000000ffff057224 */ /* 0x000fe200030e0619 */
[----:B------:R-:W-:Y:S01]  /*42e0*/  @P2 SEL R25, R22, R25, P0 ;  /* 0x0000001916192207 */ /* 0x000fe20000000000 */
        /* <DEDUP_REMOVED lines=20> */
[----:B------:R-:W-:-:S05]  /*4430*/  ISETP.NE.AND P2, PT, R4, RZ, PT ;  /* 0x000000ff0400720c */ /* 0x000fca0003f45270 */
[----:B------:R-:W-:-:S14]  /*4440*/  DSETP.GEU.AND P1, PT, |R12|, |R10|, PT ;  /* 0x4000000a0c00722a */ /* 0x000fdc0003f2e200 */
[----:B------:R-:W-:-:S04]  /*4450*/  @P1 ISETP.GE.U32.AND P0, PT, R24, R15, PT ;  /* 0x0000000f1800120c */ /* 0x000fc80003f06070 */
[----:B------:R-:W-:-:S13]  /*4460*/  @P1 ISETP.GE.AND.EX P0, PT, R21, R20, PT, P0 ;  /* 0x000000141500120c */ /* 0x000fda0003f06300 */
[----:B------:R-:W-:-:S06]  /*4470*/  @P1 DSETP.LT.OR P0, PT, |R10|, |R12|, !P0 ;  /* 0x4000000c0a00122a */ /* 0x000fcc0004701600 */
[----:B------:R-:W-:Y:S02]  /*4480*/  @P1 FSEL R16, R12, R10, P0 ;  /* 0x0000000a0c101208 */ /* 0x000fe40000000000 */
[----:B------:R-:W-:Y:S01]  /*4490*/  @P1 FSEL R13, R13, R11, P0 ;  /* 0x0000000b0d0d1208 */ /* 0x000fe20000000000 */
[----:B------:R-:W-:Y:S06]  /*44a0*/  @P2 BRA `(.L_x_541) ;  /* 0x0000000000202947 */ /* 0x000fec0003800000 */
[----:B------:R-:W-:-:S05]  /*44b0*/  IMAD.MOV.U32 R17, RZ, RZ, 0x500 ;  /* 0x00000500ff117424 */ /* 0x000fca00078e00ff */
[----:B------:R-:W2:Y:S01]  /*44c0*/  ATOMG.E.ADD.STRONG.GPU PT, R7, desc[UR10][R8.64], R17 ;  /* 0x80000011080779a8 */ /* 0x000ea200081ef10a */
[----:B------:R-:W1:Y:S01]  /*44d0*/  S2UR UR5, SR_CgaCtaId ;  /* 0x00000000000579c3 */ /* 0x000e620000008800 */
[----:B------:R-:W-:Y:S02]  /*44e0*/  UMOV UR4, 0x400 ;  /* 0x0000040000047882 */ /* 0x000fe40000000000 */
[----:B-1----:R-:W-:-:S06]  /*44f0*/  ULEA UR4, UR5, UR4, 0x18 ;  /* 0x0000000405047291 */ /* 0x002fcc000f8ec0ff */
[----:B------:R-:W-:Y:S02]  /*4500*/  IMAD.U32 R14, RZ, RZ, UR4 ;  /* 0x00000004ff0e7e24 */ /* 0x000fe4000f8e00ff */
[----:B--2---:R-:W-:-:S05]  /*4510*/  VIADD R7, R7, UR6 ;  /* 0x0000000607077c36 */ /* 0x004fca0008000000 */
[----:B------:R1:W-:Y:S02]  /*4520*/  STS [R14+0x98], R7 ;  /* 0x000098070e007388 */ /* 0x0003e40000000800 */
.L_x_541:
[----:B0-----:R-:W-:Y:S05]  /*4530*/  BSYNC.RECONVERGENT B2 ;  /* 0x0000000000027941 */ /* 0x001fea0003800200 */
.L_x_540:
[----:B------:R-:W-:Y:S01]  /*4540*/  BAR.SYNC.DEFER_BLOCKING 0x0 ;  /* 0x0000000000007b1d */ /* 0x000fe20000010000 */
[----:B------:R-:W-:Y:S01]  /*4550*/  @P1 IMAD.MOV.U32 R10, RZ, RZ, R16 ;  /* 0x000000ffff0a1224 */ /* 0x000fe200078e0010 */
[----:B------:R-:W-:Y:S01]  /*4560*/  @P1 SEL R15, R24, R15, P0 ;  /* 0x0000000f180f1207 */ /* 0x000fe20000000000 */
[----:B------:R-:W-:Y:S01]  /*4570*/  @P1 IMAD.MOV.U32 R11, RZ, RZ, R13 ;  /* 0x000000ffff0b1224 */ /* 0x000fe200078e000d */
[----:B------:R-:W-:Y:S01]  /*4580*/  @P1 SEL R20, R21, R20, P0 ;  /* 0x0000001415141207 */ /* 0x000fe20000000000 */
[----:B-1----:R-:W-:-:S04]  /*4590*/  IMAD.U32 R7, RZ, RZ, UR7 ;  /* 0x00000007ff077e24 */ /* 0x002fc8000f8e00ff */
[----:B-----5:R-:W-:-:S14]  /*45a0*/  DSETP.GEU.AND P2, PT, |R10|, |R2|, PT ;  /* 0x400000020a00722a */ /* 0x020fdc0003f4e200 */
[----:B------:R-:W-:Y:S01]  /*45b0*/  @P2 ISETP.GE.U32.AND P0, PT, R15, R6, PT ;  /* 0x000000060f00220c */ /* 0x000fe20003f06070 */
[----:B------:R-:W0:Y:S03]  /*45c0*/  LDS R12, [R14+0x98] ;  /* 0x000098000e0c7984 */ /* 0x000e260000000800 */
        /* <DEDUP_REMOVED lines=9> */
[----:B------:R-:W-:-:S02]  /*4660*/  IMAD.MOV.U32 R22, RZ, RZ, R5 ;  /* 0x000000ffff167224 */ /* 0x000fc400078e0005 */
[----:B------:R-:W-:Y:S02]  /*4670*/  IMAD.MOV.U32 R20, RZ, RZ, R2 ;  /* 0x000000ffff147224 */ /* 0x000fe400078e0002 */
[----:B------:R-:W-:Y:S02]  /*4680*/  IMAD.MOV.U32 R21, RZ, RZ, R3 ;  /* 0x000000ffff157224 */ /* 0x000fe400078e0003 */
[----:B0-----:R-:W-:-:S05]  /*4690*/  VIADD R10, R12, 0x500 ;  /* 0x000005000c0a7836 */ /* 0x001fca0000000000 */
[----:B------:R-:W-:-:S13]  /*46a0*/  ISETP.GT.AND P0, PT, R10, R7, PT ;  /* 0x000000070a00720c */ /* 0x000fda0003f04270 */
[----:B------:R-:W-:Y:S05]  /*46b0*/  @!P0 BRA `(.L_x_542) ;  /* 0xfffffff800908947 */ /* 0x000fea000383ffff */
[----:B------:R-:W-:Y:S05]  /*46c0*/  BSYNC.RECONVERGENT B1 ;  /* 0x0000000000017941 */ /* 0x000fea0003800200 */
.L_x_539:
[----:B------:R-:W-:Y:S01]  /*46d0*/  ISETP.GE.AND P0, PT, R12, R7, PT ;  /* 0x000000070c00720c */ /* 0x000fe20003f06270 */
[----:B------:R-:W0:Y:S01]  /*46e0*/  LDCU.64 UR6, c[0x0][0x388] ;  /* 0x00007100ff0677ac */ /* 0x000e220008000a00 */
[----:B------:R-:W-:Y:S01]  /*46f0*/  BSSY.RECONVERGENT B1, `(.L_x_536) ;  /* 0x00000ac000017945 */ /* 0x000fe20003800200 */
[----:B------:R-:W1:Y:S10]  /*4700*/  LDCU.64 UR4, c[0x0][0x388] ;  /* 0x00007100ff0477ac */ /* 0x000e740008000a00 */
[----:B------:R-:W-:Y:S05]  /*4710*/  @P0 BRA `(.L_x_543) ;  /* 0x0000000800a40947 */ /* 0x000fea0003800000 */
[----:B------:R-:W-:-:S05]  /*4720*/  IMAD.IADD R9, R7, 0x1, -R12 ;  /* 0x0000000107097824 */ /* 0x000fca00078e0a0c */
[----:B------:R-:W-:-:S13]  /*4730*/  ISETP.GE.AND P0, PT, R4, R9, PT ;  /* 0x000000090400720c */ /* 0x000fda0003f06270 */
[----:B------:R-:W-:Y:S05]  /*4740*/  @P0 BRA `(.L_x_543) ;  /* 0x0000000800980947 */ /* 0x000fea0003800000 */
[----:B------:R-:W-:Y:S01]  /*4750*/  LOP3.LUT R8, RZ, R4, RZ, 0x33, !PT ;  /* 0x00000004ff087212 */ /* 0x000fe200078e33ff */
[----:B------:R-:W-:Y:S03]  /*4760*/  BSSY.RECONVERGENT B2, `(.L_x_544) ;  /* 0x000002f000027945 */ /* 0x000fe60003800200 */
[----:B------:R-:W-:Y:S01]  /*4770*/  IADD3 R18, PT, PT, -R12, R7, R8 ;  /* 0x000000070c127210 */ /* 0x000fe20007ffe108 */
[----:B------:R-:W-:-:S03]  /*4780*/  IMAD.MOV.U32 R8, RZ, RZ, R4 ;  /* 0x000000ffff087224 */ /* 0x000fc600078e0004 */
[----:B------:R-:W-:-:S04]  /*4790*/  LOP3.LUT R7, R18, 0x300, RZ, 0xc0, !PT ;  /* 0x0000030012077812 */ /* 0x000fc800078ec0ff */
[----:B------:R-:W-:-:S13]  /*47a0*/  ISETP.NE.AND P0, PT, R7, 0x300, PT ;  /* 0x000003000700780c */ /* 0x000fda0003f05270 */
[----:B------:R-:W-:Y:S05]  /*47b0*/  @!P0 BRA `(.L_x_545) ;  /* 0x0000000000a48947 */ /* 0x000fea0003800000 */
[----:B------:R-:W2:Y:S01]  /*47c0*/  LDC.64 R10, c[0x0][0x380] ;  /* 0x0000e000ff0a7b82 */ /* 0x000ea20000000a00 */
[----:B------:R-:W-:Y:S01]  /*47d0*/  LEA.HI R7, R18, 0x1, RZ, 0x18 ;  /* 0x0000000112077811 */ /* 0x000fe200078fc0ff */
[----:B------:R-:W-:Y:S02]  /*47e0*/  IMAD.IADD R13, R4, 0x1, R12 ;  /* 0x00000001040d7824 */ /* 0x000fe400078e020c */
[----:B------:R-:W-:Y:S01]  /*47f0*/  IMAD.MOV.U32 R8, RZ, RZ, R4 ;  /* 0x000000ffff087224 */ /* 0x000fe200078e0004 */
[----:B------:R-:W-:-:S05]  /*4800*/  LOP3.LUT R7, R7, 0x3, RZ, 0xc0, !PT ;  /* 0x0000000307077812 */ /* 0x000fca00078ec0ff */
[----:B------:R-:W-:-:S07]  /*4810*/  IMAD.MOV R7, RZ, RZ, -R7 ;  /* 0x000000ffff077224 */ /* 0x000fce00078e0a07 */
.L_x_548:
[----:B--2---:R-:W-:-:S06]  /*4820*/  IMAD.WIDE R14, R13, 0x8, R10 ;  /* 0x000000080d0e7825 */ /* 0x004fcc00078e020a */
[----:B------:R-:W2:Y:S01]  /*4830*/  LDG.E.64 R14, desc[UR10][R14.64] ;  /* 0x0000000a0e0e7981 */ /* 0x000ea2000c1e1b00 */
[----:B-1----:R-:W-:Y:S01]  /*4840*/  IADD3 R22, P1, PT, R13, UR4, RZ ;  /* 0x000000040d167c10 */ /* 0x002fe2000ff3e0ff */
[----:B------:R-:W-:Y:S01]  /*4850*/  VIADD R7, R7, 0x1 ;  /* 0x0000000107077836 */ /* 0x000fe20000000000 */
[----:B------:R-:W-:Y:S01]  /*4860*/  BSSY.RECONVERGENT B3, `(.L_x_546) ;  /* 0x000001b000037945 */ /* 0x000fe20003800200 */
[----:B------:R-:W-:Y:S01]  /*4870*/  IMAD.MOV.U32 R19, RZ, RZ, R6 ;  /* 0x000000ffff137224 */ /* 0x000fe200078e0006 */
[----:B------:R-:W-:Y:S01]  /*4880*/  LEA.HI.X.SX32 R21, R13, UR5, 0x1, P1 ;  /* 0x000000050d157c11 */ /* 0x000fe200088f0eff */
[----:B------:R-:W-:Y:S01]  /*4890*/  IMAD.MOV.U32 R20, RZ, RZ, R5 ;  /* 0x000000ffff147224 */ /* 0x000fe200078e0005 */
[----:B------:R-:W-:Y:S01]  /*48a0*/  MOV R16, R2 ;  /* 0x0000000200107202 */ /* 0x000fe20000000f00 */
[----:B------:R-:W-:Y:S01]  /*48b0*/  IMAD.MOV.U32 R17, RZ, RZ, R3 ;  /* 0x000000ffff117224 */ /* 0x000fe200078e0003 */
[----:B------:R-:W-:Y:S01]  /*48c0*/  ISETP.NE.AND P2, PT, R7, RZ, PT ;  /* 0x000000ff0700720c */ /* 0x000fe20003f45270 */
        /* <DEDUP_REMOVED lines=20> */
.L_x_547:
[----:B0-----:R-:W-:Y:S05]  /*4a10*/  BSYNC.RECONVERGENT B3 ;  /* 0x0000000000037941 */ /* 0x001fea0003800200 */
.L_x_546:
[----:B------:R-:W-:Y:S02]  /*4a20*/  VIADD R8, R8, 0x100 ;  /* 0x0000010008087836 */ /* 0x000fe40000000000 */
[----:B------:R-:W-:Y:S01]  /*4a30*/  VIADD R13, R13, 0x100 ;  /* 0x000001000d0d7836 */ /* 0x000fe20000000000 */
[----:B------:R-:W-:Y:S06]  /*4a40*/  @P2 BRA `(.L_x_548) ;  /* 0xfffffffc00742947 */ /* 0x000fec000383ffff */
.L_x_545:
[----:B01----:R-:W-:Y:S05]  /*4a50*/  BSYNC.RECONVERGENT B2 ;  /* 0x0000000000027941 */ /* 0x003fea0003800200 */
.L_x_544:
        /* <DEDUP_REMOVED lines=9> */
.L_x_557:
[----:B------:R-:W-:-:S05]  /*4af0*/  IMAD.WIDE R22, R7, 0x8, R10 ;  /* 0x0000000807167825 */ /* 0x000fca00078e020a */
[----:B------:R-:W2:Y:S04]  /*4b00*/  LDG.E.64 R20, desc[UR10][R22.64+-0x1000] ;  /* 0xfff0000a16147981 */ /* 0x000ea8000c1e1b00 */
[----:B------:R0:W5:Y:S04]  /*4b10*/  LDG.E.64 R16, desc[UR10][R22.64+-0x800] ;  /* 0xfff8000a16107981 */ /* 0x000168000c1e1b00 */
[----:B------:R0:W5:Y:S04]  /*4b20*/  LDG.E.64 R14, desc[UR10][R22.64] ;  /* 0x0000000a160e7981 */ /* 0x000168000c1e1b00 */
[----:B------:R0:W5:Y:S01]  /*4b30*/  LDG.E.64 R12, desc[UR10][R22.64+0x800] ;  /* 0x0008000a160c7981 */ /* 0x000162000c1e1b00 */
[C---:B------:R-:W-:Y:S01]  /*4b40*/  IADD3 R29, P1, PT, R7.reuse, UR6, RZ ;  /* 0x00000006071d7c10 */ /* 0x040fe2000ff3e0ff */
[----:B------:R-:W-:Y:S03]  /*4b50*/  BSSY.RECONVERGENT B2, `(.L_x_549) ;  /* 0x0000016000027945 */ /* 0x000fe60003800200 */
[----:B------:R-:W-:Y:S01]  /*4b60*/  LEA.HI.X.SX32 R30, R7, UR7, 0x1, P1 ;  /* 0x00000007071e7c11 */ /* 0x000fe200088f0eff */
        /* <DEDUP_REMOVED lines=20> */
.L_x_550:
[----:B------:R-:W-:Y:S05]  /*4cb0*/  BSYNC.RECONVERGENT B2 ;  /* 0x0000000000027941 */ /* 0x000fea0003800200 */
.L_x_549:
        /* <DEDUP_REMOVED lines=23> */
.L_x_552:
[----:B------:R-:W-:Y:S05]  /*4e30*/  BSYNC.RECONVERGENT B2 ;  /* 0x0000000000027941 */ /* 0x000fea0003800200 */
.L_x_551:
        /* <DEDUP_REMOVED lines=24> */
.L_x_554:
[----:B------:R-:W-:Y:S05]  /*4fc0*/  BSYNC.RECONVERGENT B2 ;  /* 0x0000000000027941 */ /* 0x000fea0003800200 */
.L_x_553:
        /* <DEDUP_REMOVED lines=22> */
.L_x_556:
[----:B------:R-:W-:Y:S05]  /*5130*/  BSYNC.RECONVERGENT B2 ;  /* 0x0000000000027941 */ /* 0x000fea0003800200 */
.L_x_555:
[----:B------:R-:W-:Y:S02]  /*5140*/  VIADD R8, R8, 0x400 ;  /* 0x0000040008087836 */ /* 0x000fe40000000000 */
[----:B------:R-:W-:Y:S02]  /*5150*/  VIADD R27, R27, 0x400 ;  /* 0x000004001b1b7836 */ /* 0x000fe40000000000 */
[----:B------:R-:W-:Y:S01]  /*5160*/  VIADD R26, R26, 0x400 ;  /* 0x000004001a1a7836 */ /* 0x000fe20000000000 */
[----:B------:R-:W-:Y:S01]  /*5170*/  ISETP.GE.AND P0, PT, R8, R9, PT ;  /* 0x000000090800720c */ /* 0x000fe20003f06270 */
[----:B------:R-:W-:Y:S02]  /*5180*/  VIADD R25, R25, 0x400 ;  /* 0x0000040019197836 */ /* 0x000fe40000000000 */
[----:B------:R-:W-:-:S10]  /*5190*/  VIADD R7, R7, 0x400 ;  /* 0x0000040007077836 */ /* 0x000fd40000000000 */
[----:B------:R-:W-:Y:S05]  /*51a0*/  @!P0 BRA `(.L_x_557) ;  /* 0xfffffff800508947 */ /* 0x000fea000383ffff */
.L_x_543:
[----:B01----:R-:W-:Y:S05]  /*51b0*/  BSYNC.RECONVERGENT B1 ;  /* 0x0000000000017941 */ /* 0x003fea0003800200 */
.L_x_536:
        /* <DEDUP_REMOVED lines=13> */
[----:B------:R-:W-:Y:S01]  /*5290*/  MOV R12, R7 ;  /* 0x00000007000c7202 */ /* 0x000fe20000000f00 */
[----:B------:R-:W-:Y:S02]  /*52a0*/  IMAD.MOV.U32 R13, RZ, RZ, R16 ;  /* 0x000000ffff0d7224 */ /* 0x000fe400078e0010 */
        /* <DEDUP_REMOVED lines=17> */
.L_x_559:
[----:B------:R-:W-:Y:S05]  /*53c0*/  BSYNC.RECONVERGENT B1 ;  /* 0x0000000000017941 */ /* 0x000fea0003800200 */
.L_x_558:
        /* <DEDUP_REMOVED lines=31> */
.L_x_561:
[----:B------:R-:W-:Y:S05]  /*55c0*/  BSYNC.RECONVERGENT B1 ;  /* 0x0000000000017941 */ /* 0x000fea0003800200 */
.L_x_560:
[----:B------:R-:W-:Y:S01]  /*55d0*/  ISETP.GT.AND P0, PT, R14, 0x1b, PT ;  /* 0x0000001b0e00780c */ /* 0x000fe20003f04270 */
[----:B0-----:R0:W0:Y:S01]  /*55e0*/  SHFL.DOWN PT, R8, R2, 0x4, 0x1f ;  /* 0x08801f0002087f89 */ /* 0x00102200000e0000 */
[----:B------:R-:W-:Y:S01]  /*55f0*/  BSSY.RECONVERGENT B1, `(.L_x_562) ;  /* 0x000001d000017945 */ /* 0x000fe20003800200 */
[----:B---3--:R-:W-:Y:S02]  /*5600*/  IMAD.MOV.U32 R11, RZ, RZ, R5 ;  /* 0x000000ffff0b7224 */ /* 0x008fe400078e0005 */
[----:B------:R3:W0:Y:S01]  /*5610*/  SHFL.DOWN PT, R9, R3, 0x4, 0x1f ;  /* 0x08801f0003097f89 */ /* 0x00062200000e0000 */
[----:B------:R-:W-:Y:S02]  /*5620*/  IMAD.MOV.U32 R12, RZ, RZ, R10 ;  /* 0x000000ffff0c7224 */ /* 0x000fe400078e000a */
[----:B-1----:R-:W-:Y:S01]  /*5630*/  IMAD.MOV.U32 R6, RZ, RZ, R2 ;  /* 0x000000ffff067224 */ /* 0x002fe200078e0002 */
[----:B----4-:R3:W1:Y:S01]  /*5640*/  SHFL.DOWN PT, R16, R5, 0x4, 0x1f ;  /* 0x08801f0005107f89 */ /* 0x01066200000e0000 */
[----:B--2---:R-:W-:-:S03]  /*5650*/  IMAD.MOV.U32 R7, RZ, RZ, R3 ;  /* 0x000000ffff077224 */ /* 0x004fc600078e0003 */
[----:B------:R3:W2:Y:S01]  /*5660*/  SHFL.DOWN PT, R13, R10, 0x4, 0x1f ;  /* 0x08801f000a0d7f89 */ /* 0x0006a200000e0000 */
[----:B------:R-:W-:Y:S05]  /*5670*/  @P0 BRA `(.L_x_563) ;  /* 0x0000000000500947 */ /* 0x000fea0003800000 */
[----:B0-----:R-:W-:Y:S01]  /*5680*/  DSETP.GEU.AND P0, PT, |R2|, |R8|, PT ;  /* 0x400000080200722a */ /* 0x001fe20003f0e200 */
[----:B-1----:R-:W-:Y:S02]  /*5690*/  IMAD.MOV.U32 R11, RZ, RZ, R16 ;  /* 0x000000ffff0b7224 */ /* 0x002fe400078e0010 */
[----:B--2---:R-:W-:Y:S02]  /*56a0*/  IMAD.MOV.U32 R12, RZ, RZ, R13 ;  /* 0x000000ffff0c7224 */ /* 0x004fe400078e000d */
        /* <DEDUP_REMOVED lines=17> */
.L_x_563:
[----:B------:R-:W-:Y:S05]  /*57c0*/  BSYNC.RECONVERGENT B1 ;  /* 0x0000000000017941 */ /* 0x000fea0003800200 */
.L_x_562:
[----:B------:R-:W-:Y:S01]  /*57d0*/  ISETP.GT.AND P0, PT, R14, 0x17, PT ;  /* 0x000000170e00780c */ /* 0x000fe20003f04270 */
[----:B0-----:R0:W4:Y:S01]  /*57e0*/  SHFL.DOWN PT, R8, R6, 0x8, 0x1f ;  /* 0x09001f0006087f89 */ /* 0x00112200000e0000 */
[----:B------:R-:W-:Y:S01]  /*57f0*/  BSSY.RECONVERGENT B1, `(.L_x_564) ;  /* 0x000001d000017945 */ /* 0x000fe20003800200 */
[----:B---3--:R-:W-:Y:S02]  /*5800*/  IMAD.MOV.U32 R5, RZ, RZ, R11 ;  /* 0x000000ffff057224 */ /* 0x008fe400078e000b */
[----:B------:R0:W3:Y:S01]  /*5810*/  SHFL.DOWN PT, R9, R7, 0x8, 0x1f ;  /* 0x09001f0007097f89 */ /* 0x0000e200000e0000 */
[----:B------:R-:W-:Y:S02]  /*5820*/  IMAD.MOV.U32 R10, RZ, RZ, R12 ;  /* 0x000000ffff0a7224 */ /* 0x000fe400078e000c */
[----:B------:R-:W-:Y:S01]  /*5830*/  IMAD.MOV.U32 R2, RZ, RZ, R6 ;  /* 0x000000ffff027224 */ /* 0x000fe200078e0006 */
[----:B-1----:R0:W1:Y:S01]  /*5840*/  SHFL.DOWN PT, R16, R11, 0x8, 0x1f ;  /* 0x09001f000b107f89 */ /* 0x00206200000e0000 */
[----:B------:R-:W-:-:S03]  /*5850*/  IMAD.MOV.U32 R3, RZ, RZ, R7 ;  /* 0x000000ffff037224 */ /* 0x000fc600078e0007 */
[----:B--2---:R0:W2:Y:S01]  /*5860*/  SHFL.DOWN PT, R13, R12, 0x8, 0x1f ;  /* 0x09001f000c0d7f89 */ /* 0x0040a200000e0000 */
[----:B------:R-:W-:Y:S05]  /*5870*/  @P0 BRA `(.L_x_565) ;  /* 0x0000000000500947 */ /* 0x000fea0003800000 */
[----:B---34-:R-:W-:Y:S01]  /*5880*/  DSETP.GEU.AND P0, PT, |R6|, |R8|, PT ;  /* 0x400000080600722a */ /* 0x018fe20003f0e200 */
[----:B-1----:R-:W-:Y:S02]  /*5890*/  IMAD.MOV.U32 R5, RZ, RZ, R16 ;  /* 0x000000ffff057224 */ /* 0x002fe400078e0010 */
        /* <DEDUP_REMOVED lines=18> */
.L_x_565:
[----:B------:R-:W-:Y:S05]  /*59c0*/  BSYNC.RECONVERGENT B1 ;  /* 0x0000000000017941 */ /* 0x000fea0003800200 */
.L_x_564:
[----:B------:R-:W-:Y:S01]  /*59d0*/  ISETP.GT.AND P0, PT, R14, 0xf, PT ;  /* 0x0000000f0e00780c */ /* 0x000fe20003f04270 */
[----:B0-----:R0:W0:Y:S01]  /*59e0*/  SHFL.DOWN PT, R6, R2, 0x10, 0x1f ;  /* 0x0a001f0002067f89 */ /* 0x00102200000e0000 */
[----:B------:R-:W-:Y:S01]  /*59f0*/  BSSY.RECONVERGENT B1, `(.L_x_566) ;  /* 0x000001d000017945 */ /* 0x000fe20003800200 */
[----:B------:R-:W-:Y:S02]  /*5a00*/  IMAD.MOV.U32 R17, RZ, RZ, R5 ;  /* 0x000000ffff117224 */ /* 0x000fe400078e0005 */
[----:B------:R0:W0:Y:S01]  /*5a10*/  SHFL.DOWN PT, R7, R3, 0x10, 0x1f ;  /* 0x0a001f0003077f89 */ /* 0x00002200000e0000 */
[----:B------:R-:W-:Y:S02]  /*5a20*/  IMAD.MOV.U32 R19, RZ, RZ, R10 ;  /* 0x000000ffff137224 */ /* 0x000fe400078e000a */
[----:B------:R-:W-:Y:S01]  /*5a30*/  IMAD.MOV.U32 R12, RZ, RZ, R2 ;  /* 0x000000ffff0c7224 */ /* 0x000fe200078e0002 */
[----:B----4-:R4:W0:Y:S01]  /*5a40*/  SHFL.DOWN PT, R8, R5, 0x10, 0x1f ;  /* 0x0a001f0005087f89 */ /* 0x01082200000e0000 */
[----:B--2---:R-:W-:-:S03]  /*5a50*/  IMAD.MOV.U32 R13, RZ, RZ, R3 ;  /* 0x000000ffff0d7224 */ /* 0x004fc600078e0003 */
[----:B---3--:R4:W2:Y:S01]  /*5a60*/  SHFL.DOWN PT, R9, R10, 0x10, 0x1f ;  /* 0x0a001f000a097f89 */ /* 0x0088a200000e0000 */
[----:B------:R-:W-:Y:S05]  /*5a70*/  @P0 BRA `(.L_x_567) ;  /* 0x0000000000500947 */ /* 0x000fea0003800000 */
[----:B0-----:R-:W-:Y:S01]  /*5a80*/  DSETP.GEU.AND P0, PT, |R2|, |R6|, PT ;  /* 0x400000060200722a */ /* 0x001fe20003f0e200 */
[----:B------:R-:W-:Y:S02]  /*5a90*/  IMAD.MOV.U32 R17, RZ, RZ, R8 ;  /* 0x000000ffff117224 */ /* 0x000fe400078e0008 */
        /* <DEDUP_REMOVED lines=18> */
.L_x_567:
[----:B------:R-:W-:Y:S05]  /*5bc0*/  BSYNC.RECONVERGENT B1 ;  /* 0x0000000000017941 */ /* 0x000fea0003800200 */
.L_x_566:
[----:B------:R-:W-:Y:S01]  /*5bd0*/  ISETP.NE.AND P0, PT, R14, RZ, PT ;  /* 0x000000ff0e00720c */ /* 0x000fe20003f05270 */
[----:B------:R-:W-:-:S12]  /*5be0*/  BSSY.RECONVERGENT B1, `(.L_x_568) ;  /* 0x000000b000017945 */ /* 0x000fd80003800200 */
[----:B------:R-:W-:Y:S05]  /*5bf0*/  @P0 BRA `(.L_x_569) ;  /* 0x0000000000240947 */ /* 0x000fea0003800000 */
[----:B0-----:R-:W0:Y:S01]  /*5c00*/  S2R R6, SR_CgaCtaId ;  /* 0x0000000000067919 */ /* 0x001e220000008800 */
[----:B------:R-:W-:Y:S01]  /*5c10*/  MOV R3, 0x400 ;  /* 0x0000040000037802 */ /* 0x000fe20000000f00 */
[----:B------:R-:W-:Y:S01]  /*5c20*/  IMAD.MOV.U32 R18, RZ, RZ, R17 ;  /* 0x000000ffff127224 */ /* 0x000fe200078e0011 */
[----:B------:R-:W-:-:S04]  /*5c30*/  SHF.R.U32.HI R2, RZ, 0x1, R4 ;  /* 0x00000001ff027819 */ /* 0x000fc80000011604 */
[----:B------:R-:W-:Y:S02]  /*5c40*/  LOP3.LUT R2, R2, 0x1f0, RZ, 0xc0, !PT ;  /* 0x000001f002027812 */ /* 0x000fe400078ec0ff */
[----:B0-----:R-:W-:-:S05]  /*5c50*/  LEA R3, R6, R3, 0x18 ;  /* 0x0000000306037211 */ /* 0x001fca00078ec0ff */
[----:B------:R-:W-:-:S05]  /*5c60*/  IMAD.IADD R3, R2, 0x1, R3 ;  /* 0x0000000102037824 */ /* 0x000fca00078e0203 */
[----:B------:R3:W-:Y:S04]  /*5c70*/  STS.64 [R3+0x10], R18 ;  /* 0x0000101203007388 */ /* 0x0007e80000000a00 */
[----:B------:R3:W-:Y:S02]  /*5c80*/  STS.64 [R3+0x8], R12 ;  /* 0x0000080c03007388 */ /* 0x0007e40000000a00 */
.L_x_569:
[----:B------:R-:W-:Y:S05]  /*5c90*/  BSYNC.RECONVERGENT B1 ;  /* 0x0000000000017941 */ /* 0x000fea0003800200 */
.L_x_568:
[----:B------:R-:W-:Y:S01]  /*5ca0*/  BAR.SYNC.DEFER_BLOCKING 0x0 ;  /* 0x0000000000007b1d */ /* 0x000fe20000010000 */
[----:B------:R-:W-:-:S13]  /*5cb0*/  ISETP.NE.AND P1, PT, R4, RZ, PT ;  /* 0x000000ff0400720c */ /* 0x000fda0003f25270 */
[----:B------:R-:W-:Y:S05]  /*5cc0*/  @P1 BRA `(.L_x_497) ;  /* 0x00000008008c1947 */ /* 0x000fea0003800000 */
[----:B0--3--:R-:W0:Y:S01]  /*5cd0*/  S2R R3, SR_CgaCtaId ;  /* 0x0000000000037919 */ /* 0x009e220000008800 */
[----:B------:R-:W-:Y:S01]  /*5ce0*/  MOV R2, 0x400 ;  /* 0x0000040000027802 */ /* 0x000fe20000000f00 */
[----:B------:R-:W-:Y:S03]  /*5cf0*/  BSSY.RECONVERGENT B1, `(.L_x_570) ;  /* 0x000001a000017945 */ /* 0x000fe60003800200 */
[----:B0-----:R-:W-:-:S05]  /*5d00*/  LEA R30, R3, R2, 0x18 ;  /* 0x00000002031e7211 */ /* 0x001fca00078ec0ff */
[----:B------:R-:W0:Y:S04]  /*5d10*/  LDS.64 R14, [R30+0x18] ;  /* 0x000018001e0e7984 */ /* 0x000e280000000a00 */
[----:B----4-:R-:W3:Y:S04]  /*5d20*/  LDS.128 R4, [R30+0x20] ;  /* 0x000020001e047984 */ /* 0x010ee80000000c00 */
[----:B------:R4:W1:Y:S04]  /*5d30*/  LDS.64 R28, [R30+0x80] ;  /* 0x000080001e1c7984 */ /* 0x0008680000000a00 */
[----:B--2---:R4:W2:Y:S01]  /*5d40*/  LDS.128 R8, [R30+0x30] ;  /* 0x000030001e087984 */ /* 0x0048a20000000c00 */
[----:B0-----:R-:W-:Y:S01]  /*5d50*/  DSETP.GEU.AND P0, PT, |R12|, |R14|, PT ;  /* 0x4000000e0c00722a */ /* 0x001fe20003f0e200 */
[----:B------:R-:W-:Y:S01]  /*5d60*/  MOV R2, R14 ;  /* 0x0000000e00027202 */ /* 0x000fe20000000f00 */
[----:B------:R-:W-:-:S02]  /*5d70*/  IMAD.MOV.U32 R3, RZ, RZ, R15 ;  /* 0x000000ffff037224 */ /* 0x000fc400078e000f */
[----:B---3--:R-:W-:Y:S02]  /*5d80*/  IMAD.MOV.U32 R31, RZ, RZ, R4 ;  /* 0x000000ffff1f7224 */ /* 0x008fe400078e0004 */
[----:B------:R-:W-:-:S08]  /*5d90*/  IMAD.MOV.U32 R33, RZ, RZ, R5 ;  /* 0x000000ffff217224 */ /* 0x000fd000078e0005 */
[----:B-12-4-:R-:W-:Y:S05]  /*5da0*/  @!P0 BRA `(.L_x_571) ;  /* 0x0000000000388947 */ /* 0x016fea0003800000 */
        /* <DEDUP_REMOVED lines=14> */
.L_x_571:
[----:B------:R-:W-:Y:S05]  /*5e90*/  BSYNC.RECONVERGENT B1 ;  /* 0x0000000000017941 */ /* 0x000fea0003800200 */
.L_x_570:
        /* <DEDUP_REMOVED lines=25> */
.L_x_573:
[----:B------:R-:W-:Y:S05]  /*6030*/  BSYNC.RECONVERGENT B1 ;  /* 0x0000000000017941 */ /* 0x000fea0003800200 */
.L_x_572:
        /* <DEDUP_REMOVED lines=21> */
.L_x_575:
[----:B------:R-:W-:Y:S05]  /*6190*/  BSYNC.RECONVERGENT B1 ;  /* 0x0000000000017941 */ /* 0x000fea0003800200 */
.L_x_574:
        /* <DEDUP_REMOVED lines=21> */
.L_x_577:
[----:B------:R-:W-:Y:S05]  /*62f0*/  BSYNC.RECONVERGENT B1 ;  /* 0x0000000000017941 */ /* 0x000fea0003800200 */
.L_x_576:
        /* <DEDUP_REMOVED lines=21> */
.L_x_579:
[----:B------:R-:W-:Y:S05]  /*6450*/  BSYNC.RECONVERGENT B1 ;  /* 0x0000000000017941 */ /* 0x000fea0003800200 */
.L_x_578:
        /* <DEDUP_REMOVED lines=21> */
.L_x_581:
[----:B------:R-:W-:Y:S05]  /*65b0*/  BSYNC.RECONVERGENT B1 ;  /* 0x0000000000017941 */ /* 0x000fea0003800200 */
.L_x_580:
        /* <DEDUP_REMOVED lines=20> */
.L_x_497:
[----:B------:R-:W-:Y:S05]  /*6700*/  BSYNC.RECONVERGENT B0 ;  /* 0x0000000000007941 */ /* 0x000fea0003800200 */
.L_x_464:
[----:B------:R-:W-:Y:S05]  /*6710*/  @P1 EXIT ;  /* 0x000000000000194d */ /* 0x000fea0003800000 */
[----:B01-3--:R-:W0:Y:S01]  /*6720*/  LDC.64 R2, c[0x0][0x390] ;  /* 0x0000e400ff027b82 */ /* 0x00be220000000a00 */
[----:B------:R-:W-:Y:S02]  /*6730*/  IMAD.MOV.U32 R18, RZ, RZ, R17 ;  /* 0x000000ffff127224 */ /* 0x000fe400078e0011 */
[----:B0-----:R-:W-:-:S05]  /*6740*/  IMAD.WIDE.U32 R2, R0, 0x10, R2 ;  /* 0x0000001000027825 */ /* 0x001fca00078e0002 */
[----:B------:R-:W-:Y:S04]  /*6750*/  STG.E.64 desc[UR10][R2.64], R12 ;  /* 0x0000000c02007986 */ /* 0x000fe8000c101b0a */
[----:B------:R-:W-:Y:S01]  /*6760*/  STG.E.64 desc[UR10][R2.64+0x8], R18 ;  /* 0x0000081202007986 */ /* 0x000fe2000c101b0a */
[----:B------:R-:W-:Y:S05]  /*6770*/  EXIT ;  /* 0x000000000000794d */ /* 0x000fea0003800000 */
.L_x_582:
        /* <DEDUP_REMOVED lines=16> */
.L_x_725:


//--------------------- .text._ZN6thrust24THRUST_300001_SM_1000_NS8cuda_cub4core6detail13_kernel_agentINS1_8__reduce11ReduceAgentINS0_12zip_iteratorIN4cuda3std3__45tupleIJNS0_10device_ptrIdEENS0_17counting_iteratorIlNS0_11use_defaultESF_SF_EEEEEEEPNSB_IJdlEEESJ_iNS1_9__extrema9arg_max_fIdl10comparatorEEEEJSI_SK_iSO_EEEvDpT0_ --------------------------
	.section	.text._ZN6thrust24THRUST_300001_SM_1000_NS8cuda_cub4core6detail13_kernel_agentINS1_8__reduce11ReduceAgentINS0_12zip_iteratorIN4cuda3std3__45tupleIJNS0_10device_ptrIdEENS0_17counting_iteratorIlNS0_11use_defaultESF_SF_EEEEEEEPNSB_IJdlEEESJ_iNS1_9__extrema9arg_max_fIdl10comparatorEEEEJSI_SK_iSO_EEEvDpT0_,"ax",@progbits
	.align	128
        .global         _ZN6thrust24THRUST_300001_SM_1000_NS8cuda_cub4core6detail13_kernel_agentINS1_8__reduce11ReduceAgentINS0_12zip_iteratorIN4cuda3std3__45tupleIJNS0_10device_ptrIdEENS0_17counting_iteratorIlNS0_11use_defaultESF_SF_EEEEEEEPNSB_IJdlEEESJ_iNS1_9__extrema9arg_max_fIdl10comparatorEEEEJSI_SK_iSO_EEEvDpT0_
        .type           _ZN6thrust24THRUST_300001_SM_1000_NS8cuda_cub4core6detail13_kernel_agentINS1_8__reduce11ReduceAgentINS0_12zip_iteratorIN4cuda3std3__45tupleIJNS0_10device_ptrIdEENS0_17counting_iteratorIlNS0_11use_defaultESF_SF_EEEEEEEPNSB_IJdlEEESJ_iNS1_9__extrema9arg_max_fIdl10comparatorEEEEJSI_SK_iSO_EEEvDpT0_,@function
        .size           _ZN6thrust24THRUST_300001_SM_1000_NS8cuda_cub4core6detail13_kernel_agentINS1_8__reduce11ReduceAgentINS0_12zip_iteratorIN4cuda3std3__45tupleIJNS0_10device_ptrIdEENS0_17counting_iteratorIlNS0_11use_defaultESF_SF_EEEEEEEPNSB_IJdlEEESJ_iNS1_9__extrema9arg_max_fIdl10comparatorEEEEJSI_SK_iSO_EEEvDpT0_,(.L_x_726 - _ZN6thrust24THRUST_300001_SM_1000_NS8cuda_cub4core6detail13_kernel_agentINS1_8__reduce11ReduceAgentINS0_12zip_iteratorIN4cuda3std3__45tupleIJNS0_10device_ptrIdEENS0_17counting_iteratorIlNS0_11use_defaultESF_SF_EEEEEEEPNSB_IJdlEEESJ_iNS1_9__extrema9arg_max_fIdl10comparatorEEEEJSI_SK_iSO_EEEvDpT0_)
        .other          _ZN6thrust24THRUST_300001_SM_1000_NS8cuda_cub4core6detail13_kernel_agentINS1_8__reduce11ReduceAgentINS0_12zip_iteratorIN4cuda3std3__45tupleIJNS0_10device_ptrIdEENS0_17counting_iteratorIlNS0_11use_defaultESF_SF_EEEEEEEPNSB_IJdlEEESJ_iNS1_9__extrema9arg_max_fIdl10comparatorEEEEJSI_SK_iSO_EEEvDpT0_,@"STO_CUDA_ENTRY STV_DEFAULT"
_ZN6thrust24THRUST_300001_SM_1000_NS8cuda_cub4core6detail13_kernel_agentINS1_8__reduce11ReduceAgentINS0_12zip_iteratorIN4cuda3std3__45tupleIJNS0_10device_ptrIdEENS0_17counting_iteratorIlNS0_11use_defaultESF_SF_EEEEEEEPNSB_IJdlEEESJ_iNS1_9__extrema9arg_max_fIdl10comparatorEEEEJSI_SK_iSO_EEEvDpT0_:
.text._ZN6thrust24THRUST_300001_SM_1000_NS8cuda_cub4core6detail13_kernel_agentINS1_8__reduce11ReduceAgentINS0_12zip_iteratorIN4cuda3std3__45tupleIJNS0_10device_ptrIdEENS0_17counting_iteratorIlNS0_11use_defaultESF_SF_EEEEEEEPNSB_IJdlEEESJ_iNS1_9__extrema9arg_max_fIdl10comparatorEEEEJSI_SK_iSO_EEEvDpT0_:
        /* <DEDUP_REMOVED lines=23> */
.L_x_586:
[----:B0-----:R-:W-:Y:S05]  /*0170*/  BSYNC.RECONVERGENT B1 ;  /* 0x0000000000017941 */ /* 0x001fea0003800200 */
.L_x_585:
        /* <DEDUP_REMOVED lines=19> */
.L_x_593:
        /* <DEDUP_REMOVED lines=31> */
.L_x_592:
[----:B------:R-:W-:Y:S05]  /*04a0*/  BSYNC.RECONVERGENT B3 ;  /* 0x0000000000037941 */ /* 0x000fea0003800200 */
.L_x_591:
[----:B------:R-:W-:Y:S01]  /*04b0*/  IADD3 R14, P0, PT, R14, 0x100, RZ ;  /* 0x000001000e0e7810 */ /* 0x000fe20007f1e0ff */
[----:B------:R-:W-:Y:S02]  /*04c0*/  VIADD R10, R10, 0x100 ;  /* 0x000001000a0a7836 */ /* 0x000fe40000000000 */
[----:B------:R-:W-:Y:S02]  /*04d0*/  IMAD.X R13, RZ, RZ, R13, P3 ;  /* 0x000000ffff0d7224 */ /* 0x000fe400018e060d */
[----:B------:R-:W-:Y:S01]  /*04e0*/  IMAD.X R15, RZ, RZ, R15, P0 ;  /* 0x000000ffff0f7224 */ /* 0x000fe200000e060f */
[----:B------:R-:W-:Y:S07]  /*04f0*/  @P2 BRA `(.L_x_593) ;  /* 0xfffffffc006c2947 */ /* 0x000fee000383ffff */
.L_x_590:
[----:B------:R-:W-:Y:S05]  /*0500*/  BSYNC.RECONVERGENT B2 ;  /* 0x0000000000027941 */ /* 0x000fea0003800200 */
.L_x_589:
[----:B------:R-:W-:-:S13]  /*0510*/  ISETP.GE.U32.AND P0, PT, R16, 0x300, PT ;  /* 0x000003001000780c */ /* 0x000fda0003f06070 */
[----:B------:R-:W-:Y:S05]  /*0520*/  @!P0 BRA `(.L_x_588) ;  /* 0x0000000400bc8947 */ /* 0x000fea0003800000 */
[----:B------:R-:W0:Y:S01]  /*0530*/  LDC.64 R4, c[0x0][0x380] ;  /* 0x0000e000ff047b82 */ /* 0x000e220000000a00 */
[----:B------:R-:W-:-:S07]  /*0540*/  VIADD R20, R10, 0x200 ;  /* 0x000002000a147836 */ /* 0x000fce0000000000 */
[----:B------:R-:W1:Y:S02]  /*0550*/  LDC.64 R6, c[0x0][0x388] ;  /* 0x0000e200ff067b82 */ /* 0x000e640000000a00 */
.L_x_602:
        /* <DEDUP_REMOVED lines=30> */
.L_x_595:
[----:B------:R-:W-:Y:S05]  /*0740*/  BSYNC.RECONVERGENT B2 ;  /* 0x0000000000027941 */ /* 0x000fea0003800200 */
.L_x_594:
[----:B-----5:R-:W-:Y:S01]  /*0750*/  DSETP.GEU.AND P0, PT, |R16|, |R14|, PT ;  /* 0x4000000e1000722a */ /* 0x020fe20003f0e200 */
[C---:B------:R-:W-:Y:S01]  /*0760*/  IADD3 R19, P1, PT, R23.reuse, R6, RZ ;  /* 0x0000000617137210 */ /* 0x040fe20007f3e0ff */
[----:B------:R-:W-:Y:S01]  /*0770*/  BSSY.RECONVERGENT B2, `(.L_x_596) ;  /* 0x0000015000027945 */ /* 0x000fe20003800200 */
[----:B------:R-:W-:Y:S02]  /*0780*/  IMAD.MOV.U32 R2, RZ, RZ, R14 ;  /* 0x000000ffff027224 */ /* 0x000fe400078e000e */
[----:B------:R-:W-:Y:S01]  /*0790*/  LEA.HI.X.SX32 R18, R23, R7, 0x1, P1 ;  /* 0x0000000717127211 */ /* 0x000fe200008f0eff */
[----:B------:R-:W-:Y:S02]  /*07a0*/  IMAD.MOV.U32 R9, RZ, RZ, R19 ;  /* 0x000000ffff097224 */ /* 0x000fe400078e0013 */
[----:B------:R-:W-:Y:S02]  /*07b0*/  IMAD.MOV.U32 R3, RZ, RZ, R15 ;  /* 0x000000ffff037224 */ /* 0x000fe400078e000f */
[----:B------:R-:W-:-:S04]  /*07c0*/  IMAD.MOV.U32 R8, RZ, RZ, R18 ;  /* 0x000000ffff087224 */ /* 0x000fc800078e0012 */
        /* <DEDUP_REMOVED lines=15> */
.L_x_597:
[----:B------:R-:W-:Y:S05]  /*08c0*/  BSYNC.RECONVERGENT B2 ;  /* 0x0000000000027941 */ /* 0x000fea0003800200 */
.L_x_596:
        /* <DEDUP_REMOVED lines=25> */
.L_x_599:
[----:B------:R-:W-:Y:S05]  /*0a60*/  BSYNC.RECONVERGENT B2 ;  /* 0x0000000000027941 */ /* 0x000fea0003800200 */
.L_x_598:
        /* <DEDUP_REMOVED lines=22> */
.L_x_601:
[----:B------:R-:W-:Y:S05]  /*0bd0*/  BSYNC.RECONVERGENT B2 ;  /* 0x0000000000027941 */ /* 0x000fea0003800200 */
.L_x_600:
[C---:B------:R-:W-:Y:S01]  /*0be0*/  VIADD R10, R20.reuse, 0x200 ;  /* 0x00000200140a7836 */ /* 0x040fe20000000000 */
[----:B------:R-:W-:-:S04]  /*0bf0*/  IADD3 R20, PT, PT, R20, 0x400, RZ ;  /* 0x0000040014147810 */ /* 0x000fc80007ffe0ff */
[----:B------:R-:W-:-:S13]  /*0c00*/  ISETP.GE.AND P0, PT, R10, UR5, PT ;  /* 0x000000050a007c0c */ /* 0x000fda000bf06270 */
[----:B------:R-:W-:Y:S05]  /*0c10*/  @!P0 BRA `(.L_x_602) ;  /* 0xfffffff800508947 */ /* 0x000fea000383ffff */
.L_x_588:
[----:B------:R-:W-:Y:S05]  /*0c20*/  BSYNC.RECONVERGENT B1 ;  /* 0x0000000000017941 */ /* 0x000fea0003800200 */
.L_x_587:
        /* <DEDUP_REMOVED lines=35> */
.L_x_605:
[----:B------:R-:W-:Y:S05]  /*0e60*/  BSYNC.RECONVERGENT B1 ;  /* 0x0000000000017941 */ /* 0x000fea0003800200 */
.L_x_604:
        /* <DEDUP_REMOVED lines=31> */
.L_x_607:
[----:B------:R-:W-:Y:S05]  /*1060*/  BSYNC.RECONVERGENT B1 ;  /* 0x0000000000017941 */ /* 0x000fea0003800200 */
.L_x_606:
        /* <DEDUP_REMOVED lines=31> */
.L_x_609:
[----:B------:R-:W-:Y:S05]  /*1260*/  BSYNC.RECONVERGENT B1 ;  /* 0x0000000000017941 */ /* 0x000fea0003800200 */
.L_x_608:
[----:B------:R-:W-:Y:S01]  /*1270*/  ISETP.GT.AND P0, PT, R10, 0x17, PT ;  /* 0x000000170a00780c */ /* 0x000fe20003f04270 */
[----:B-1----:R1:W1:Y:S01]  /*1280*/  SHFL.DOWN PT, R2, R4, 0x8, 0x1f ;  /* 0x09001f0004027f89 */ /* 0x00226200000e0000 */
[----:B------:R-:W-:Y:S01]  /*1290*/  BSSY.RECONVERGENT B1, `(.L_x_610) ;  /* 0x000001d000017945 */ /* 0x000fe20003800200 */
[----:B0-----:R-:W-:Y:S02]  /*12a0*/  IMAD.MOV.U32 R8, RZ, RZ, R11 ;  /* 0x000000ffff087224 */ /* 0x001fe400078e000b */
[----:B------:R0:W0:Y:S01]  /*12b0*/  SHFL.DOWN PT, R3, R5, 0x8, 0x1f ;  /* 0x09001f0005037f89 */ /* 0x00002200000e0000 */
[----:B------:R-:W-:Y:S02]  /*12c0*/  IMAD.MOV.U32 R9, RZ, RZ, R12 ;  /* 0x000000ffff097224 */ /* 0x000fe400078e000c */
[----:B------:R-:W-:Y:S01]  /*12d0*/  IMAD.MOV.U32 R6, RZ, RZ, R4 ;  /* 0x000000ffff067224 */ /* 0x000fe200078e0004 */
[----:B---3--:R3:W0:Y:S01]  /*12e0*/  SHFL.DOWN PT, R14, R11, 0x8, 0x1f ;  /* 0x09001f000b0e7f89 */ /* 0x00862200000e0000 */
[----:B--2---:R-:W-:-:S03]  /*12f0*/  IMAD.MOV.U32 R7, RZ, RZ, R5 ;  /* 0x000000ffff077224 */ /* 0x004fc600078e0005 */
[----:B----4-:R3:W2:Y:S01]  /*1300*/  SHFL.DOWN PT, R13, R12, 0x8, 0x1f ;  /* 0x09001f000c0d7f89 */ /* 0x0106a200000e0000 */
[----:B------:R-:W-:Y:S05]  /*1310*/  @P0 BRA `(.L_x_611) ;  /* 0x0000000000500947 */ /* 0x000fea0003800000 */
[----:B01----:R-:W-:Y:S01]  /*1320*/  DSETP.GEU.AND P0, PT, |R4|, |R2|, PT ;  /* 0x400000020400722a */ /* 0x003fe20003f0e200 */
[----:B------:R-:W-:Y:S01]  /*1330*/  IMAD.MOV.U32 R8, RZ, RZ, R14 ;  /* 0x000000ffff087224 */ /* 0x000fe200078e000e */
[----:B--2---:R-:W-:Y:S01]  /*1340*/  MOV R9, R13 ;  /* 0x0000000d00097202 */ /* 0x004fe20000000f00 */
        /* <DEDUP_REMOVED lines=17> */
.L_x_611:
[----:B------:R-:W-:Y:S05]  /*1460*/  BSYNC.RECONVERGENT B1 ;  /* 0x0000000000017941 */ /* 0x000fea0003800200 */
.L_x_610:
[----:B------:R-:W-:Y:S01]  /*1470*/  ISETP.GT.AND P0, PT, R10, 0xf, PT ;  /* 0x0000000f0a00780c */ /* 0x000fe20003f04270 */
[----:B-1----:R1:W4:Y:S01]  /*1480*/  SHFL.DOWN PT, R4, R6, 0x10, 0x1f ;  /* 0x0a001f0006047f89 */ /* 0x00232200000e0000 */
[----:B------:R-:W-:Y:S01]  /*1490*/  BSSY.RECONVERGENT B1, `(.L_x_612) ;  /* 0x000001d000017945 */ /* 0x000fe20003800200 */
[----:B0-----:R-:W-:Y:S02]  /*14a0*/  IMAD.MOV.U32 R14, RZ, RZ, R8 ;  /* 0x000000ffff0e7224 */ /* 0x001fe400078e0008 */
[----:B------:R1:W0:Y:S01]  /*14b0*/  SHFL.DOWN PT, R5, R7, 0x10, 0x1f ;  /* 0x0a001f0007057f89 */ /* 0x00022200000e0000 */
[----:B------:R-:W-:Y:S02]  /*14c0*/  IMAD.MOV.U32 R15, RZ, RZ, R9 ;  /* 0x000000ffff0f7224 */ /* 0x000fe400078e0009 */
[----:B------:R-:W-:Y:S01]  /*14d0*/  IMAD.MOV.U32 R2, RZ, RZ, R6 ;  /* 0x000000ffff027224 */ /* 0x000fe200078e0006 */
[----:B---3--:R1:W3:Y:S01]  /*14e0*/  SHFL.DOWN PT, R11, R8, 0x10, 0x1f ;  /* 0x0a001f00080b7f89 */ /* 0x0082e200000e0000 */
[----:B------:R-:W-:-:S03]  /*14f0*/  IMAD.MOV.U32 R3, RZ, RZ, R7 ;  /* 0x000000ffff037224 */ /* 0x000fc600078e0007 */
[----:B------:R1:W0:Y:S01]  /*1500*/  SHFL.DOWN PT, R12, R9, 0x10, 0x1f ;  /* 0x0a001f00090c7f89 */ /* 0x00022200000e0000 */
[----:B------:R-:W-:Y:S05]  /*1510*/  @P0 BRA `(.L_x_613) ;  /* 0x0000000000500947 */ /* 0x000fea0003800000 */
[----:B0---4-:R-:W-:Y:S01]  /*1520*/  DSETP.GEU.AND P0, PT, |R6|, |R4|, PT ;  /* 0x400000040600722a */ /* 0x011fe20003f0e200 */
[----:B---3--:R-:W-:Y:S02]  /*1530*/  IMAD.MOV.U32 R14, RZ, RZ, R11 ;  /* 0x000000ffff0e7224 */ /* 0x008fe400078e000b */
        /* <DEDUP_REMOVED lines=18> */
.L_x_613:
[----:B------:R-:W-:Y:S05]  /*1660*/  BSYNC.RECONVERGENT B1 ;  /* 0x0000000000017941 */ /* 0x000fea0003800200 */
.L_x_612:
[----:B------:R-:W-:Y:S01]  /*1670*/  ISETP.NE.AND P0, PT, R10, RZ, PT ;  /* 0x000000ff0a00720c */ /* 0x000fe20003f05270 */
[----:B------:R-:W-:-:S12]  /*1680*/  BSSY.RECONVERGENT B1, `(.L_x_614) ;  /* 0x000000a000017945 */ /* 0x000fd80003800200 */
[----:B------:R-:W-:Y:S05]  /*1690*/  @P0 BRA `(.L_x_615) ;  /* 0x0000000000200947 */ /* 0x000fea0003800000 */
[----:B-1----:R-:W1:Y:S01]  /*16a0*/  S2R R6, SR_CgaCtaId ;  /* 0x0000000000067919 */ /* 0x002e620000008800 */
[----:B0-----:R-:W-:Y:S02]  /*16b0*/  MOV R5, 0x400 ;  /* 0x0000040000057802 */ /* 0x001fe40000000f00 */
[----:B----4-:R-:W-:-:S04]  /*16c0*/  SHF.R.U32.HI R4, RZ, 0x1, R0 ;  /* 0x00000001ff047819 */ /* 0x010fc80000011600 */
[----:B------:R-:W-:Y:S02]  /*16d0*/  LOP3.LUT R4, R4, 0x1f0, RZ, 0xc0, !PT ;  /* 0x000001f004047812 */ /* 0x000fe400078ec0ff */
[----:B-1----:R-:W-:-:S05]  /*16e0*/  LEA R5, R6, R5, 0x18 ;  /* 0x0000000506057211 */ /* 0x002fca00078ec0ff */
[----:B------:R-:W-:-:S05]  /*16f0*/  IMAD.IADD R5, R4, 0x1, R5 ;  /* 0x0000000104057824 */ /* 0x000fca00078e0205 */
[----:B------:R0:W-:Y:S04]  /*1700*/  STS.64 [R5+0x10], R14 ;  /* 0x0000100e05007388 */ /* 0x0001e80000000a00 */
[----:B------:R0:W-:Y:S02]  /*1710*/  STS.64 [R5+0x8], R2 ;  /* 0x0000080205007388 */ /* 0x0001e40000000a00 */
.L_x_615:
[----:B------:R-:W-:Y:S05]  /*1720*/  BSYNC.RECONVERGENT B1 ;  /* 0x0000000000017941 */ /* 0x000fea0003800200 */
.L_x_614:
        /* <DEDUP_REMOVED lines=8> */
[----:B-1--4-:R-:W1:Y:S04]  /*17b0*/  LDS.128 R4, [R0+0x20] ;  /* 0x0000200000047984 */ /* 0x012e680000000c00 */
[----:B--2---:R2:W4:Y:S04]  /*17c0*/  LDS.64 R12, [R0+0x80] ;  /* 0x00008000000c7984 */ /* 0x0045280000000a00 */
[----:B---3--:R2:W3:Y:S01]  /*17d0*/  LDS.128 R8, [R0+0x30] ;  /* 0x0000300000087984 */ /* 0x0084e20000000c00 */
[----:B0-----:R-:W-:Y:S01]  /*17e0*/  DSETP.GEU.AND P0, PT, |R2|, |R16|, PT ;  /* 0x400000100200722a */ /* 0x001fe20003f0e200 */
[----:B------:R-:W-:Y:S01]  /*17f0*/  IMAD.MOV.U32 R24, RZ, RZ, R16 ;  /* 0x000000ffff187224 */ /* 0x000fe200078e0010 */
[----:B------:R-:W-:Y:S01]  /*1800*/  MOV R25, R17 ;  /* 0x0000001100197202 */ /* 0x000fe20000000f00 */
[----:B-1----:R-:W-:-:S02]  /*1810*/  IMAD.MOV.U32 R26, RZ, RZ, R4 ;  /* 0x000000ffff1a7224 */ /* 0x002fc400078e0004 */
[----:B------:R-:W-:-:S09]  /*1820*/  IMAD.MOV.U32 R27, RZ, RZ, R5 ;  /* 0x000000ffff1b7224 */ /* 0x000fd200078e0005 */
        /* <DEDUP_REMOVED lines=15> */
.L_x_618:
[----:B------:R-:W-:Y:S05]  /*1920*/  BSYNC.RECONVERGENT B1 ;  /* 0x0000000000017941 */ /* 0x000fea0003800200 */
.L_x_617:
        /* <DEDUP_REMOVED lines=23> */
.L_x_620:
[----:B------:R-:W-:Y:S05]  /*1aa0*/  BSYNC.RECONVERGENT B1 ;  /* 0x0000000000017941 */ /* 0x000fea0003800200 */
.L_x_619:
        /* <DEDUP_REMOVED lines=21> */
.L_x_622:
[----:B------:R-:W-:Y:S05]  /*1c00*/  BSYNC.RECONVERGENT B1 ;  /* 0x0000000000017941 */ /* 0x000fea0003800200 */
.L_x_621:
        /* <DEDUP_REMOVED lines=23> */
.L_x_624:
[----:B------:R-:W-:Y:S05]  /*1d80*/  BSYNC.RECONVERGENT B1 ;  /* 0x0000000000017941 */ /* 0x000fea0003800200 */
.L_x_623:
        /* <DEDUP_REMOVED lines=21> */
.L_x_626:
[----:B------:R-:W-:Y:S05]  /*1ee0*/  BSYNC.RECONVERGENT B1 ;  /* 0x0000000000017941 */ /* 0x000fea0003800200 */
.L_x_625:
[----:B------:R-:W-:Y:S01]  /*1ef0*/  DSETP.GEU.AND P0, PT, |R2|, |R10|, PT ;  /* 0x4000000a0200722a */ /* 0x000fe20003f0e200 */
[----:B------:R-:W-:Y:S01]  /*1f00*/  BSSY.RECONVERGENT B1, `(.L_x_627) ;  /* 0x0000014000017945 */ /* 0x000fe20003800200 */
[----:B------:R-:W-:Y:S01]  /*1f10*/  IMAD.MOV.U32 R8, RZ, RZ, R10 ;  /* 0x000000ffff087224 */ /* 0x000fe200078e000a */
[----:B---3--:R-:W-:Y:S01]  /*1f20*/  MOV R0, R5 ;  /* 0x0000000500007202 */ /* 0x008fe20000000f00 */
        /* <DEDUP_REMOVED lines=17> */
.L_x_628:
[----:B------:R-:W-:Y:S05]  /*2040*/  BSYNC.RECONVERGENT B1 ;  /* 0x0000000000017941 */ /* 0x000fea0003800200 */
.L_x_627:
        /* <DEDUP_REMOVED lines=21> */
.L_x_603:
        /* <DEDUP_REMOVED lines=9> */
[----:B------:R-:W-:Y:S02]  /*2230*/  VIADD R5, R5, UR6 ;  /* 0x0000000605057c36 */ /* 0x000fe40008000000 */
        /* <DEDUP_REMOVED lines=9> */
[----:B----4-:R-:W-:Y:S01]  /*22d0*/  IMAD.MOV.U32 R14, RZ, RZ, R12 ;  /* 0x000000ffff0e7224 */ /* 0x010fe200078e000c */
[----:B------:R-:W-:Y:S01]  /*22e0*/  MOV R6, R10 ;  /* 0x0000000a00067202 */ /* 0x000fe20000000f00 */
[----:B0-----:R-:W-:Y:S02]  /*22f0*/  IMAD.MOV.U32 R16, RZ, RZ, R13 ;  /* 0x000000ffff107224 */ /* 0x001fe400078e000d */
        /* <DEDUP_REMOVED lines=16> */
.L_x_630:
[----:B------:R-:W-:Y:S05]  /*2400*/  BSYNC.RECONVERGENT B1 ;  /* 0x0000000000017941 */ /* 0x000fea0003800200 */
.L_x_629:
        /* <DEDUP_REMOVED lines=32> */
.L_x_632:
[----:B------:R-:W-:Y:S05]  /*2610*/  BSYNC.RECONVERGENT B1 ;  /* 0x0000000000017941 */ /* 0x000fea0003800200 */
.L_x_631:
[----:B-1----:R-:W-:Y:S01]  /*2620*/  VIADD R2, R4, 0x4 ;  /* 0x0000000404027836 */ /* 0x002fe20000000000 */
[----:B------:R1:W4:Y:S01]  /*2630*/  SHFL.DOWN PT, R6, R8, 0x4, R5 ;  /* 0x0880000008067989 */ /* 0x00032200000e0005 */
[----:B------:R-:W-:Y:S01]  /*2640*/  BSSY.RECONVERGENT B1, `(.L_x_633) ;  /* 0x000001e000017945 */ /* 0x000fe20003800200 */
[----:B--2---:R-:W-:Y:S01]  /*2650*/  IMAD.MOV.U32 R14, RZ, RZ, R10 ;  /* 0x000000ffff0e7224 */ /* 0x004fe200078e000a */
[----:B------:R-:W-:Y:S01]  /*2660*/  MOV R16, R12 ;  /* 0x0000000c00107202 */ /* 0x000fe20000000f00 */
[----:B------:R1:W2:Y:S01]  /*2670*/  SHFL.DOWN PT, R7, R9, 0x4, R5 ;  /* 0x0880000009077989 */ /* 0x0002a200000e0005 */
[----:B------:R-:W-:Y:S01]  /*2680*/  ISETP.GT.AND P0, PT, R2, R5, PT ;  /* 0x000000050200720c */ /* 0x000fe20003f04270 */
[----:B------:R-:W-:Y:S02]  /*2690*/  IMAD.MOV.U32 R2, RZ, RZ, R8 ;  /* 0x000000ffff027224 */ /* 0x000fe400078e0008 */
[----:B---3--:R1:W3:Y:S01]  /*26a0*/  SHFL.DOWN PT, R11, R10, 0x4, R5 ;  /* 0x088000000a0b7989 */ /* 0x0082e200000e0005 */
[----:B------:R-:W-:-:S03]  /*26b0*/  IMAD.MOV.U32 R3, RZ, RZ, R9 ;  /* 0x000000ffff037224 */ /* 0x000fc600078e0009 */
[----:B0-----:R1:W0:Y:S06]  /*26c0*/  SHFL.DOWN PT, R13, R12, 0x4, R5 ;  /* 0x088000000c0d7989 */ /* 0x00122c00000e0005 */
        /* <DEDUP_REMOVED lines=21> */
.L_x_634:
[----:B------:R-:W-:Y:S05]  /*2820*/  BSYNC.RECONVERGENT B1 ;  /* 0x0000000000017941 */ /* 0x000fea0003800200 */
.L_x_633:
        /* <DEDUP_REMOVED lines=8> */
[----:B---3--:R3:W1:Y:S01]  /*28b0*/  SHFL.DOWN PT, R11, R14, 0x8, R5 ;  /* 0x090000000e0b7989 */ /* 0x00866200000e0005 */
[----:B--2---:R-:W-:-:S03]  /*28c0*/  IMAD.MOV.U32 R7, RZ, RZ, R3 ;  /* 0x000000ffff077224 */ /* 0x004fc600078e0003 */
[----:B0-----:R3:W0:Y:S04]  /*28d0*/  SHFL.DOWN PT, R13, R16, 0x8, R5 ;  /* 0x09000000100d7989 */ /* 0x00162800000e0005 */
        /* <DEDUP_REMOVED lines=21> */
.L_x_636:
[----:B------:R-:W-:Y:S05]  /*2a30*/  BSYNC.RECONVERGENT B1 ;  /* 0x0000000000017941 */ /* 0x000fea0003800200 */
.L_x_635:
[----:B-1----:R-:W-:Y:S01]  /*2a40*/  VIADD R2, R4, 0x10 ;  /* 0x0000001004027836 */ /* 0x002fe20000000000 */
[----:B----4-:R1:W2:Y:S01]  /*2a50*/  SHFL.DOWN PT, R8, R6, 0x10, R5 ;  /* 0x0a00000006087989 */ /* 0x0102a200000e0005 */
[----:B------:R-:W-:Y:S01]  /*2a60*/  BSSY.RECONVERGENT B1, `(.L_x_637) ;  /* 0x000001e000017945 */ /* 0x000fe20003800200 */
[----:B---3--:R-:W-:Y:S02]  /*2a70*/  IMAD.MOV.U32 R14, RZ, RZ, R10 ;  /* 0x000000ffff0e7224 */ /* 0x008fe400078e000a */
[----:B------:R-:W-:Y:S01]  /*2a80*/  ISETP.GT.AND P0, PT, R2, R5, PT ;  /* 0x000000050200720c */ /* 0x000fe20003f04270 */
[----:B------:R1:W3:Y:S01]  /*2a90*/  SHFL.DOWN PT, R9, R7, 0x10, R5 ;  /* 0x0a00000007097989 */ /* 0x0002e200000e0005 */
[----:B------:R-:W-:Y:S02]  /*2aa0*/  IMAD.MOV.U32 R15, RZ, RZ, R12 ;  /* 0x000000ffff0f7224 */ /* 0x000fe400078e000c */
[----:B------:R-:W-:Y:S01]  /*2ab0*/  IMAD.MOV.U32 R2, RZ, RZ, R6 ;  /* 0x000000ffff027224 */ /* 0x000fe200078e0006 */
[----:B------:R1:W4:Y:S01]  /*2ac0*/  SHFL.DOWN PT, R11, R10, 0x10, R5 ;  /* 0x0a0000000a0b7989 */ /* 0x00032200000e0005 */
        /* <DEDUP_REMOVED lines=23> */
.L_x_638:
[----:B------:R-:W-:Y:S05]  /*2c40*/  BSYNC.RECONVERGENT B1 ;  /* 0x0000000000017941 */ /* 0x000fea0003800200 */
.L_x_637:
        /* <DEDUP_REMOVED lines=11> */
.L_x_640:
[----:B------:R-:W-:Y:S05]  /*2d00*/  BSYNC.RECONVERGENT B1 ;  /* 0x0000000000017941 */ /* 0x000fea0003800200 */
.L_x_639:
[----:B------:R-:W-:Y:S01]  /*2d10*/  BAR.SYNC.DEFER_BLOCKING 0x0 ;  /* 0x0000000000007b1d */ /* 0x000fe20000010000 */
[----:B------:R-:W-:-:S13]  /*2d20*/  ISETP.NE.AND P1, PT, R0, RZ, PT ;  /* 0x000000ff0000720c */ /* 0x000fda0003f25270 */
[----:B------:R-:W-:Y:S05]  /*2d30*/  @P1 BRA `(.L_x_616) ;  /* 0x0000003400d41947 */ /* 0x000fea0003800000 */
[----:B------:R-:W-:Y:S01]  /*2d40*/  UISETP.GE.AND UP0, UPT, UR6, 0x21, UPT ;  /* 0x000000210600788c */ /* 0x000fe2000bf06270 */
[----:B----4-:R-:W-:Y:S02]  /*2d50*/  IMAD.MOV.U32 R11, RZ, RZ, R14 ;  /* 0x000000ffff0b7224 */ /* 0x010fe400078e000e */
[----:B--2---:R-:W-:Y:S02]  /*2d60*/  IMAD.MOV.U32 R8, RZ, RZ, R15 ;  /* 0x000000ffff087224 */ /* 0x004fe400078e000f */
        /* <DEDUP_REMOVED lines=8> */
[----:B0-----:R-:W0:Y:S01]  /*2df0*/  LDS.64 R12, [UR4+0x20] ;  /* 0x00002004ff0c7984 */ /* 0x001e220008000a00 */
[----:B-1----:R-:W-:Y:S01]  /*2e00*/  DSETP.GEU.AND P0, PT, |R2|, |R6|, PT ;  /* 0x400000060200722a */ /* 0x002fe20003f0e200 */
[----:B------:R-:W-:Y:S01]  /*2e10*/  MOV R4, R6 ;  /* 0x0000000600047202 */ /* 0x000fe20000000f00 */
[----:B------:R-:W-:Y:S02]  /*2e20*/  IMAD.MOV.U32 R5, RZ, RZ, R7 ;  /* 0x000000ffff057224 */ /* 0x000fe400078e0007 */
[----:B0-----:R-:W-:Y:S02]  /*2e30*/  IMAD.MOV.U32 R11, RZ, RZ, R12 ;  /* 0x000000ffff0b7224 */ /* 0x001fe400078e000c */
        /* <DEDUP_REMOVED lines=16> */
.L_x_642:
[----:B------:R-:W-:Y:S05]  /*2f40*/  BSYNC.RECONVERGENT B1 ;  /* 0x0000000000017941 */ /* 0x000fea0003800200 */
.L_x_641:
[----:B------:R-:W-:Y:S01]  /*2f50*/  UISETP.GE.AND UP0, UPT, UR6, 0x41, UPT ;  /* 0x000000410600788c */ /* 0x000fe2000bf06270 */
[----:B---3--:R-:W-:Y:S02]  /*2f60*/  IMAD.MOV.U32 R9, RZ, RZ, R11 ;  /* 0x000000ffff097224 */ /* 0x008fe400078e000b */
[----:B------:R-:W-:Y:S02]  /*2f70*/  IMAD.MOV.U32 R0, RZ, RZ, R8 ;  /* 0x000000ffff007224 */ /* 0x000fe400078e0008 */
[----:B------:R-:W-:Y:S02]  /*2f80*/  IMAD.MOV.U32 R2, RZ, RZ, R4 ;  /* 0x000000ffff027224 */ /* 0x000fe400078e0004 */
[----:B------:R-:W-:Y:S02]  /*2f90*/  IMAD.MOV.U32 R3, RZ, RZ, R5 ;  /* 0x000000ffff037224 */ /* 0x000fe400078e0005 */
        /* <DEDUP_REMOVED lines=8> */
[----:B------:R-:W-:Y:S02]  /*3020*/  IMAD.MOV.U32 R2, RZ, RZ, R6 ;  /* 0x000000ffff027224 */ /* 0x000fe400078e0006 */
[----:B------:R-:W-:Y:S02]  /*3030*/  IMAD.MOV.U32 R3, RZ, RZ, R7 ;  /* 0x000000ffff037224 */ /* 0x000fe400078e0007 */
[----:B0-----:R-:W-:-:S02]  /*3040*/  IMAD.MOV.U32 R9, RZ, RZ, R12 ;  /* 0x000000ffff097224 */ /* 0x001fc400078e000c */
        /* <DEDUP_REMOVED lines=16> */
.L_x_644:
[----:B------:R-:W-:Y:S05]  /*3150*/  BSYNC.RECONVERGENT B1 ;  /* 0x0000000000017941 */ /* 0x000fea0003800200 */
.L_x_643:
[----:B------:R-:W-:Y:S01]  /*3160*/  UISETP.GE.AND UP0, UPT, UR6, 0x61, UPT ;  /* 0x000000610600788c */ /* 0x000fe2000bf06270 */
[----:B------:R-:W-:Y:S01]  /*3170*/  IMAD.MOV.U32 R11, RZ, RZ, R9 ;  /* 0x000000ffff0b7224 */ /* 0x000fe200078e0009 */
[----:B------:R-:W-:Y:S01]  /*3180*/  MOV R8, R0 ;  /* 0x0000000000087202 */ /* 0x000fe20000000f00 */
[----:B------:R-:W-:Y:S02]  /*3190*/  IMAD.MOV.U32 R4, RZ, RZ, R2 ;  /* 0x000000ffff047224 */ /* 0x000fe400078e0002 */
[----:B------:R-:W-:-:S04]  /*31a0*/  IMAD.MOV.U32 R5, RZ, RZ, R3 ;  /* 0x000000ffff057224 */ /* 0x000fc800078e0003 */
        /* <DEDUP_REMOVED lines=27> */
.L_x_646:
[----:B------:R-:W-:Y:S05]  /*3360*/  BSYNC.RECONVERGENT B1 ;  /* 0x0000000000017941 */ /* 0x000fea0003800200 */
.L_x_645:
[----:B------:R-:W-:Y:S01]  /*3370*/  UISETP.GE.AND UP0, UPT, UR6, 0x81, UPT ;  /* 0x000000810600788c */ /* 0x000fe2000bf06270 */
[----:B------:R-:W-:Y:S02]  /*3380*/  IMAD.MOV.U32 R9, RZ, RZ, R11 ;  /* 0x000000ffff097224 */ /* 0x000fe400078e000b */
        /* <DEDUP_REMOVED lines=30> */
.L_x_648:
[----:B------:R-:W-:Y:S05]  /*3570*/  BSYNC.RECONVERGENT B1 ;  /* 0x0000000000017941 */ /* 0x000fea0003800200 */
.L_x_647:
        /* <DEDUP_REMOVED lines=32> */
.L_x_650:
[----:B------:R-:W-:Y:S05]  /*3780*/  BSYNC.RECONVERGENT B1 ;  /* 0x0000000000017941 */ /* 0x000fea0003800200 */
.L_x_649:
        /* <DEDUP_REMOVED lines=14> */
[----:B------:R-:W-:Y:S01]  /*3870*/  IMAD.MOV.U32 R7, RZ, RZ, R3 ;  /* 0x000000ffff077224 */ /* 0x000fe200078e0003 */
[----:B0-----:R-:W-:Y:S01]  /*3880*/  MOV R0, R13 ;  /* 0x0000000d00007202 */ /* 0x001fe20000000f00 */
        /* <DEDUP_REMOVED lines=16> */
.L_x_652:
[----:B------:R-:W-:Y:S05]  /*3990*/  BSYNC.RECONVERGENT B1 ;  /* 0x0000000000017941 */ /* 0x000fea0003800200 */
.L_x_651:
[----:B------:R-:W-:Y:S01]  /*39a0*/  UISETP.GE.AND UP0, UPT, UR6, 0xe1, UPT ;  /* 0x000000e10600788c */ /* 0x000fe2000bf06270 */
[----:B------:R-:W-:Y:S02]  /*39b0*/  IMAD.MOV.U32 R14, RZ, RZ, R9 ;  /* 0x000000ffff0e7224 */ /* 0x000fe400078e0009 */
[----:B------:R-:W-:Y:S02]  /*39c0*/  IMAD.MOV.U32 R15, RZ, RZ, R0 ;  /* 0x000000ffff0f7224 */ /* 0x000fe400078e0000 */
[----:B------:R-:W-:Y:S02]  /*39d0*/  IMAD.MOV.U32 R2, RZ, RZ, R6 ;  /* 0x000000ffff027224 */ /* 0x000fe400078e0006 */
[----:B------:R-:W-:Y:S02]  /*39e0*/  IMAD.MOV.U32 R3, RZ, RZ, R7 ;  /* 0x000000ffff037224 */ /* 0x000fe400078e0007 */
[----:B------:R-:W-:Y:S05]  /*39f0*/  BRA.U !UP0, `(.L_x_616) ;  /* 0x0000002908a47547 */ /* 0x000fea000b800000 */
[----:B------:R-:W1:Y:S01]  /*3a00*/  S2UR UR5, SR_CgaCtaId ;  /* 0x00000000000579c3 */ /* 0x000e620000008800 */
[----:B------:R-:W-:Y:S02]  /*3a10*/  UMOV UR4, 0x400 ;  /* 0x0000040000047882 */ /* 0x000fe40000000000 */
[----:B-1----:R-:W-:-:S09]  /*3a20*/  ULEA UR4, UR5, UR4, 0x18 ;  /* 0x0000000405047291 */ /* 0x002fd2000f8ec0ff */
[----:B------:R-:W1:Y:S04]  /*3a30*/  LDS.64 R4, [UR4+0x78] ;  /* 0x00007804ff047984 */ /* 0x000e680008000a00 */
[----:B------:R-:W2:Y:S01]  /*3a40*/  LDS.64 R10, [UR4+0x80] ;  /* 0x00008004ff0a7984 */ /* 0x000ea20008000a00 */
        /* <DEDUP_REMOVED lines=21> */
.L_x_584:
        /* <DEDUP_REMOVED lines=30> */
[----:B------:R-:W-:Y:S02]  /*3d80*/  ISETP.GE.U32.AND.EX P0, PT, RZ, RZ, PT, P0 ;  /* 0x000000ffff00720c */ /* 0x000fe40003f06100 */
[----:B------:R-:W-:-:S11]  /*3d90*/  IADD3.X R7, PT, PT, RZ, UR7, RZ, P1, !PT ;  /* 0x00000007ff077c10 */ /* 0x000fd60008ffe4ff */
[----:B------:R-:W-:-:S06]  /*3da0*/  DSETP.LT.OR P0, PT, |R8|, |R4|, !P0 ;  /* 0x400000040800722a */ /* 0x000fcc0004701600 */
[----:B------:R-:W-:Y:S02]  /*3db0*/  FSEL R8, R4, R8, P0 ;  /* 0x0000000804087208 */ /* 0x000fe40000000000 */
[----:B------:R-:W-:Y:S02]  /*3dc0*/  FSEL R9, R5, R9, P0 ;  /* 0x0000000905097208 */ /* 0x000fe40000000000 */
[----:B------:R-:W-:Y:S02]  /*3dd0*/  SEL R23, R6, R23, P0 ;  /* 0x0000001706177207 */ /* 0x000fe40000000000 */
[----:B------:R-:W-:-:S07]  /*3de0*/  SEL R24, R7, R24, P0 ;  /* 0x0000001807187207 */ /* 0x000fce0000000000 */
.L_x_654:
[----:B------:R-:W-:Y:S05]  /*3df0*/  BSYNC.RECONVERGENT B1 ;  /* 0x0000000000017941 */ /* 0x000fea0003800200 */
.L_x_653:
[----:B------:R-:W-:Y:S01]  /*3e00*/  UISETP.GE.U32.AND UP0, UPT, UR4, 0xa00, UPT ;  /* 0x00000a000400788c */ /* 0x000fe2000bf06070 */
[----:B------:R-:W-:-:S08]  /*3e10*/  IMAD.MOV.U32 R5, RZ, RZ, 0x500 ;  /* 0x00000500ff057424 */ /* 0x000fd000078e00ff */
[----:B------:R-:W-:Y:S05]  /*3e20*/  BRA.U !UP0, `(.L_x_655) ;  /* 0x00000005084c7547 */ /* 0x000fea000b800000 */
[----:B------:R-:W-:Y:S01]  /*3e30*/  IMAD.MOV.U32 R12, RZ, RZ, R8 ;  /* 0x000000ffff0c7224 */ /* 0x000fe200078e0008 */
[----:B------:R-:W0:Y:S01]  /*3e40*/  LDCU UR4, c[0x0][0x398] ;  /* 0x00007300ff0477ac */ /* 0x000e220008000800 */
[----:B------:R-:W-:Y:S02]  /*3e50*/  IMAD.MOV.U32 R13, RZ, RZ, R9 ;  /* 0x000000ffff0d7224 */ /* 0x000fe400078e0009 */
[----:B------:R-:W-:Y:S01]  /*3e60*/  IMAD.MOV.U32 R17, RZ, RZ, 0x500 ;  /* 0x00000500ff117424 */ /* 0x000fe200078e00ff */
[----:B------:R-:W1:Y:S01]  /*3e70*/  LDCU.64 UR6, c[0x0][0x388] ;  /* 0x00007100ff0677ac */ /* 0x000e620008000a00 */
[----:B------:R-:W-:-:S05]  /*3e80*/  NOP ;  /* 0x0000000000007918 */ /* 0x000fca0000000000 */
.L_x_656:
[----:B------:R-:W-:-:S05]  /*3e90*/  IMAD.WIDE.U32 R26, R17, 0x8, R2 ;  /* 0x00000008111a7825 */ /* 0x000fca00078e0002 */
[----:B------:R-:W2:Y:S04]  /*3ea0*/  LDG.E.64 R14, desc[UR8][R26.64] ;  /* 0x000000081a0e7981 */ /* 0x000ea8000c1e1b00 */
[----:B------:R-:W3:Y:S04]  /*3eb0*/  LDG.E.64 R4, desc[UR8][R26.64+0x800] ;  /* 0x000800081a047981 */ /* 0x000ee8000c1e1b00 */
[----:B------:R-:W4:Y:S04]  /*3ec0*/  LDG.E.64 R6, desc[UR8][R26.64+0x1000] ;  /* 0x001000081a067981 */ /* 0x000f28000c1e1b00 */
[----:B------:R-:W5:Y:S04]  /*3ed0*/  LDG.E.64 R10, desc[UR8][R26.64+0x1800] ;  /* 0x001800081a0a7981 */ /* 0x000f68000c1e1b00 */
[----:B------:R-:W5:Y:S01]  /*3ee0*/  LDG.E.64 R8, desc[UR8][R26.64+0x2000] ;  /* 0x002000081a087981 */ /* 0x000f62000c1e1b00 */
[----:B-1----:R-:W-:-:S04]  /*3ef0*/  IADD3 R18, P0, P1, R0, UR6, R17 ;  /* 0x0000000600127c10 */ /* 0x002fc8000f91e011 */
[----:B------:R-:W-:Y:S01]  /*3f00*/  IADD3.X R16, PT, PT, RZ, UR7, RZ, P0, P1 ;  /* 0x00000007ff107c10 */ /* 0x000fe200087e24ff */
[----:B------:R-:W-:Y:S01]  /*3f10*/  IMAD.MOV.U32 R20, RZ, RZ, R18 ;  /* 0x000000ffff147224 */ /* 0x000fe200078e0012 */
[----:B------:R-:W-:-:S03]  /*3f20*/  IADD3 R22, P3, PT, R18, 0x100, RZ ;  /* 0x0000010012167810 */ /* 0x000fc60007f7e0ff */
        /* <DEDUP_REMOVED lines=11> */
[----:B------:R-:W-:Y:S01]  /*3fe0*/  IMAD.X R24, RZ, RZ, R16, P3 ;  /* 0x000000ffff187224 */ /* 0x000fe200018e0610 */
[----:B------:R-:W-:-:S03]  /*3ff0*/  IADD3 R13, P3, PT, R18, 0x200, RZ ;  /* 0x00000200120d7810 */ /* 0x000fc60007f7e0ff */
[----:B---3--:R-:W-:-:S14]  /*4000*/  DSETP.GEU.AND P1, PT, |R14|, |R4|, PT ;  /* 0x400000040e00722a */ /* 0x008fdc0003f2e200 */
[----:B------:R-:W-:-:S04]  /*4010*/  @P1 ISETP.GE.U32.AND P0, PT, R20, R22, PT ;  /* 0x000000161400120c */ /* 0x000fc80003f06070 */
[----:B------:R-:W-:-:S13]  /*4020*/  @P1 ISETP.GE.AND.EX P0, PT, R19, R24, PT, P0 ;  /* 0x000000181300120c */ /* 0x000fda0003f06300 */
[----:B------:R-:W-:-:S06]  /*4030*/  @P1 DSETP.LT.OR P0, PT, |R4|, |R14|, !P0 ;  /* 0x4000000e0400122a */ /* 0x000fcc0004701600 */
[----:B------:R-:W-:Y:S01]  /*4040*/  @P1 FSEL R12, R14, R4, P0 ;  /* 0x000000040e0c1208 */ /* 0x000fe20000000000 */
[----:B------:R-:W-:Y:S01]  /*4050*/  IMAD.X R14, RZ, RZ, R16, P3 ;  /* 0x000000ffff0e7224 */ /* 0x000fe200018e0610 */
[----:B------:R-:W-:Y:S02]  /*4060*/  @P1 FSEL R15, R15, R5, P0 ;  /* 0x000000050f0f1208 */ /* 0x000fe40000000000 */
[----:B------:R-:W-:Y:S01]  /*4070*/  @P1 SEL R22, R20, R22, P0 ;  /* 0x0000001614161207 */ /* 0x000fe20000000000 */
[----:B------:R-:W-:Y:S01]  /*4080*/  @P1 IMAD.MOV.U32 R4, RZ, RZ, R12 ;  /* 0x000000ffff041224 */ /* 0x000fe200078e000c */
[----:B------:R-:W-:Y:S01]  /*4090*/  IADD3 R12, P3, PT, R18, 0x300, RZ ;  /* 0x00000300120c7810 */ /* 0x000fe20007f7e0ff */
[----:B------:R-:W-:Y:S02]  /*40a0*/  @P1 IMAD.MOV.U32 R5, RZ, RZ, R15 ;  /* 0x000000ffff051224 */ /* 0x000fe400078e000f */
[----:B------:R-:W-:Y:S01]  /*40b0*/  IMAD.MOV.U32 R15, RZ, RZ, R24 ;  /* 0x000000ffff0f7224 */ /* 0x000fe200078e0018 */
[----:B------:R-:W-:-:S03]  /*40c0*/  @P1 SEL R15, R19, R24, P0 ;  /* 0x00000018130f1207 */ /* 0x000fc60000000000 */
[----:B----4-:R-:W-:-:S14]  /*40d0*/  DSETP.GEU.AND P2, PT, |R4|, |R6|, PT ;  /* 0x400000060400722a */ /* 0x010fdc0003f4e200 */
[----:B------:R-:W-:-:S04]  /*40e0*/  @P2 ISETP.GE.U32.AND P0, PT, R22, R13, PT ;  /* 0x0000000d1600220c */ /* 0x000fc80003f06070 */
[----:B------:R-:W-:-:S13]  /*40f0*/  @P2 ISETP.GE.AND.EX P0, PT, R15, R14, PT, P0 ;  /* 0x0000000e0f00220c */ /* 0x000fda0003f06300 */
[----:B------:R-:W-:-:S06]  /*4100*/  @P2 DSETP.LT.OR P0, PT, |R6|, |R4|, !P0 ;  /* 0x400000040600222a */ /* 0x000fcc0004701600 */
[----:B------:R-:W-:Y:S02]  /*4110*/  @P2 FSEL R4, R4, R6, P0 ;  /* 0x0000000604042208 */ /* 0x000fe40000000000 */
[----:B------:R-:W-:Y:S02]  /*4120*/  @P2 FSEL R5, R5, R7, P0 ;  /* 0x0000000705052208 */ /* 0x000fe40000000000 */
[----:B------:R-:W-:Y:S01]  /*4130*/  @P2 SEL R14, R15, R14, P0 ;  /* 0x0000000e0f0e2207 */ /* 0x000fe20000000000 */
[----:B------:R-:W-:Y:S02]  /*4140*/  @P2 IMAD.MOV.U32 R6, RZ, RZ, R4 ;  /* 0x000000ffff062224 */ /* 0x000fe400078e0004 */
[----:B------:R-:W-:Y:S02]  /*4150*/  @P2 IMAD.MOV.U32 R7, RZ, RZ, R5 ;  /* 0x000000ffff072224 */ /* 0x000fe400078e0005 */
[----:B------:R-:W-:Y:S01]  /*4160*/  IMAD.MOV.U32 R5, RZ, RZ, R13 ;  /* 0x000000ffff057224 */ /* 0x000fe200078e000d */
[----:B------:R-:W-:Y:S01]  /*4170*/  @P2 SEL R5, R22, R13, P0 ;  /* 0x0000000d16052207 */ /* 0x000fe20000000000 */
        /* <DEDUP_REMOVED lines=13> */
[----:B------:R-:W-:-:S04]  /*4250*/  IADD3 R5, PT, PT, R17, 0xa00, RZ ;  /* 0x00000a0011057810 */ /* 0x000fc80007ffe0ff */
[----:B0-----:R-:W-:Y:S01]  /*4260*/  ISETP.GT.AND P1, PT, R5, UR4, PT ;  /* 0x0000000405007c0c */ /* 0x001fe2000bf24270 */
[----:B------:R-:W-:Y:S01]  /*4270*/  DSETP.GEU.AND P2, PT, |R10|, |R8|, PT ;  /* 0x400000080a00722a */ /* 0x000fe20003f4e200 */
[----:B------:R-:W-:-:S04]  /*4280*/  VIADD R5, R17, 0x500 ;  /* 0x0000050011057836 */ /* 0x000fc80000000000 */
[----:B------:R-:W-:-:S09]  /*4290*/  IMAD.MOV.U32 R17, RZ, RZ, R5 ;  /* 0x000000ffff117224 */ /* 0x000fd200078e0005 */
        /* <DEDUP_REMOVED lines=12> */
.L_x_655:
        /* <DEDUP_REMOVED lines=14> */
[----:B------:R-:W-:Y:S01]  /*4440*/  IMAD.IADD R7, R0, 0x1, R5 ;  /* 0x0000000100077824 */ /* 0x000fe200078e0205 */
[----:B------:R-:W-:-:S04]  /*4450*/  LEA.HI R4, R10, 0x1, RZ, 0x18 ;  /* 0x000000010a047811 */ /* 0x000fc800078fc0ff */
[C---:B------:R-:W-:Y:S02]  /*4460*/  IADD3 R14, P0, PT, R7.reuse, UR6, RZ ;  /* 0x00000006070e7c10 */ /* 0x040fe4000ff1e0ff */
[----:B------:R-:W-:Y:S01]  /*4470*/  LOP3.LUT R6, R4, 0x3, RZ, 0xc0, !PT ;  /* 0x0000000304067812 */ /* 0x000fe200078ec0ff */
[----:B------:R-:W-:Y:S02]  /*4480*/  IMAD.MOV.U32 R4, RZ, RZ, R0 ;  /* 0x000000ffff047224 */ /* 0x000fe400078e0000 */
[----:B------:R-:W-:Y:S02]  /*4490*/  IMAD.X R15, RZ, RZ, UR7, P0 ;  /* 0x00000007ff0f7e24 */ /* 0x000fe400080e06ff */
[----:B------:R-:W-:Y:S02]  /*44a0*/  IMAD.MOV R11, RZ, RZ, -R6 ;  /* 0x000000ffff0b7224 */ /* 0x000fe400078e0a06 */
[----:B0-----:R-:W-:-:S04]  /*44b0*/  IMAD.WIDE.U32 R2, R7, 0x8, R2 ;  /* 0x0000000807027825 */ /* 0x001fc800078e0002 */
[----:B------:R-:W-:Y:S02]  /*44c0*/  IMAD.MOV.U32 R12, RZ, RZ, R2 ;  /* 0x000000ffff0c7224 */ /* 0x000fe400078e0002 */
[----:B------:R-:W-:-:S07]  /*44d0*/  IMAD.MOV.U32 R13, RZ, RZ, R3 ;  /* 0x000000ffff0d7224 */ /* 0x000fce00078e0003 */
.L_x_663:
[----:B------:R-:W-:Y:S02]  /*44e0*/  IMAD.MOV.U32 R2, RZ, RZ, R12 ;  /* 0x000000ffff027224 */ /* 0x000fe400078e000c */
[----:B------:R-:W-:-:S06]  /*44f0*/  IMAD.MOV.U32 R3, RZ, RZ, R13 ;  /* 0x000000ffff037224 */ /* 0x000fcc00078e000d */
[----:B------:R-:W2:Y:S01]  /*4500*/  LDG.E.64 R2, desc[UR8][R2.64] ;  /* 0x0000000802027981 */ /* 0x000ea2000c1e1b00 */
[----:B------:R-:W-:Y:S01]  /*4510*/  VIADD R11, R11, 0x1 ;  /* 0x000000010b0b7836 */ /* 0x000fe20000000000 */
[----:B------:R-:W-:Y:S01]  /*4520*/  BSSY.RECONVERGENT B3, `(.L_x_661) ;  /* 0x000001b000037945 */ /* 0x000fe20003800200 */
[----:B------:R-:W-:Y:S01]  /*4530*/  IMAD.MOV.U32 R19, RZ, RZ, R23 ;  /* 0x000000ffff137224 */ /* 0x000fe200078e0017 */
[----:B------:R-:W-:Y:S01]  /*4540*/  MOV R7, R9 ;  /* 0x0000000900077202 */ /* 0x000fe20000000f00 */
[----:B------:R-:W-:Y:S01]  /*4550*/  IMAD.MOV.U32 R16, RZ, RZ, R24 ;  /* 0x000000ffff107224 */ /* 0x000fe200078e0018 */
[----:B------:R-:W-:Y:S01]  /*4560*/  ISETP.NE.AND P2, PT, R11, RZ, PT ;  /* 0x000000ff0b00720c */ /* 0x000fe20003f45270 */
[----:B------:R-:W-:Y:S01]  /*4570*/  IMAD.MOV.U32 R6, RZ, RZ, R8 ;  /* 0x000000ffff067224 */ /* 0x000fe200078e0008 */
[----:B------:R-:W-:Y:S01]  /*4580*/  IADD3 R12, P3, PT, R12, 0x800, RZ ;  /* 0x000008000c0c7810 */ /* 0x000fe20007f7e0ff */
[----:B------:R-:W-:Y:S02]  /*4590*/  IMAD.MOV.U32 R23, RZ, RZ, R14 ;  /* 0x000000ffff177224 */ /* 0x000fe400078e000e */
[----:B------:R-:W-:Y:S01]  /*45a0*/  IMAD.MOV.U32 R24, RZ, RZ, R15 ;  /* 0x000000ffff187224 */ /* 0x000fe200078e000f */
[----:B--2---:R-:W-:Y:S01]  /*45b0*/  DSETP.GEU.AND P0, PT, |R8|, |R2|, PT ;  /* 0x400000020800722a */ /* 0x004fe20003f0e200 */
[----:B------:R-:W-:-:S02]  /*45c0*/  IMAD.MOV.U32 R8, RZ, RZ, R2 ;  /* 0x000000ffff087224 */ /* 0x000fc400078e0002 */
        /* <DEDUP_REMOVED lines=16> */
.L_x_662:
[----:B------:R-:W-:Y:S05]  /*46d0*/  BSYNC.RECONVERGENT B3 ;  /* 0x0000000000037941 */ /* 0x000fea0003800200 */
.L_x_661:
[----:B------:R-:W-:Y:S01]  /*46e0*/  IADD3 R14, P0, PT, R14, 0x100, RZ ;  /* 0x000001000e0e7810 */ /* 0x000fe20007f1e0ff */
[----:B------:R-:W-:Y:S02]  /*46f0*/  VIADD R4, R4, 0x100 ;  /* 0x0000010004047836 */ /* 0x000fe40000000000 */
[----:B------:R-:W-:Y:S02]  /*4700*/  IMAD.X R13, RZ, RZ, R13, P3 ;  /* 0x000000ffff0d7224 */ /* 0x000fe400018e060d */
[----:B------:R-:W-:Y:S01]  /*4710*/  IMAD.X R15, RZ, RZ, R15, P0 ;  /* 0x000000ffff0f7224 */ /* 0x000fe200000e060f */
[----:B------:R-:W-:Y:S07]  /*4720*/  @P2 BRA `(.L_x_663) ;  /* 0xfffffffc006c2947 */ /* 0x000fee000383ffff */
.L_x_660:
[----:B------:R-:W-:Y:S05]  /*4730*/  BSYNC.RECONVERGENT B2 ;  /* 0x0000000000027941 */ /* 0x000fea0003800200 */
.L_x_659:
[----:B------:R-:W-:-:S13]  /*4740*/  ISETP.GE.U32.AND P0, PT, R10, 0x300, PT ;  /* 0x000003000a00780c */ /* 0x000fda0003f06070 */
[----:B------:R-:W-:Y:S05]  /*4750*/  @!P0 BRA `(.L_x_658) ;  /* 0x0000000400fc8947 */ /* 0x000fea0003800000 */
[----:B------:R-:W0:Y:S01]  /*4760*/  LDCU.128 UR12, c[0x0][0x380] ;  /* 0x00007000ff0c77ac */ /* 0x000e220008000c00 */
[----:B------:R-:W1:Y:S01]  /*4770*/  LDC.64 R20, c[0x0][0x380] ;  /* 0x0000e000ff147b82 */ /* 0x000e620000000a00 */
[C---:B------:R-:W-:Y:S01]  /*4780*/  IADD3 R7, P1, PT, R4.reuse, R5, RZ ;  /* 0x0000000504077210 */ /* 0x040fe20007f3e0ff */
[C---:B------:R-:W-:Y:S02]  /*4790*/  IMAD.IADD R16, R4.reuse, 0x1, R5 ;  /* 0x0000000104107824 */ /* 0x040fe400078e0205 */
[----:B------:R-:W-:Y:S02]  /*47a0*/  VIADD R22, R4, 0x200 ;  /* 0x0000020004167836 */ /* 0x000fe40000000000 */
[----:B------:R-:W-:Y:S02]  /*47b0*/  IMAD.X R10, RZ, RZ, RZ, P1 ;  /* 0x000000ffff0a7224 */ /* 0x000fe400008e06ff */
[----:B------:R-:W2:Y:S01]  /*47c0*/  LDC.64 R2, c[0x0][0x388] ;  /* 0x0000e200ff027b82 */ /* 0x000ea20000000a00 */
[----:B0-----:R-:W-:-:S02]  /*47d0*/  LEA R6, P2, R7, UR12, 0x3 ;  /* 0x0000000c07067c11 */ /* 0x001fc4000f8418ff */
[----:B------:R-:W-:Y:S02]  /*47e0*/  IADD3 R18, P0, PT, R16, UR14, RZ ;  /* 0x0000000e10127c10 */ /* 0x000fe4000ff1e0ff */
[----:B------:R-:W-:Y:S02]  /*47f0*/  IADD3 R6, P1, PT, R6, 0x1800, RZ ;  /* 0x0000180006067810 */ /* 0x000fe40007f3e0ff */
[----:B------:R-:W-:Y:S01]  /*4800*/  LEA.HI.X R5, R7, UR13, R10, 0x3, P2 ;  /* 0x0000000d07057c11 */ /* 0x000fe200090f1c0a */
[----:B-1----:R-:W-:-:S04]  /*4810*/  IMAD.WIDE.U32 R20, R16, 0x8, R20 ;  /* 0x0000000810147825 */ /* 0x002fc800078e0014 */
[----:B------:R-:W-:Y:S02]  /*4820*/  IMAD.X R19, RZ, RZ, UR15, P0 ;  /* 0x0000000fff137e24 */ /* 0x000fe400080e06ff */
[----:B------:R-:W-:-:S07]  /*4830*/  IMAD.X R5, RZ, RZ, R5, P1 ;  /* 0x000000ffff057224 */ /* 0x000fce00008e0605 */
.L_x_672:
[----:B------:R-:W3:Y:S01]  /*4840*/  LDG.E.64 R14, desc[UR8][R20.64] ;  /* 0x00000008140e7981 */ /* 0x000ee2000c1e1b00 */
[----:B------:R-:W-:-:S05]  /*4850*/  IMAD.MOV.U32 R4, RZ, RZ, R6 ;  /* 0x000000ffff047224 */ /* 0x000fca00078e0006 */
[----:B------:R0:W5:Y:S04]  /*4860*/  LDG.E.64 R10, desc[UR8][R4.64+-0x1000] ;  /* 0xfff00008040a7981 */ /* 0x000168000c1e1b00 */
[----:B------:R0:W5:Y:S01]  /*4870*/  LDG.E.64 R6, desc[UR8][R4.64+-0x800] ;  /* 0xfff8000804067981 */ /* 0x000162000c1e1b00 */
[----:B------:R-:W-:Y:S01]  /*4880*/  BSSY.RECONVERGENT B2, `(.L_x_664) ;  /* 0x0000015000027945 */ /* 0x000fe20003800200 */
[----:B------:R-:W-:Y:S02]  /*4890*/  IMAD.MOV.U32 R26, RZ, RZ, R18 ;  /* 0x000000ffff1a7224 */ /* 0x000fe400078e0012 */
[----:B------:R-:W-:Y:S01]  /*48a0*/  IMAD.MOV.U32 R25, RZ, RZ, R19 ;  /* 0x000000ffff197224 */ /* 0x000fe200078e0013 */
[----:B---3--:R-:W-:Y:S01]  /*48b0*/  DSETP.GEU.AND P0, PT, |R8|, |R14|, PT ;  /* 0x4000000e0800722a */ /* 0x008fe20003f0e200 */
[----:B------:R-:W-:Y:S01]  /*48c0*/  MOV R12, R14 ;  /* 0x0000000e000c7202 */ /* 0x000fe20000000f00 */
[----:B------:R-:W-:-:S12]  /*48d0*/  IMAD.MOV.U32 R13, RZ, RZ, R15 ;  /* 0x000000ffff0d7224 */ /* 0x000fd800078e000f */
        /* <DEDUP_REMOVED lines=15> */
.L_x_665:
[----:B------:R-:W-:Y:S05]  /*49d0*/  BSYNC.RECONVERGENT B2 ;  /* 0x0000000000027941 */ /* 0x000fea0003800200 */
.L_x_664:
[----:B-----5:R-:W-:Y:S01]  /*49e0*/  DSETP.GEU.AND P0, PT, |R12|, |R10|, PT ;  /* 0x4000000a0c00722a */ /* 0x020fe20003f0e200 */
[----:B------:R-:W-:Y:S01]  /*49f0*/  VIADD R9, R16, 0x100 ;  /* 0x0000010010097836 */ /* 0x000fe20000000000 */
[----:B------:R-:W-:Y:S01]  /*4a00*/  BSSY.RECONVERGENT B2, `(.L_x_666) ;  /* 0x0000016000027945 */ /* 0x000fe20003800200 */
[----:B------:R-:W-:-:S03]  /*4a10*/  IMAD.MOV.U32 R8, RZ, RZ, R10 ;  /* 0x000000ffff087224 */ /* 0x000fc600078e000a */
[----:B--2---:R-:W-:Y:S01]  /*4a20*/  IADD3 R23, P1, PT, R9, R2, RZ ;  /* 0x0000000209177210 */ /* 0x004fe20007f3e0ff */
[----:B------:R-:W-:-:S04]  /*4a30*/  IMAD.MOV.U32 R9, RZ, RZ, R11 ;  /* 0x000000ffff097224 */ /* 0x000fc800078e000b */
[----:B------:R-:W-:Y:S02]  /*4a40*/  IMAD.X R24, RZ, RZ, R3, P1 ;  /* 0x000000ffff187224 */ /* 0x000fe400008e0603 */
[----:B------:R-:W-:Y:S02]  /*4a50*/  IMAD.MOV.U32 R15, RZ, RZ, R23 ;  /* 0x000000ffff0f7224 */ /* 0x000fe400078e0017 */
[----:B------:R-:W-:Y:S01]  /*4a60*/  IMAD.MOV.U32 R14, RZ, RZ, R24 ;  /* 0x000000ffff0e7224 */ /* 0x000fe200078e0018 */
        /* <DEDUP_REMOVED lines=15> */
.L_x_667:
[----:B------:R-:W-:Y:S05]  /*4b60*/  BSYNC.RECONVERGENT B2 ;  /* 0x0000000000027941 */ /* 0x000fea0003800200 */
.L_x_666:
[----:B------:R0:W5:Y:S01]  /*4b70*/  LDG.E.64 R10, desc[UR8][R4.64] ;  /* 0x00000008040a7981 */ /* 0x000162000c1e1b00 */
[----:B------:R-:W-:Y:S01]  /*4b80*/  DSETP.GEU.AND P0, PT, |R8|, |R6|, PT ;  /* 0x400000060800722a */ /* 0x000fe20003f0e200 */
[----:B------:R-:W-:Y:S01]  /*4b90*/  VIADD R13, R16, 0x200 ;  /* 0x00000200100d7836 */ /* 0x000fe20000000000 */
[----:B------:R-:W-:Y:S01]  /*4ba0*/  BSSY.RECONVERGENT B2, `(.L_x_668) ;  /* 0x0000016000027945 */ /* 0x000fe20003800200 */
[----:B------:R-:W-:-:S03]  /*4bb0*/  MOV R12, R6 ;  /* 0x00000006000c7202 */ /* 0x000fc60000000f00 */
[----:B------:R-:W-:Y:S01]  /*4bc0*/  IADD3 R24, P1, PT, R13, R2, RZ ;  /* 0x000000020d187210 */ /* 0x000fe20007f3e0ff */
[----:B------:R-:W-:-:S04]  /*4bd0*/  IMAD.MOV.U32 R13, RZ, RZ, R7 ;  /* 0x000000ffff0d7224 */ /* 0x000fc800078e0007 */
[----:B------:R-:W-:Y:S02]  /*4be0*/  IMAD.X R23, RZ, RZ, R3, P1 ;  /* 0x000000ffff177224 */ /* 0x000fe400008e0603 */
        /* <DEDUP_REMOVED lines=17> */
.L_x_669:
[----:B------:R-:W-:Y:S05]  /*4d00*/  BSYNC.RECONVERGENT B2 ;  /* 0x0000000000027941 */ /* 0x000fea0003800200 */
.L_x_668:
[----:B-----5:R-:W-:Y:S01]  /*4d10*/  DSETP.GEU.AND P0, PT, |R12|, |R10|, PT ;  /* 0x4000000a0c00722a */ /* 0x020fe20003f0e200 */
[----:B------:R-:W-:Y:S01]  /*4d20*/  VIADD R7, R16, 0x300 ;  /* 0x0000030010077836 */ /* 0x000fe20000000000 */
[----:B------:R-:W-:Y:S01]  /*4d30*/  BSSY.RECONVERGENT B2, `(.L_x_670) ;  /* 0x0000016000027945 */ /* 0x000fe20003800200 */
[----:B------:R-:W-:Y:S02]  /*4d40*/  IMAD.MOV.U32 R8, RZ, RZ, R10 ;  /* 0x000000ffff087224 */ /* 0x000fe400078e000a */
[----:B------:R-:W-:Y:S01]  /*4d50*/  IMAD.MOV.U32 R9, RZ, RZ, R11 ;  /* 0x000000ffff097224 */ /* 0x000fe200078e000b */
[----:B------:R-:W-:-:S05]  /*4d60*/  IADD3 R7, P1, PT, R7, R2, RZ ;  /* 0x0000000207077210 */ /* 0x000fca0007f3e0ff */
        /* <DEDUP_REMOVED lines=18> */
.L_x_671:
[----:B------:R-:W-:Y:S05]  /*4e90*/  BSYNC.RECONVERGENT B2 ;  /* 0x0000000000027941 */ /* 0x000fea0003800200 */
.L_x_670:
[----:B------:R-:W-:Y:S01]  /*4ea0*/  VIADD R10, R22, 0x200 ;  /* 0x00000200160a7836 */ /* 0x000fe20000000000 */
[----:B------:R-:W-:Y:S01]  /*4eb0*/  IADD3 R6, P2, PT, R4, 0x2000, RZ ;  /* 0x0000200004067810 */ /* 0x000fe20007f5e0ff */
[----:B------:R-:W-:Y:S01]  /*4ec0*/  VIADD R22, R22, 0x400 ;  /* 0x0000040016167836 */ /* 0x000fe20000000000 */
[----:B------:R-:W-:Y:S01]  /*4ed0*/  IADD3 R18, P1, PT, R18, 0x400, RZ ;  /* 0x0000040012127810 */ /* 0x000fe20007f3e0ff */
[----:B------:R-:W-:Y:S01]  /*4ee0*/  VIADD R16, R16, 0x400 ;  /* 0x0000040010107836 */ /* 0x000fe20000000000 */
[----:B------:R-:W-:Y:S01]  /*4ef0*/  ISETP.GE.AND P0, PT, R10, R17, PT ;  /* 0x000000110a00720c */ /* 0x000fe20003f06270 */
[----:B------:R-:W-:Y:S01]  /*4f00*/  IMAD.X R5, RZ, RZ, R5, P2 ;  /* 0x000000ffff057224 */ /* 0x000fe200010e0605 */
[----:B------:R-:W-:Y:S02]  /*4f10*/  IADD3 R20, P2, PT, R20, 0x2000, RZ ;  /* 0x0000200014147810 */ /* 0x000fe40007f5e0ff */
[----:B------:R-:W-:-:S03]  /*4f20*/  IADD3.X R19, PT, PT, RZ, R19, RZ, P1, !PT ;  /* 0x00000013ff137210 */ /* 0x000fc60000ffe4ff */
[----:B------:R-:W-:-:S06]  /*4f30*/  IMAD.X R21, RZ, RZ, R21, P2 ;  /* 0x000000ffff157224 */ /* 0x000fcc00010e0615 */
[----:B------:R-:W-:Y:S05]  /*4f40*/  @!P0 BRA `(.L_x_672) ;  /* 0xfffffff8003c8947 */ /* 0x000fea000383ffff */
.L_x_658:
[----:B------:R-:W-:Y:S05]  /*4f50*/  BSYNC.RECONVERGENT B1 ;  /* 0x0000000000017941 */ /* 0x000fea0003800200 */
.L_x_657:
        /* <DEDUP_REMOVED lines=32> */
.L_x_674:
[----:B------:R-:W-:Y:S05]  /*5160*/  BSYNC.RECONVERGENT B1 ;  /* 0x0000000000017941 */ /* 0x000fea0003800200 */
.L_x_673:
        /* <DEDUP_REMOVED lines=31> */
.L_x_676:
[----:B------:R-:W-:Y:S05]  /*5360*/  BSYNC.RECONVERGENT B1 ;  /* 0x0000000000017941 */ /* 0x000fea0003800200 */
.L_x_675:
        /* <DEDUP_REMOVED lines=31> */
.L_x_678:
[----:B------:R-:W-:Y:S05]  /*5560*/  BSYNC.RECONVERGENT B1 ;  /* 0x0000000000017941 */ /* 0x000fea0003800200 */
.L_x_677:
[----:B------:R-:W-:Y:S01]  /*5570*/  ISETP.GT.AND P0, PT, R10, 0x17, PT ;  /* 0x000000170a00780c */ /* 0x000fe20003f04270 */
[----:B-1----:R1:W1:Y:S01]  /*5580*/  SHFL.DOWN PT, R6, R2, 0x8, 0x1f ;  /* 0x09001f0002067f89 */ /* 0x00226200000e0000 */
[----:B------:R-:W-:Y:S01]  /*5590*/  BSSY.RECONVERGENT B1, `(.L_x_679) ;  /* 0x000001d000017945 */ /* 0x000fe20003800200 */
[----:B0-----:R-:W-:Y:S01]  /*55a0*/  IMAD.MOV.U32 R8, RZ, RZ, R11 ;  /* 0x000000ffff087224 */ /* 0x001fe200078e000b */
[----:B------:R-:W-:Y:S01]  /*55b0*/  MOV R4, R2 ;  /* 0x0000000200047202 */ /* 0x000fe20000000f00 */
[----:B--2---:R0:W2:Y:S01]  /*55c0*/  SHFL.DOWN PT, R7, R3, 0x8, 0x1f ;  /* 0x09001f0003077f89 */ /* 0x0040a200000e0000 */
[----:B------:R-:W-:Y:S02]  /*55d0*/  IMAD.MOV.U32 R9, RZ, RZ, R12 ;  /* 0x000000ffff097224 */ /* 0x000fe400078e000c */
[----:B------:R-:W-:Y:S01]  /*55e0*/  IMAD.MOV.U32 R5, RZ, RZ, R3 ;  /* 0x000000ffff057224 */ /* 0x000fe200078e0003 */
[----:B---3--:R0:W3:Y:S04]  /*55f0*/  SHFL.DOWN PT, R14, R11, 0x8, 0x1f ;  /* 0x09001f000b0e7f89 */ /* 0x0080e800000e0000 */
        /* <DEDUP_REMOVED lines=22> */
.L_x_680:
[----:B------:R-:W-:Y:S05]  /*5760*/  BSYNC.RECONVERGENT B1 ;  /* 0x0000000000017941 */ /* 0x000fea0003800200 */
.L_x_679:
        /* <DEDUP_REMOVED lines=31> */
.L_x_682:
[----:B------:R-:W-:Y:S05]  /*5960*/  BSYNC.RECONVERGENT B1 ;  /* 0x0000000000017941 */ /* 0x000fea0003800200 */
.L_x_681:
        /* <DEDUP_REMOVED lines=11> */
.L_x_684:
[----:B------:R-:W-:Y:S05]  /*5a20*/  BSYNC.RECONVERGENT B1 ;  /* 0x0000000000017941 */ /* 0x000fea0003800200 */
.L_x_683:
        /* <DEDUP_REMOVED lines=31> */
.L_x_686:
[----:B------:R-:W-:Y:S05]  /*5c20*/  BSYNC.RECONVERGENT B1 ;  /* 0x0000000000017941 */ /* 0x000fea0003800200 */
.L_x_685:
        /* <DEDUP_REMOVED lines=23> */
.L_x_688:
[----:B------:R-:W-:Y:S05]  /*5da0*/  BSYNC.RECONVERGENT B1 ;  /* 0x0000000000017941 */ /* 0x000fea0003800200 */
.L_x_687:
[----:B------:R-:W-:Y:S01]  /*5db0*/  DSETP.GEU.AND P0, PT, |R4|, |R10|, PT ;  /* 0x4000000a0400722a */ /* 0x000fe20003f0e200 */
[----:B------:R-:W-:Y:S01]  /*5dc0*/  BSSY.RECONVERGENT B1, `(.L_x_689) ;  /* 0x0000014000017945 */ /* 0x000fe20003800200 */
[----:B------:R-:W-:Y:S01]  /*5dd0*/  IMAD.MOV.U32 R2, RZ, RZ, R10 ;  /* 0x000000ffff027224 */ /* 0x000fe200078e000a */
[----:B------:R-:W-:Y:S01]  /*5de0*/  MOV R3, R11 ;  /* 0x0000000b00037202 */ /* 0x000fe20000000f00 */
        /* <DEDUP_REMOVED lines=17> */
.L_x_690:
[----:B------:R-:W-:Y:S05]  /*5f00*/  BSYNC.RECONVERGENT B1 ;  /* 0x0000000000017941 */ /* 0x000fea0003800200 */
.L_x_689:
        /* <DEDUP_REMOVED lines=23> */
.L_x_692:
[----:B------:R-:W-:Y:S05]  /*6080*/  BSYNC.RECONVERGENT B1 ;  /* 0x0000000000017941 */ /* 0x000fea0003800200 */
.L_x_691:
        /* <DEDUP_REMOVED lines=21> */
.L_x_694:
[----:B------:R-:W-:Y:S05]  /*61e0*/  BSYNC.RECONVERGENT B1 ;  /* 0x0000000000017941 */ /* 0x000fea0003800200 */
.L_x_693:
        /* <DEDUP_REMOVED lines=21> */
.L_x_696:
[----:B------:R-:W-:Y:S05]  /*6340*/  BSYNC.RECONVERGENT B1 ;  /* 0x0000000000017941 */ /* 0x000fea0003800200 */
.L_x_695:
        /* <DEDUP_REMOVED lines=20> */
.L_x_616:
[----:B------:R-:W-:Y:S05]  /*6490*/  BSYNC.RECONVERGENT B0 ;  /* 0x0000000000007941 */ /* 0x000fea0003800200 */
.L_x_583:
[----:B------:R-:W-:Y:S05]  /*64a0*/  @P1 EXIT ;  /* 0x000000000000194d */ /* 0x000fea0003800000 */
[----:B012-4-:R-:W0:Y:S02]  /*64b0*/  LDC.64 R4, c[0x0][0x390] ;  /* 0x0000e400ff047b82 */ /* 0x017e240000000a00 */
[----:B0-----:R-:W-:Y:S04]  /*64c0*/  STG.E.64 desc[UR8][R4.64], R2 ;  /* 0x0000000204007986 */ /* 0x001fe8000c101b08 */
[----:B------:R-:W-:Y:S01]  /*64d0*/  STG.E.64 desc[UR8][R4.64+0x8], R14 ;  /* 0x0000080e04007986 */ /* 0x000fe2000c101b08 */
[----:B------:R-:W-:Y:S05]  /*64e0*/  EXIT ;  /* 0x000000000000794d */ /* 0x000fea0003800000 */
.L_x_697:
        /* <DEDUP_REMOVED lines=9> */
.L_x_726:


//--------------------- .text._Z28subtract_row_from_rows_belowPdii --------------------------
	.section	.text._Z28subtract_row_from_rows_belowPdii,"ax",@progbits
	.align	128
        .global         _Z28subtract_row_from_rows_belowPdii
        .type           _Z28subtract_row_from_rows_belowPdii,@function
        .size           _Z28subtract_row_from_rows_belowPdii,(.L_x_717 - _Z28subtract_row_from_rows_belowPdii)
        .other          _Z28subtract_row_from_rows_belowPdii,@"STO_CUDA_ENTRY STV_DEFAULT"
_Z28subtract_row_from_rows_belowPdii:
.text._Z28subtract_row_from_rows_belowPdii:
[----:B------:R-:W-:Y:S01]  /*0000*/  LDC R1, c[0x0][0x37c] ;  /* 0x0000df00ff017b82 */ /* 0x000fe20000000800 */
[----:B------:R-:W0:Y:S07]  /*0010*/  S2R R3, SR_CTAID.X ;  /* 0x0000000000037919 */ /* 0x000e2e0000002500 */
[----:B------:R-:W1:Y:S01]  /*0020*/  LDC.64 R6, c[0x0][0x388] ;  /* 0x0000e200ff067b82 */ /* 0x000e620000000a00 */
[----:B------:R-:W0:Y:S01]  /*0030*/  LDCU UR4, c[0x0][0x360] ;  /* 0x00006c00ff0477ac */ /* 0x000e220008000800 */
[----:B------:R-:W0:Y:S01]  /*0040*/  S2R R0, SR_TID.X ;  /* 0x0000000000007919 */ /* 0x000e220000002100 */
[----:B------:R-:W2:Y:S01]  /*0050*/  LDCU UR5, c[0x0][0x364] ;  /* 0x00006c80ff0577ac */ /* 0x000ea20008000800 */
[----:B------:R-:W3:Y:S01]  /*0060*/  LDCU UR7, c[0x0][0x374] ;  /* 0x00006e80ff0777ac */ /* 0x000ee20008000800 */
[----:B0-----:R-:W-:-:S04]  /*0070*/  IMAD R3, R3, UR4, R0 ;  /* 0x0000000403037c24 */ /* 0x001fc8000f8e0200 */
[----:B-1----:R-:W-:-:S05]  /*0080*/  IMAD.X R28, R3, 0x1, R6, PT ;  /* 0x00000001031c7824 */ /* 0x002fca00038e0606 */
[----:B------:R-:W-:-:S13]  /*0090*/  ISETP.GE.AND P0, PT, R28, R7, PT ;  /* 0x000000071c00720c */ /* 0x000fda0003f06270 */
[----:B--23--:R-:W-:Y:S05]  /*00a0*/  @P0 EXIT ;  /* 0x000000000000094d */ /* 0x00cfea0003800000 */
[----:B------:R-:W0:Y:S01]  /*00b0*/  S2R R13, SR_CTAID.Y ;  /* 0x00000000000d7919 */ /* 0x000e220000002600 */
[----:B------:R-:W-:Y:S01]  /*00c0*/  UIMAD UR6, UR5, UR7, URZ ;  /* 0x00000007050672a4 */ /* 0x000fe2000f8e02ff */
[----:B------:R-:W1:Y:S01]  /*00d0*/  LDCU.64 UR8, c[0x0][0x358] ;  /* 0x00006b00ff0877ac */ /* 0x000e620008000a00 */
[----:B------:R-:W2:Y:S04]  /*00e0*/  S2R R5, SR_TID.Y ;  /* 0x0000000000057919 */ /* 0x000ea80000002200 */
[----:B------:R-:W-:Y:S01]  /*00f0*/  IMAD R11, RZ, RZ, -UR6 ;  /* 0x80000006ff0b7e24 */ /* 0x000fe2000f8e02ff */
[----:B------:R-:W-:Y:S02]  /*0100*/  ISETP.NE.U32.AND P3, PT, RZ, UR6, PT ;  /* 0x00000006ff007c0c */ /* 0x000fe4000bf65070 */
[----:B------:R-:W3:Y:S08]  /*0110*/  I2F.U32.RP R8, UR6 ;  /* 0x0000000600087d06 */ /* 0x000ef00008209000 */
[----:B---3--:R-:W3:Y:S01]  /*0120*/  MUFU.RCP R8, R8 ;  /* 0x0000000800087308 */ /* 0x008ee20000001000 */
[----:B0-----:R-:W-:-:S04]  /*0130*/  VIADD R3, R13, UR7 ;  /* 0x000000070d037c36 */ /* 0x001fc80008000000 */
[----:B------:R-:W-:Y:S02]  /*0140*/  IMAD R3, R3, UR5, RZ ;  /* 0x0000000503037c24 */ /* 0x000fe4000f8e02ff */
[----:B--2---:R-:W-:-:S03]  /*0150*/  IMAD.IADD R0, R5, 0x1, R6 ;  /* 0x0000000105007824 */ /* 0x004fc600078e0206 */
[----:B------:R-:W-:Y:S02]  /*0160*/  LOP3.LUT R4, RZ, R3, RZ, 0x33, !PT ;  /* 0x00000003ff047212 */ /* 0x000fe400078e33ff */
[----:B------:R-:W-:Y:S02]  /*0170*/  IADD3 R2, PT, PT, R0, 0x1, R3 ;  /* 0x0000000100027810 */ /* 0x000fe40007ffe003 */
[----:B---3--:R-:W-:Y:S02]  /*0180*/  IADD3 R9, PT, PT, R8, 0xffffffe, RZ ;  /* 0x0ffffffe08097810 */ /* 0x008fe40007ffe0ff */
[----:B------:R-:W-:Y:S01]  /*0190*/  VIADDMNMX R5, R7, 0x1, R2, !PT ;  /* 0x0000000107057846 */ /* 0x000fe20007800102 */
[----:B------:R-:W-:Y:S01]  /*01a0*/  IMAD.MOV.U32 R2, RZ, RZ, RZ ;  /* 0x000000ffff027224 */ /* 0x000fe200078e00ff */
[----:B------:R0:W2:Y:S02]  /*01b0*/  F2I.FTZ.U32.TRUNC.NTZ R3, R9 ;  /* 0x0000000900037305 */ /* 0x0000a4000021f000 */
[----:B------:R-:W-:Y:S01]  /*01c0*/  IADD3 R4, PT, PT, -R0, R5, R4 ;  /* 0x0000000500047210 */ /* 0x000fe20007ffe104 */
[----:B------:R-:W-:Y:S01]  /*01d0*/  IMAD R0, R13, UR5, R0 ;  /* 0x000000050d007c24 */ /* 0x000fe2000f8e0200 */
[----:B------:R-:W3:Y:S02]  /*01e0*/  LDCU UR5, c[0x0][0x370] ;  /* 0x00006e00ff0577ac */ /* 0x000ee40008000800 */
[C---:B------:R-:W-:Y:S01]  /*01f0*/  ISETP.NE.AND P0, PT, R4.reuse, RZ, PT ;  /* 0x000000ff0400720c */ /* 0x040fe20003f05270 */
[----:B------:R-:W-:-:S02]  /*0200*/  VIADD R5, R4, 0xffffffff ;  /* 0xffffffff04057836 */ /* 0x000fc40000000000 */
[----:B0-----:R-:W-:Y:S02]  /*0210*/  IMAD R9, R6, R7, R6 ;  /* 0x0000000706097224 */ /* 0x001fe400078e0206 */
[----:B--2---:R-:W-:-:S04]  /*0220*/  IMAD R11, R11, R3, RZ ;  /* 0x000000030b0b7224 */ /* 0x004fc800078e02ff */
[----:B------:R-:W-:-:S04]  /*0230*/  IMAD.HI.U32 R2, R3, R11, R2 ;  /* 0x0000000b03027227 */ /* 0x000fc800078e0002 */
[----:B------:R-:W-:Y:S01]  /*0240*/  @!P0 IADD3 R5, PT, PT, R4, RZ, RZ ;  /* 0x000000ff04058210 */ /* 0x000fe20007ffe0ff */
[----:B------:R-:W0:Y:S01]  /*0250*/  LDC.64 R10, c[0x0][0x380] ;  /* 0x0000e000ff0a7b82 */ /* 0x000e220000000a00 */
[----:B---3--:R-:W-:Y:S01]  /*0260*/  UIMAD UR4, UR4, UR5, URZ ;  /* 0x00000005040472a4 */ /* 0x008fe2000f8e02ff */
[----:B------:R-:W-:Y:S02]  /*0270*/  IMAD R3, R0, R7, R7 ;  /* 0x0000000700037224 */ /* 0x000fe400078e0207 */
[----:B------:R-:W-:-:S04]  /*0280*/  IMAD.HI.U32 R8, R2, R5, RZ ;  /* 0x0000000502087227 */ /* 0x000fc800078e00ff */
[----:B------:R-:W-:Y:S02]  /*0290*/  IMAD.MOV R2, RZ, RZ, -R8 ;  /* 0x000000ffff027224 */ /* 0x000fe400078e0a08 */
[----:B------:R-:W-:Y:S02]  /*02a0*/  IMAD.IADD R13, R3, 0x1, R6 ;  /* 0x00000001030d7824 */ /* 0x000fe400078e0206 */
[----:B------:R-:W-:Y:S01]  /*02b0*/  IMAD R5, R2, UR6, R5 ;  /* 0x0000000602057c24 */ /* 0x000fe2000f8e0205 */
[----:B------:R-:W-:-:S04]  /*02c0*/  IADD3 R2, PT, PT, R0, 0x1, RZ ;  /* 0x0000000100027810 */ /* 0x000fc80007ffe0ff */
[----:B------:R-:W-:Y:S01]  /*02d0*/  ISETP.GE.U32.AND P1, PT, R5, UR6, PT ;  /* 0x0000000605007c0c */ /* 0x000fe2000bf26070 */
[----:B------:R-:W-:-:S04]  /*02e0*/  VIADD R4, R2, UR6 ;  /* 0x0000000602047c36 */ /* 0x000fc80008000000 */
[----:B------:R-:W-:-:S04]  /*02f0*/  VIADD R26, R4, UR6 ;  /* 0x00000006041a7c36 */ /* 0x000fc80008000000 */
[----:B------:R-:W-:Y:S02]  /*0300*/  IMAD R15, R26, R7, R6 ;  /* 0x000000071a0f7224 */ /* 0x000fe400078e0206 */
[----:B0-----:R-:W-:-:S04]  /*0310*/  IMAD.WIDE R6, R9, 0x8, R10 ;  /* 0x0000000809067825 */ /* 0x001fc800078e020a */
[----:B------:R-:W-:Y:S02]  /*0320*/  @P1 VIADD R5, R5, -UR6 ;  /* 0x8000000605051c36 */ /* 0x000fe40008000000 */
[----:B------:R-:W-:-:S03]  /*0330*/  @P1 VIADD R8, R8, 0x1 ;  /* 0x0000000108081836 */ /* 0x000fc60000000000 */
[----:B------:R-:W-:Y:S02]  /*0340*/  ISETP.GE.U32.AND P2, PT, R5, UR6, PT ;  /* 0x0000000605007c0c */ /* 0x000fe4000bf46070 */
[----:B------:R-:W-:-:S11]  /*0350*/  SEL R5, RZ, 0x1, !P0 ;  /* 0x00000001ff057807 */ /* 0x000fd60004000000 */
[----:B------:R-:W-:Y:S02]  /*0360*/  @P2 IADD3 R8, PT, PT, R8, 0x1, RZ ;  /* 0x0000000108082810 */ /* 0x000fe40007ffe0ff */
[----:B------:R-:W-:-:S04]  /*0370*/  @!P3 LOP3.LUT R8, RZ, UR6, RZ, 0x33, !PT ;  /* 0x00000006ff08bc12 */ /* 0x000fc8000f8e33ff */
[----:B------:R-:W-:Y:S01]  /*0380*/  IADD3 R5, PT, PT, R5, R8, RZ ;  /* 0x0000000805057210 */ /* 0x000fe20007ffe0ff */
[----:B------:R-:W-:-:S04]  /*0390*/  IMAD.WIDE R8, R13, 0x8, R10 ;  /* 0x000000080d087825 */ /* 0x000fc800078e020a */
[----:B-1----:R-:W-:-:S07]  /*03a0*/  IMAD.WIDE R10, R15, 0x8, R10 ;  /* 0x000000080f0a7825 */ /* 0x002fce00078e020a */
.L_x_705:
[----:B0123--:R-:W2:Y:S01]  /*03b0*/  LDG.E.64 R16, desc[UR8][R6.64] ;  /* 0x0000000806107981 */ /* 0x00fea2000c1e1b00 */
[----:B------:R-:W0:Y:S08]  /*03c0*/  LDC.64 R14, c[0x0][0x388] ;  /* 0x0000e200ff0e7b82 */ /* 0x000e300000000a00 */
[----:B------:R-:W1:Y:S01]  /*03d0*/  LDC.64 R12, c[0x0][0x380] ;  /* 0x0000e000ff0c7b82 */ /* 0x000e620000000a00 */
[----:B0-----:R-:W-:-:S04]  /*03e0*/  IMAD R19, R14, R15, R28 ;  /* 0x0000000f0e137224 */ /* 0x001fc800078e021c */
[----:B-1----:R-:W-:-:S06]  /*03f0*/  IMAD.WIDE R12, R19, 0x8, R12 ;  /* 0x00000008130c7825 */ /* 0x002fcc00078e020c */
[----:B------:R-:W3:Y:S01]  /*0400*/  LDG.E.64 R12, desc[UR8][R12.64] ;  /* 0x000000080c0c7981 */ /* 0x000ee2000c1e1b00 */
[----:B------:R-:W-:Y:S01]  /*0410*/  IMAD.MOV.U32 R18, RZ, RZ, 0x1 ;  /* 0x00000001ff127424 */ /* 0x000fe200078e00ff */
[----:B------:R-:W-:Y:S01]  /*0420*/  BSSY.RECONVERGENT B0, `(.L_x_698) ;  /* 0x0000011000007945 */ /* 0x000fe20003800200 */
[----:B------:R-:W-:Y:S01]  /*0430*/  ISETP.GT.AND P1, PT, R2, R15, PT ;  /* 0x0000000f0200720c */ /* 0x000fe20003f24270 */
[----:B--2---:R-:W0:Y:S03]  /*0440*/  MUFU.RCP64H R19, R17 ;  /* 0x0000001100137308 */ /* 0x004e260000001800 */
[----:B0-----:R-:W-:-:S08]  /*0450*/  DFMA R20, -R16, R18, 1 ;  /* 0x3ff000001014742b */ /* 0x001fd00000000112 */
[----:B------:R-:W-:-:S08]  /*0460*/  DFMA R20, R20, R20, R20 ;  /* 0x000000141414722b */ /* 0x000fd00000000014 */
[----:B------:R-:W-:Y:S01]  /*0470*/  DFMA R20, R18, R20, R18 ;  /* 0x000000141214722b */ /* 0x000fe20000000012 */
[----:B---3--:R-:W-:-:S07]  /*0480*/  FSETP.GEU.AND P2, PT, |R13|, 6.5827683646048100446e-37, PT ;  /* 0x036000000d00780b */ /* 0x008fce0003f4e200 */
[----:B------:R-:W-:-:S08]  /*0490*/  DFMA R18, -R16, R20, 1 ;  /* 0x3ff000001012742b */ /* 0x000fd00000000114 */
[----:B------:R-:W-:-:S08]  /*04a0*/  DFMA R20, R20, R18, R20 ;  /* 0x000000121414722b */ /* 0x000fd00000000014 */
[----:B------:R-:W-:-:S08]  /*04b0*/  DMUL R22, R12, R20 ;  /* 0x000000140c167228 */ /* 0x000fd00000000000 */
[----:B------:R-:W-:-:S08]  /*04c0*/  DFMA R18, -R16, R22, R12 ;  /* 0x000000161012722b */ /* 0x000fd0000000010c */
[----:B------:R-:W-:-:S10]  /*04d0*/  DFMA R22, R20, R18, R22 ;  /* 0x000000121416722b */ /* 0x000fd40000000016 */
[----:B------:R-:W-:-:S05]  /*04e0*/  FFMA R0, RZ, R17, R23 ;  /* 0x00000011ff007223 */ /* 0x000fca0000000017 */
[----:B------:R-:W-:-:S13]  /*04f0*/  FSETP.GT.AND P0, PT, |R0|, 1.469367938527859385e-39, PT ;  /* 0x001000000000780b */ /* 0x000fda0003f04200 */
[----:B------:R-:W-:Y:S05]  /*0500*/  @P0 BRA P2, `(.L_x_699) ;  /* 0x0000000000080947 */ /* 0x000fea0001000000 */
[----:B------:R-:W-:-:S07]  /*0510*/  MOV R0, 0x530 ;  /* 0x0000053000007802 */ /* 0x000fce0000000f00 */
[----:B------:R-:W-:Y:S05]  /*0520*/  CALL.REL.NOINC `($__internal_0_$__cuda_sm20_div_rn_f64_full) ;  /* 0x0000000400587944 */ /* 0x000fea0003c00000 */
.L_x_699:
[----:B------:R-:W-:Y:S05]  /*0530*/  BSYNC.RECONVERGENT B0 ;  /* 0x0000000000007941 */ /* 0x000fea0003800200 */
.L_x_698:
[----:B------:R-:W-:Y:S04]  /*0540*/  BSSY.RECONVERGENT B0, `(.L_x_700) ;  /* 0x000004f000007945 */ /* 0x000fe80003800200 */
[----:B------:R-:W-:Y:S05]  /*0550*/  @P1 BRA `(.L_x_701) ;  /* 0x0000000400341947 */ /* 0x000fea0003800000 */
[----:B------:R-:W-:Y:S01]  /*0560*/  LOP3.LUT R24, R5, 0x3, RZ, 0xc0, !PT ;  /* 0x0000000305187812 */ /* 0x000fe200078ec0ff */
[----:B------:R-:W-:Y:S01]  /*0570*/  BSSY.RECONVERGENT B1, `(.L_x_702) ;  /* 0x0000021000017945 */ /* 0x000fe20003800200 */
[----:B------:R-:W-:Y:S02]  /*0580*/  IMAD.MOV.U32 R0, RZ, RZ, R2 ;  /* 0x000000ffff007224 */ /* 0x000fe400078e0002 */
[----:B------:R-:W-:-:S13]  /*0590*/  ISETP.NE.AND P0, PT, R24, 0x3, PT ;  /* 0x000000031800780c */ /* 0x000fda0003f05270 */
[----:B------:R-:W-:Y:S05]  /*05a0*/  @!P0 BRA `(.L_x_703) ;  /* 0x0000000000748947 */ /* 0x000fea0003800000 */
[----:B------:R-:W0:Y:S01]  /*05b0*/  LDC.64 R14, c[0x0][0x380] ;  /* 0x0000e000ff0e7b82 */ /* 0x000e220000000a00 */
[----:B------:R-:W-:Y:S01]  /*05c0*/  IADD3 R13, PT, PT, R3, R28, RZ ;  /* 0x0000001c030d7210 */ /* 0x000fe20007ffe0ff */
[----:B------:R-:W2:Y:S04]  /*05d0*/  LDG.E.64 R18, desc[UR8][R8.64] ;  /* 0x0000000808127981 */ /* 0x000ea8000c1e1b00 */
[----:B0-----:R-:W-:-:S05]  /*05e0*/  IMAD.WIDE R12, R13, 0x8, R14 ;  /* 0x000000080d0c7825 */ /* 0x001fca00078e020e */
[----:B------:R-:W2:Y:S01]  /*05f0*/  LDG.E.64 R16, desc[UR8][R12.64] ;  /* 0x000000080c107981 */ /* 0x000ea2000c1e1b00 */
[----:B------:R-:W-:Y:S01]  /*0600*/  ISETP.NE.AND P0, PT, R24, RZ, PT ;  /* 0x000000ff1800720c */ /* 0x000fe20003f05270 */
[----:B------:R-:W-:Y:S01]  /*0610*/  IMAD.MOV.U32 R0, RZ, RZ, R4 ;  /* 0x000000ffff007224 */ /* 0x000fe200078e0004 */
[----:B--2---:R-:W-:-:S07]  /*0620*/  DFMA R16, R18, -R22, R16 ;  /* 0x800000161210722b */ /* 0x004fce0000000010 */
[----:B------:R0:W-:Y:S04]  /*0630*/  STG.E.64 desc[UR8][R12.64], R16 ;  /* 0x000000100c007986 */ /* 0x0001e8000c101b08 */
[----:B------:R-:W-:Y:S05]  /*0640*/  @!P0 BRA `(.L_x_703) ;  /* 0x00000000004c8947 */ /* 0x000fea0003800000 */
[----:B0-----:R-:W0:Y:S02]  /*0650*/  LDC.64 R12, c[0x0][0x388] ;  /* 0x0000e200ff0c7b82 */ /* 0x001e240000000a00 */
[CC--:B0-----:R-:W-:Y:S02]  /*0660*/  IMAD R21, R4.reuse, R13.reuse, R12 ;  /* 0x0000000d04157224 */ /* 0x0c1fe400078e020c */
[----:B------:R-:W-:Y:S02]  /*0670*/  IMAD R17, R4, R13, R28 ;  /* 0x0000000d04117224 */ /* 0x000fe400078e021c */
[----:B------:R-:W-:-:S04]  /*0680*/  IMAD.WIDE R20, R21, 0x8, R14 ;  /* 0x0000000815147825 */ /* 0x000fc800078e020e */
[----:B------:R-:W-:Y:S02]  /*0690*/  IMAD.WIDE R16, R17, 0x8, R14 ;  /* 0x0000000811107825 */ /* 0x000fe400078e020e */
[----:B------:R-:W2:Y:S04]  /*06a0*/  LDG.E.64 R20, desc[UR8][R20.64] ;  /* 0x0000000814147981 */ /* 0x000ea8000c1e1b00 */
[----:B------:R-:W2:Y:S01]  /*06b0*/  LDG.E.64 R18, desc[UR8][R16.64] ;  /* 0x0000000810127981 */ /* 0x000ea2000c1e1b00 */
[----:B------:R-:W-:Y:S01]  /*06c0*/  ISETP.NE.AND P0, PT, R24, 0x1, PT ;  /* 0x000000011800780c */ /* 0x000fe20003f05270 */
[----:B------:R-:W-:Y:S01]  /*06d0*/  IMAD.MOV.U32 R0, RZ, RZ, R26 ;  /* 0x000000ffff007224 */ /* 0x000fe200078e001a */
[----:B--2---:R-:W-:-:S07]  /*06e0*/  DFMA R18, R20, -R22, R18 ;  /* 0x800000161412722b */ /* 0x004fce0000000012 */
[----:B------:R1:W-:Y:S04]  /*06f0*/  STG.E.64 desc[UR8][R16.64], R18 ;  /* 0x0000001210007986 */ /* 0x0003e8000c101b08 */
[----:B------:R-:W-:Y:S05]  /*0700*/  @!P0 BRA `(.L_x_703) ;  /* 0x00000000001c8947 */ /* 0x000fea0003800000 */
[----:B------:R-:W-:-:S04]  /*0710*/  IMAD R13, R26, R13, R28 ;  /* 0x0000000d1a0d7224 */ /* 0x000fc800078e021c */
[----:B------:R-:W-:Y:S02]  /*0720*/  IMAD.WIDE R14, R13, 0x8, R14 ;  /* 0x000000080d0e7825 */ /* 0x000fe400078e020e */
[----:B------:R-:W2:Y:S04]  /*0730*/  LDG.E.64 R12, desc[UR8][R10.64] ;  /* 0x000000080a0c7981 */ /* 0x000ea8000c1e1b00 */
[----:B-1----:R-:W2:Y:S01]  /*0740*/  LDG.E.64 R16, desc[UR8][R14.64] ;  /* 0x000000080e107981 */ /* 0x002ea2000c1e1b00 */
[----:B------:R-:W-:Y:S01]  /*0750*/  IADD3 R0, PT, PT, R26, UR6, RZ ;  /* 0x000000061a007c10 */ /* 0x000fe2000fffe0ff */
[----:B--2---:R-:W-:-:S07]  /*0760*/  DFMA R12, R12, -R22, R16 ;  /* 0x800000160c0c722b */ /* 0x004fce0000000010 */
[----:B------:R2:W-:Y:S04]  /*0770*/  STG.E.64 desc[UR8][R14.64], R12 ;  /* 0x0000000c0e007986 */ /* 0x0005e8000c101b08 */
.L_x_703:
[----:B------:R-:W-:Y:S05]  /*0780*/  BSYNC.RECONVERGENT B1 ;  /* 0x0000000000017941 */ /* 0x000fea0003800200 */
.L_x_702:
[----:B------:R-:W-:-:S13]  /*0790*/  ISETP.GE.U32.AND P0, PT, R5, 0x3, PT ;  /* 0x000000030500780c */ /* 0x000fda0003f06070 */
[----:B------:R-:W-:Y:S05]  /*07a0*/  @!P0 BRA `(.L_x_701) ;  /* 0x0000000000a08947 */ /* 0x000fea0003800000 */
.L_x_704:
[----:B0-2---:R-:W1:Y:S08]  /*07b0*/  LDC.64 R12, c[0x0][0x388] ;  /* 0x0000e200ff0c7b82 */ /* 0x005e700000000a00 */
[----:B---3--:R-:W0:Y:S01]  /*07c0*/  LDC.64 R14, c[0x0][0x380] ;  /* 0x0000e000ff0e7b82 */ /* 0x008e220000000a00 */
[CC--:B-1----:R-:W-:Y:S02]  /*07d0*/  IMAD R19, R0.reuse, R13.reuse, R12 ;  /* 0x0000000d00137224 */ /* 0x0c2fe400078e020c */
[----:B------:R-:W-:-:S02]  /*07e0*/  IMAD R21, R0, R13, R28 ;  /* 0x0000000d00157224 */ /* 0x000fc400078e021c */
[----:B0-----:R-:W-:-:S04]  /*07f0*/  IMAD.WIDE R18, R19, 0x8, R14 ;  /* 0x0000000813127825 */ /* 0x001fc800078e020e */
[----:B------:R-:W-:Y:S02]  /*0800*/  IMAD.WIDE R20, R21, 0x8, R14 ;  /* 0x0000000815147825 */ /* 0x000fe400078e020e */
[----:B------:R-:W2:Y:S04]  /*0810*/  LDG.E.64 R18, desc[UR8][R18.64] ;  /* 0x0000000812127981 */ /* 0x000ea8000c1e1b00 */
[----:B------:R-:W2:Y:S01]  /*0820*/  LDG.E.64 R16, desc[UR8][R20.64] ;  /* 0x0000000814107981 */ /* 0x000ea2000c1e1b00 */
[----:B------:R-:W-:-:S04]  /*0830*/  VIADD R0, R0, UR6 ;  /* 0x0000000600007c36 */ /* 0x000fc80008000000 */
[CC--:B------:R-:W-:Y:S01]  /*0840*/  IMAD R27, R0.reuse, R13.reuse, R28 ;  /* 0x0000000d001b7224 */ /* 0x0c0fe200078e021c */
[----:B--2---:R-:W-:Y:S01]  /*0850*/  DFMA R24, R18, -R22, R16 ;  /* 0x800000161218722b */ /* 0x004fe20000000010 */
[----:B------:R-:W-:-:S04]  /*0860*/  IMAD R17, R0, R13, R12 ;  /* 0x0000000d00117224 */ /* 0x000fc800078e020c */
[--C-:B------:R-:W-:Y:S02]  /*0870*/  IMAD.WIDE R18, R17, 0x8, R14.reuse ;  /* 0x0000000811127825 */ /* 0x100fe400078e020e */
[----:B------:R0:W-:Y:S04]  /*0880*/  STG.E.64 desc[UR8][R20.64], R24 ;  /* 0x0000001814007986 */ /* 0x0001e8000c101b08 */
[----:B------:R-:W2:Y:S01]  /*0890*/  LDG.E.64 R18, desc[UR8][R18.64] ;  /* 0x0000000812127981 */ /* 0x000ea2000c1e1b00 */
[----:B0-----:R-:W-:-:S05]  /*08a0*/  IMAD.WIDE R24, R27, 0x8, R14 ;  /* 0x000000081b187825 */ /* 0x001fca00078e020e */
[----:B------:R-:W2:Y:S01]  /*08b0*/  LDG.E.64 R16, desc[UR8][R24.64] ;  /* 0x0000000818107981 */ /* 0x000ea2000c1e1b00 */
[----:B------:R-:W-:-:S04]  /*08c0*/  VIADD R0, R0, UR6 ;  /* 0x0000000600007c36 */ /* 0x000fc80008000000 */
[CC--:B------:R-:W-:Y:S02]  /*08d0*/  IMAD R27, R0.reuse, R13.reuse, R12 ;  /* 0x0000000d001b7224 */ /* 0x0c0fe400078e020c */
[----:B------:R-:W-:Y:S01]  /*08e0*/  IMAD R29, R0, R13, R28 ;  /* 0x0000000d001d7224 */ /* 0x000fe200078e021c */
[----:B--2---:R-:W-:Y:S01]  /*08f0*/  DFMA R16, R18, -R22, R16 ;  /* 0x800000161210722b */ /* 0x004fe20000000010 */
[----:B------:R-:W-:-:S06]  /*0900*/  IMAD.WIDE R18, R27, 0x8, R14 ;  /* 0x000000081b127825 */ /* 0x000fcc00078e020e */
[----:B------:R0:W-:Y:S04]  /*0910*/  STG.E.64 desc[UR8][R24.64], R16 ;  /* 0x0000001018007986 */ /* 0x0001e8000c101b08 */
[----:B------:R-:W2:Y:S01]  /*0920*/  LDG.E.64 R20, desc[UR8][R18.64] ;  /* 0x0000000812147981 */ /* 0x000ea2000c1e1b00 */
[----:B0-----:R-:W-:-:S05]  /*0930*/  IMAD.WIDE R16, R29, 0x8, R14 ;  /* 0x000000081d107825 */ /* 0x001fca00078e020e */
[----:B------:R-:W2:Y:S01]  /*0940*/  LDG.E.64 R18, desc[UR8][R16.64] ;  /* 0x0000000810127981 */ /* 0x000ea2000c1e1b00 */
[----:B------:R-:W-:-:S05]  /*0950*/  IADD3 R0, PT, PT, R0, UR6, RZ ;  /* 0x0000000600007c10 */ /* 0x000fca000fffe0ff */
[CC--:B------:R-:W-:Y:S01]  /*0960*/  IMAD R27, R0.reuse, R13.reuse, R28 ;  /* 0x0000000d001b7224 */ /* 0x0c0fe200078e021c */
[----:B--2---:R-:W-:Y:S01]  /*0970*/  DFMA R18, R20, -R22, R18 ;  /* 0x800000161412722b */ /* 0x004fe20000000012 */
[----:B------:R-:W-:-:S04]  /*0980*/  IMAD R21, R0, R13, R12 ;  /* 0x0000000d00157224 */ /* 0x000fc800078e020c */
[----:B------:R-:W-:-:S04]  /*0990*/  IMAD.WIDE R20, R21, 0x8, R14 ;  /* 0x0000000815147825 */ /* 0x000fc800078e020e */
[----:B------:R-:W-:Y:S01]  /*09a0*/  IMAD.WIDE R14, R27, 0x8, R14 ;  /* 0x000000081b0e7825 */ /* 0x000fe200078e020e */
[----:B------:R3:W-:Y:S04]  /*09b0*/  STG.E.64 desc[UR8][R16.64], R18 ;  /* 0x0000001210007986 */ /* 0x0007e8000c101b08 */
[----:B------:R-:W2:Y:S04]  /*09c0*/  LDG.E.64 R20, desc[UR8][R20.64] ;  /* 0x0000000814147981 */ /* 0x000ea8000c1e1b00 */
[----:B------:R-:W2:Y:S01]  /*09d0*/  LDG.E.64 R24, desc[UR8][R14.64] ;  /* 0x000000080e187981 */ /* 0x000ea2000c1e1b00 */
[----:B------:R-:W-:-:S05]  /*09e0*/  VIADD R0, R0, UR6 ;  /* 0x0000000600007c36 */ /* 0x000fca0008000000 */
[----:B------:R-:W-:Y:S01]  /*09f0*/  ISETP.GT.AND P0, PT, R0, R13, PT ;  /* 0x0000000d0000720c */ /* 0x000fe20003f04270 */
[----:B--2---:R-:W-:-:S07]  /*0a00*/  DFMA R24, R20, -R22, R24 ;  /* 0x800000161418722b */ /* 0x004fce0000000018 */
[----:B------:R3:W-:Y:S05]  /*0a10*/  STG.E.64 desc[UR8][R14.64], R24 ;  /* 0x000000180e007986 */ /* 0x0007ea000c101b08 */
[----:B------:R-:W-:Y:S05]  /*0a20*/  @!P0 BRA `(.L_x_704) ;  /* 0xfffffffc00608947 */ /* 0x000fea000383ffff */
.L_x_701:
[----:B------:R-:W-:Y:S05]  /*0a30*/  BSYNC.RECONVERGENT B0 ;  /* 0x0000000000007941 */ /* 0x000fea0003800200 */
.L_x_700:
[----:B------:R-:W4:Y:S01]  /*0a40*/  LDCU UR5, c[0x0][0x38c] ;  /* 0x00007180ff0577ac */ /* 0x000f220008000800 */
[----:B------:R-:W-:-:S05]  /*0a50*/  VIADD R28, R28, UR4 ;  /* 0x000000041c1c7c36 */ /* 0x000fca0008000000 */
[----:B----4-:R-:W-:-:S13]  /*0a60*/  ISETP.GE.AND P0, PT, R28, UR5, PT ;  /* 0x000000051c007c0c */ /* 0x010fda000bf06270 */
[----:B------:R-:W-:Y:S05]  /*0a70*/  @!P0 BRA `(.L_x_705) ;  /* 0xfffffff8004c8947 */ /* 0x000fea000383ffff */
[----:B------:R-:W-:Y:S05]  /*0a80*/  EXIT ;  /* 0x000000000000794d */ /* 0x000fea0003800000 */
        .weak           $__internal_0_$__cuda_sm20_div_rn_f64_full
        .type           $__internal_0_$__cuda_sm20_div_rn_f64_full,@function
        .size           $__internal_0_$__cuda_sm20_div_rn_f64_full,(.L_x_717 - $__internal_0_$__cuda_sm20_div_rn_f64_full)
$__internal_0_$__cuda_sm20_div_rn_f64_full:
[----:B------:R-:W-:Y:S01]  /*0a90*/  FSETP.GEU.AND P3, PT, |R13|, 1.469367938527859385e-39, PT ;  /* 0x001000000d00780b */ /* 0x000fe20003f6e200 */
[----:B------:R-:W-:Y:S01]  /*0aa0*/  IMAD.MOV.U32 R19, RZ, RZ, 0x1ca00000 ;  /* 0x1ca00000ff137424 */ /* 0x000fe200078e00ff */
[C---:B------:R-:W-:Y:S01]  /*0ab0*/  FSETP.GEU.AND P0, PT, |R17|.reuse, 1.469367938527859385e-39, PT ;  /* 0x001000001100780b */ /* 0x040fe20003f0e200 */
[----:B------:R-:W-:Y:S01]  /*0ac0*/  IMAD.MOV.U32 R20, RZ, RZ, 0x1 ;  /* 0x00000001ff147424 */ /* 0x000fe200078e00ff */
[----:B------:R-:W-:Y:S01]  /*0ad0*/  LOP3.LUT R14, R17, 0x800fffff, RZ, 0xc0, !PT ;  /* 0x800fffff110e7812 */ /* 0x000fe200078ec0ff */
[----:B------:R-:W-:Y:S01]  /*0ae0*/  BSSY.RECONVERGENT B1, `(.L_x_706) ;  /* 0x0000053000017945 */ /* 0x000fe20003800200 */
[----:B------:R-:W-:Y:S02]  /*0af0*/  LOP3.LUT R27, R13, 0x7ff00000, RZ, 0xc0, !PT ;  /* 0x7ff000000d1b7812 */ /* 0x000fe400078ec0ff */
[----:B------:R-:W-:Y:S02]  /*0b00*/  LOP3.LUT R15, R14, 0x3ff00000, RZ, 0xfc, !PT ;  /* 0x3ff000000e0f7812 */ /* 0x000fe400078efcff */
[----:B------:R-:W-:-:S02]  /*0b10*/  MOV R14, R16 ;  /* 0x00000010000e7202 */ /* 0x000fc40000000f00 */
[C---:B------:R-:W-:Y:S02]  /*0b20*/  LOP3.LUT R29, R17.reuse, 0x7ff00000, RZ, 0xc0, !PT ;  /* 0x7ff00000111d7812 */ /* 0x040fe400078ec0ff */
[----:B------:R-:W-:Y:S01]  /*0b30*/  @!P3 LOP3.LUT R18, R17, 0x7ff00000, RZ, 0xc0, !PT ;  /* 0x7ff000001112b812 */ /* 0x000fe200078ec0ff */
[----:B------:R-:W-:Y:S01]  /*0b40*/  @!P0 DMUL R14, R16, 8.98846567431157953865e+307 ;  /* 0x7fe00000100e8828 */ /* 0x000fe20000000000 */
[C---:B------:R-:W-:Y:S02]  /*0b50*/  ISETP.GE.U32.AND P2, PT, R27.reuse, R29, PT ;  /* 0x0000001d1b00720c */ /* 0x040fe40003f46070 */
[----:B------:R-:W-:Y:S01]  /*0b60*/  @!P3 ISETP.GE.U32.AND P4, PT, R27, R18, PT ;  /* 0x000000121b00b20c */ /* 0x000fe20003f86070 */
[----:B------:R-:W-:Y:S01]  /*0b70*/  IMAD.MOV.U32 R18, RZ, RZ, R12 ;  /* 0x000000ffff127224 */ /* 0x000fe200078e000c */
[----:B------:R-:W-:Y:S01]  /*0b80*/  @!P3 MOV R22, RZ ;  /* 0x000000ff0016b202 */ /* 0x000fe20000000f00 */
[----:B------:R-:W0:Y:S01]  /*0b90*/  MUFU.RCP64H R21, R15 ;  /* 0x0000000f00157308 */ /* 0x000e220000001800 */
[----:B------:R-:W-:-:S02]  /*0ba0*/  @!P3 SEL R23, R19, 0x63400000, !P4 ;  /* 0x634000001317b807 */ /* 0x000fc40006000000 */
[----:B------:R-:W-:Y:S02]  /*0bb0*/  SEL R19, R19, 0x63400000, !P2 ;  /* 0x6340000013137807 */ /* 0x000fe40005000000 */
[--C-:B------:R-:W-:Y:S02]  /*0bc0*/  @!P3 LOP3.LUT R23, R23, 0x80000000, R13.reuse, 0xf8, !PT ;  /* 0x800000001717b812 */ /* 0x100fe400078ef80d */
[----:B------:R-:W-:Y:S02]  /*0bd0*/  LOP3.LUT R19, R19, 0x800fffff, R13, 0xf8, !PT ;  /* 0x800fffff13137812 */ /* 0x000fe400078ef80d */
[----:B------:R-:W-:Y:S02]  /*0be0*/  @!P3 LOP3.LUT R23, R23, 0x100000, RZ, 0xfc, !PT ;  /* 0x001000001717b812 */ /* 0x000fe400078efcff */
[----:B------:R-:W-:-:S04]  /*0bf0*/  @!P0 LOP3.LUT R29, R15, 0x7ff00000, RZ, 0xc0, !PT ;  /* 0x7ff000000f1d8812 */ /* 0x000fc800078ec0ff */
[----:B------:R-:W-:Y:S02]  /*0c00*/  @!P3 DFMA R18, R18, 2, -R22 ;  /* 0x400000001212b82b */ /* 0x000fe40000000816 */
[----:B0-----:R-:W-:-:S08]  /*0c10*/  DFMA R22, R20, -R14, 1 ;  /* 0x3ff000001416742b */ /* 0x001fd0000000080e */
[----:B------:R-:W-:-:S08]  /*0c20*/  DFMA R22, R22, R22, R22 ;  /* 0x000000161616722b */ /* 0x000fd00000000016 */
[----:B------:R-:W-:-:S08]  /*0c30*/  DFMA R22, R20, R22, R20 ;  /* 0x000000161416722b */ /* 0x000fd00000000014 */
[----:B------:R-:W-:-:S08]  /*0c40*/  DFMA R20, R22, -R14, 1 ;  /* 0x3ff000001614742b */ /* 0x000fd0000000080e */
[----:B------:R-:W-:-:S08]  /*0c50*/  DFMA R20, R22, R20, R22 ;  /* 0x000000141614722b */ /* 0x000fd00000000016 */
[----:B------:R-:W-:-:S08]  /*0c60*/  DMUL R22, R20, R18 ;  /* 0x0000001214167228 */ /* 0x000fd00000000000 */
[----:B------:R-:W-:-:S08]  /*0c70*/  DFMA R24, R22, -R14, R18 ;  /* 0x8000000e1618722b */ /* 0x000fd00000000012 */
[----:B------:R-:W-:Y:S01]  /*0c80*/  DFMA R24, R20, R24, R22 ;  /* 0x000000181418722b */ /* 0x000fe20000000016 */
[----:B------:R-:W-:Y:S01]  /*0c90*/  IMAD.MOV.U32 R22, RZ, RZ, R27 ;  /* 0x000000ffff167224 */ /* 0x000fe200078e001b */
[----:B------:R-:W-:-:S04]  /*0ca0*/  @!P3 LOP3.LUT R22, R19, 0x7ff00000, RZ, 0xc0, !PT ;  /* 0x7ff000001316b812 */ /* 0x000fc800078ec0ff */
[----:B------:R-:W-:-:S04]  /*0cb0*/  IADD3 R20, PT, PT, R22, -0x1, RZ ;  /* 0xffffffff16147810 */ /* 0x000fc80007ffe0ff */
[----:B------:R-:W-:Y:S01]  /*0cc0*/  ISETP.GT.U32.AND P0, PT, R20, 0x7feffffe, PT ;  /* 0x7feffffe1400780c */ /* 0x000fe20003f04070 */
[----:B------:R-:W-:-:S05]  /*0cd0*/  VIADD R20, R29, 0xffffffff ;  /* 0xffffffff1d147836 */ /* 0x000fca0000000000 */
[----:B------:R-:W-:-:S13]  /*0ce0*/  ISETP.GT.U32.OR P0, PT, R20, 0x7feffffe, P0 ;  /* 0x7feffffe1400780c */ /* 0x000fda0000704470 */
[----:B------:R-:W-:Y:S05]  /*0cf0*/  @P0 BRA `(.L_x_707) ;  /* 0x0000000000700947 */ /* 0x000fea0003800000 */
[----:B------:R-:W-:Y:S01]  /*0d00*/  LOP3.LUT R20, R17, 0x7ff00000, RZ, 0xc0, !PT ;  /* 0x7ff0000011147812 */ /* 0x000fe200078ec0ff */
[----:B------:R-:W-:-:S03]  /*0d10*/  IMAD.MOV.U32 R13, RZ, RZ, 0x1ca00000 ;  /* 0x1ca00000ff0d7424 */ /* 0x000fc600078e00ff */
[CC--:B------:R-:W-:Y:S02]  /*0d20*/  VIADDMNMX R12, R27.reuse, -R20.reuse, 0xb9600000, !PT ;  /* 0xb96000001b0c7446 */ /* 0x0c0fe40007800914 */
[----:B------:R-:W-:Y:S02]  /*0d30*/  ISETP.GE.U32.AND P0, PT, R27, R20, PT ;  /* 0x000000141b00720c */ /* 0x000fe40003f06070 */
[----:B------:R-:W-:Y:S02]  /*0d40*/  VIMNMX R12, PT, PT, R12, 0x46a00000, PT ;  /* 0x46a000000c0c7848 */ /* 0x000fe40003fe0100 */
[----:B------:R-:W-:-:S04]  /*0d50*/  SEL R13, R13, 0x63400000, !P0 ;  /* 0x634000000d0d7807 */ /* 0x000fc80004000000 */
[----:B------:R-:W-:Y:S01]  /*0d60*/  IADD3 R22, PT, PT, -R13, R12, RZ ;  /* 0x0000000c0d167210 */ /* 0x000fe20007ffe1ff */
[----:B------:R-:W-:-:S04]  /*0d70*/  IMAD.MOV.U32 R12, RZ, RZ, RZ ;  /* 0x000000ffff0c7224 */ /* 0x000fc800078e00ff */
[----:B------:R-:W-:-:S06]  /*0d80*/  VIADD R13, R22, 0x7fe00000 ;  /* 0x7fe00000160d7836 */ /* 0x000fcc0000000000 */
[----:B------:R-:W-:-:S10]  /*0d90*/  DMUL R20, R24, R12 ;  /* 0x0000000c18147228 */ /* 0x000fd40000000000 */
[----:B------:R-:W-:-:S13]  /*0da0*/  FSETP.GTU.AND P0, PT, |R21|, 1.469367938527859385e-39, PT ;  /* 0x001000001500780b */ /* 0x000fda0003f0c200 */
[----:B------:R-:W-:Y:S05]  /*0db0*/  @P0 BRA `(.L_x_708) ;  /* 0x0000000000940947 */ /* 0x000fea0003800000 */
[----:B------:R-:W-:-:S06]  /*0dc0*/  DFMA R14, R24, -R14, R18 ;  /* 0x8000000e180e722b */ /* 0x000fcc0000000012 */
[----:B------:R-:W-:-:S04]  /*0dd0*/  MOV R14, RZ ;  /* 0x000000ff000e7202 */ /* 0x000fc80000000f00 */
[C---:B------:R-:W-:Y:S02]  /*0de0*/  FSETP.NEU.AND P0, PT, R15.reuse, RZ, PT ;  /* 0x000000ff0f00720b */ /* 0x040fe40003f0d000 */
[----:B------:R-:W-:-:S04]  /*0df0*/  LOP3.LUT R17, R15, 0x80000000, R17, 0x48, !PT ;  /* 0x800000000f117812 */ /* 0x000fc800078e4811 */
[----:B------:R-:W-:-:S07]  /*0e00*/  LOP3.LUT R15, R17, R13, RZ, 0xfc, !PT ;  /* 0x0000000d110f7212 */ /* 0x000fce00078efcff */
[----:B------:R-:W-:Y:S05]  /*0e10*/  @!P0 BRA `(.L_x_708) ;  /* 0x00000000007c8947 */ /* 0x000fea0003800000 */
[----:B------:R-:W-:Y:S01]  /*0e20*/  IMAD.MOV R13, RZ, RZ, -R22 ;  /* 0x000000ffff0d7224 */ /* 0x000fe200078e0a16 */
[----:B------:R-:W-:Y:S01]  /*0e30*/  DMUL.RP R14, R24, R14 ;  /* 0x0000000e180e7228 */ /* 0x000fe20000008000 */
[----:B------:R-:W-:-:S06]  /*0e40*/  IMAD.MOV.U32 R12, RZ, RZ, RZ ;  /* 0x000000ffff0c7224 */ /* 0x000fcc00078e00ff */
[----:B------:R-:W-:-:S03]  /*0e50*/  DFMA R12, R20, -R12, R24 ;  /* 0x8000000c140c722b */ /* 0x000fc60000000018 */
[----:B------:R-:W-:-:S03]  /*0e60*/  LOP3.LUT R17, R15, R17, RZ, 0x3c, !PT ;  /* 0x000000110f117212 */ /* 0x000fc600078e3cff */
[----:B------:R-:W-:-:S04]  /*0e70*/  IADD3 R12, PT, PT, -R22, -0x43300000, RZ ;  /* 0xbcd00000160c7810 */ /* 0x000fc80007ffe1ff */
[----:B------:R-:W-:-:S04]  /*0e80*/  FSETP.NEU.AND P0, PT, |R13|, R12, PT ;  /* 0x0000000c0d00720b */ /* 0x000fc80003f0d200 */
[----:B------:R-:W-:Y:S02]  /*0e90*/  FSEL R20, R14, R20, !P0 ;  /* 0x000000140e147208 */ /* 0x000fe40004000000 */
[----:B------:R-:W-:Y:S01]  /*0ea0*/  FSEL R21, R17, R21, !P0 ;  /* 0x0000001511157208 */ /* 0x000fe20004000000 */
[----:B------:R-:W-:Y:S06]  /*0eb0*/  BRA `(.L_x_708) ;  /* 0x0000000000547947 */ /* 0x000fec0003800000 */
.L_x_707:
[----:B------:R-:W-:-:S14]  /*0ec0*/  DSETP.NAN.AND P0, PT, R12, R12, PT ;  /* 0x0000000c0c00722a */ /* 0x000fdc0003f08000 */
[----:B------:R-:W-:Y:S05]  /*0ed0*/  @P0 BRA `(.L_x_709) ;  /* 0x0000000000440947 */ /* 0x000fea0003800000 */
[----:B------:R-:W-:-:S14]  /*0ee0*/  DSETP.NAN.AND P0, PT, R16, R16, PT ;  /* 0x000000101000722a */ /* 0x000fdc0003f08000 */
[----:B------:R-:W-:Y:S05]  /*0ef0*/  @P0 BRA `(.L_x_710) ;  /* 0x0000000000300947 */ /* 0x000fea0003800000 */
[----:B------:R-:W-:Y:S01]  /*0f00*/  ISETP.NE.AND P0, PT, R22, R29, PT ;  /* 0x0000001d1600720c */ /* 0x000fe20003f05270 */
[----:B------:R-:W-:Y:S01]  /*0f10*/  IMAD.MOV.U32 R21, RZ, RZ, -0x80000 ;  /* 0xfff80000ff157424 */ /* 0x000fe200078e00ff */
[----:B------:R-:W-:-:S11]  /*0f20*/  MOV R20, 0x0 ;  /* 0x0000000000147802 */ /* 0x000fd60000000f00 */
[----:B------:R-:W-:Y:S05]  /*0f30*/  @!P0 BRA `(.L_x_708) ;  /* 0x0000000000348947 */ /* 0x000fea0003800000 */
[----:B------:R-:W-:Y:S02]  /*0f40*/  ISETP.NE.AND P0, PT, R22, 0x7ff00000, PT ;  /* 0x7ff000001600780c */ /* 0x000fe40003f05270 */
[----:B------:R-:W-:Y:S02]  /*0f50*/  LOP3.LUT R21, R13, 0x80000000, R17, 0x48, !PT ;  /* 0x800000000d157812 */ /* 0x000fe400078e4811 */
[----:B------:R-:W-:-:S13]  /*0f60*/  ISETP.EQ.OR P0, PT, R29, RZ, !P0 ;  /* 0x000000ff1d00720c */ /* 0x000fda0004702670 */
[----:B------:R-:W-:Y:S01]  /*0f70*/  @P0 LOP3.LUT R12, R21, 0x7ff00000, RZ, 0xfc, !PT ;  /* 0x7ff00000150c0812 */ /* 0x000fe200078efcff */
[----:B------:R-:W-:Y:S01]  /*0f80*/  @!P0 IMAD.MOV.U32 R20, RZ, RZ, RZ ;  /* 0x000000ffff148224 */ /* 0x000fe200078e00ff */
[----:B------:R-:W-:-:S03]  /*0f90*/  @P0 MOV R20, RZ ;  /* 0x000000ff00140202 */ /* 0x000fc60000000f00 */
[----:B------:R-:W-:Y:S01]  /*0fa0*/  @P0 IMAD.MOV.U32 R21, RZ, RZ, R12 ;  /* 0x000000ffff150224 */ /* 0x000fe200078e000c */
[----:B------:R-:W-:Y:S06]  /*0fb0*/  BRA `(.L_x_708) ;  /* 0x0000000000147947 */ /* 0x000fec0003800000 */
.L_x_710:
[----:B------:R-:W-:Y:S01]  /*0fc0*/  LOP3.LUT R21, R17, 0x80000, RZ, 0xfc, !PT ;  /* 0x0008000011157812 */ /* 0x000fe200078efcff */
[----:B------:R-:W-:Y:S01]  /*0fd0*/  IMAD.MOV.U32 R20, RZ, RZ, R16 ;  /* 0x000000ffff147224 */ /* 0x000fe200078e0010 */
[----:B------:R-:W-:Y:S06]  /*0fe0*/  BRA `(.L_x_708) ;  /* 0x0000000000087947 */ /* 0x000fec0003800000 */
.L_x_709:
[----:B------:R-:W-:Y:S02]  /*0ff0*/  LOP3.LUT R21, R13, 0x80000, RZ, 0xfc, !PT ;  /* 0x000800000d157812 */ /* 0x000fe400078efcff */
[----:B------:R-:W-:-:S07]  /*1000*/  MOV R20, R12 ;  /* 0x0000000c00147202 */ /* 0x000fce0000000f00 */
.L_x_708:
[----:B------:R-:W-:Y:S05]  /*1010*/  BSYNC.RECONVERGENT B1 ;  /* 0x0000000000017941 */ /* 0x000fea0003800200 */
.L_x_706:
[----:B------:R-:W-:Y:S01]  /*1020*/  MOV R12, R0 ;  /* 0x00000000000c7202 */ /* 0x000fe20000000f00 */
[----:B------:R-:W-:Y:S02]  /*1030*/  IMAD.MOV.U32 R13, RZ, RZ, 0x0 ;  /* 0x00000000ff0d7424 */ /* 0x000fe400078e00ff */
[----:B------:R-:W-:Y:S02]  /*1040*/  IMAD.MOV.U32 R22, RZ, RZ, R20 ;  /* 0x000000ffff167224 */ /* 0x000fe400078e0014 */
[----:B------:R-:W-:Y:S01]  /*1050*/  IMAD.MOV.U32 R23, RZ, RZ, R21 ;  /* 0x000000ffff177224 */ /* 0x000fe200078e0015 */
[----:B------:R-:W-:Y:S06]  /*1060*/  RET.REL.NODEC R12 `(_Z28subtract_row_from_rows_belowPdii) ;  /* 0xffffffec0ce47950 */ /* 0x000fec0003c3ffff */
.L_x_711:
        /* <DEDUP_REMOVED lines=9> */
.L_x_717:


//--------------------- .text._Z9swap_rowsPdiii   --------------------------
	.section	.text._Z9swap_rowsPdiii,"ax",@progbits
	.align	128
        .global         _Z9swap_rowsPdiii
        .type           _Z9swap_rowsPdiii,@function
        .size           _Z9swap_rowsPdiii,(.L_x_728 - _Z9swap_rowsPdiii)
        .other          _Z9swap_rowsPdiii,@"STO_CUDA_ENTRY STV_DEFAULT"
_Z9swap_rowsPdiii:
.text._Z9swap_rowsPdiii:
[----:B------:R-:W-:Y:S01]  /*0000*/  LDC R1, c[0x0][0x37c] ;  /* 0x0000df00ff017b82 */ /* 0x000fe20000000800 */
[----:B------:R-:W0:Y:S07]  /*0010*/  S2R R11, SR_TID.X ;  /* 0x00000000000b7919 */ /* 0x000e2e0000002100 */
[----:B------:R-:W0:Y:S01]  /*0020*/  S2UR UR5, SR_CTAID.X ;  /* 0x00000000000579c3 */ /* 0x000e220000002500 */
[----:B------:R-:W1:Y:S07]  /*0030*/  LDCU UR8, c[0x0][0x390] ;  /* 0x00007200ff0877ac */ /* 0x000e6e0008000800 */
[----:B------:R-:W0:Y:S08]  /*0040*/  LDC R6, c[0x0][0x360] ;  /* 0x0000d800ff067b82 */ /* 0x000e300000000800 */
[----:B------:R-:W2:Y:S01]  /*0050*/  LDC R13, c[0x0][0x370] ;  /* 0x0000dc00ff0d7b82 */ /* 0x000ea20000000800 */
[----:B0-----:R-:W-:-:S05]  /*0060*/  IMAD R7, R6, UR5, R11 ;  /* 0x0000000506077c24 */ /* 0x001fca000f8e020b */
[----:B-1----:R-:W-:-:S13]  /*0070*/  ISETP.GT.AND P0, PT, R7, UR8, PT ;  /* 0x0000000807007c0c */ /* 0x002fda000bf04270 */
[----:B--2---:R-:W-:Y:S05]  /*0080*/  @P0 EXIT ;  /* 0x000000000000094d */ /* 0x004fea0003800000 */
[----:B------:R-:W-:Y:S01]  /*0090*/  IMAD R0, R6, R13, RZ ;  /* 0x0000000d06007224 */ /* 0x000fe200078e02ff */
[----:B------:R-:W-:Y:S01]  /*00a0*/  UIADD3 UR4, UPT, UPT, UR8, 0x1, URZ ;  /* 0x0000000108047890 */ /* 0x000fe2000fffe0ff */
[----:B------:R-:W-:Y:S01]  /*00b0*/  BSSY.RECONVERGENT B0, `(.L_x_712) ;  /* 0x0000035000007945 */ /* 0x000fe20003800200 */
[----:B------:R-:W0:Y:S02]  /*00c0*/  LDCU.64 UR6, c[0x0][0x358] ;  /* 0x00006b00ff0677ac */ /* 0x000e240008000a00 */
[C---:B------:R-:W-:Y:S02]  /*00d0*/  VIMNMX.U32 R10, PT, PT, R0.reuse, 0x1, !PT ;  /* 0x00000001000a7848 */ /* 0x040fe40007fe0000 */
[----:B------:R-:W-:Y:S02]  /*00e0*/  IADD3 R4, PT, PT, R0, R7, RZ ;  /* 0x0000000700047210 */ /* 0x000fe40007ffe0ff */
[----:B------:R-:W1:Y:S01]  /*00f0*/  I2F.U32.RP R8, R10 ;  /* 0x0000000a00087306 */ /* 0x000e620000209000 */
[----:B------:R-:W-:-:S02]  /*0100*/  IADD3 R9, PT, PT, RZ, -R10, RZ ;  /* 0x8000000aff097210 */ /* 0x000fc40007ffe0ff */
[C---:B------:R-:W-:Y:S02]  /*0110*/  ISETP.GE.AND P0, PT, R4.reuse, UR4, PT ;  /* 0x0000000404007c0c */ /* 0x040fe4000bf06270 */
[----:B------:R-:W-:Y:S02]  /*0120*/  VIMNMX R5, PT, PT, R4, UR4, !PT ;  /* 0x0000000404057c48 */ /* 0x000fe4000ffe0100 */
[----:B------:R-:W-:Y:S01]  /*0130*/  ISETP.NE.U32.AND P2, PT, R10, RZ, PT ;  /* 0x000000ff0a00720c */ /* 0x000fe20003f45070 */
[----:B-1----:R-:W1:Y:S02]  /*0140*/  MUFU.RCP R8, R8 ;  /* 0x0000000800087308 */ /* 0x002e640000001000 */
[----:B-1----:R-:W-:Y:S02]  /*0150*/  IADD3 R2, PT, PT, R8, 0xffffffe, RZ ;  /* 0x0ffffffe08027810 */ /* 0x002fe40007ffe0ff */
[----:B------:R-:W-:-:S04]  /*0160*/  SEL R8, RZ, 0x1, P0 ;  /* 0x00000001ff087807 */ /* 0x000fc80000000000 */
[----:B------:R1:W2:Y:S01]  /*0170*/  F2I.FTZ.U32.TRUNC.NTZ R3, R2 ;  /* 0x0000000200037305 */ /* 0x0002a2000021f000 */
[----:B------:R-:W-:Y:S01]  /*0180*/  IADD3 R5, PT, PT, R5, -R4, -R8 ;  /* 0x8000000405057210 */ /* 0x000fe20007ffe808 */
[----:B-1----:R-:W-:Y:S02]  /*0190*/  HFMA2 R2, -RZ, RZ, 0, 0 ;  /* 0x00000000ff027431 */ /* 0x002fe400000001ff */
[----:B--2---:R-:W-:-:S04]  /*01a0*/  IMAD R9, R9, R3, RZ ;  /* 0x0000000309097224 */ /* 0x004fc800078e02ff */
[----:B------:R-:W-:-:S06]  /*01b0*/  IMAD.HI.U32 R2, R3, R9, R2 ;  /* 0x0000000903027227 */ /* 0x000fcc00078e0002 */
[----:B------:R-:W-:-:S05]  /*01c0*/  IMAD.HI.U32 R9, R2, R5, RZ ;  /* 0x0000000502097227 */ /* 0x000fca00078e00ff */
[----:B------:R-:W-:-:S05]  /*01d0*/  IADD3 R2, PT, PT, -R9, RZ, RZ ;  /* 0x000000ff09027210 */ /* 0x000fca0007ffe1ff */
[----:B------:R-:W-:Y:S02]  /*01e0*/  IMAD R5, R10, R2, R5 ;  /* 0x000000020a057224 */ /* 0x000fe400078e0205 */
[----:B------:R-:W1:Y:S03]  /*01f0*/  LDC.64 R2, c[0x0][0x380] ;  /* 0x0000e000ff027b82 */ /* 0x000e660000000a00 */
[----:B------:R-:W-:-:S13]  /*0200*/  ISETP.GE.U32.AND P0, PT, R5, R10, PT ;  /* 0x0000000a0500720c */ /* 0x000fda0003f06070 */
[----:B------:R-:W-:Y:S02]  /*0210*/  @P0 IADD3 R5, PT, PT, -R10, R5, RZ ;  /* 0x000000050a050210 */ /* 0x000fe40007ffe1ff */
[----:B------:R-:W-:Y:S02]  /*0220*/  @P0 IADD3 R9, PT, PT, R9, 0x1, RZ ;  /* 0x0000000109090810 */ /* 0x000fe40007ffe0ff */
[----:B------:R-:W-:Y:S02]  /*0230*/  ISETP.GE.U32.AND P1, PT, R5, R10, PT ;  /* 0x0000000a0500720c */ /* 0x000fe40003f26070 */
[----:B------:R-:W2:Y:S11]  /*0240*/  LDC.64 R4, c[0x0][0x388] ;  /* 0x0000e200ff047b82 */ /* 0x000eb60000000a00 */
[----:B------:R-:W-:-:S02]  /*0250*/  @P1 IADD3 R9, PT, PT, R9, 0x1, RZ ;  /* 0x0000000109091810 */ /* 0x000fc40007ffe0ff */
[----:B------:R-:W-:-:S04]  /*0260*/  @!P2 LOP3.LUT R9, RZ, R10, RZ, 0x33, !PT ;  /* 0x0000000aff09a212 */ /* 0x000fc800078e33ff */
[----:B------:R-:W-:-:S04]  /*0270*/  IADD3 R10, PT, PT, R8, R9, RZ ;  /* 0x00000009080a7210 */ /* 0x000fc80007ffe0ff */
[C---:B------:R-:W-:Y:S02]  /*0280*/  LOP3.LUT R8, R10.reuse, 0x3, RZ, 0xc0, !PT ;  /* 0x000000030a087812 */ /* 0x040fe400078ec0ff */
[----:B------:R-:W-:Y:S02]  /*0290*/  ISETP.GE.U32.AND P1, PT, R10, 0x3, PT ;  /* 0x000000030a00780c */ /* 0x000fe40003f26070 */
[----:B------:R-:W-:-:S13]  /*02a0*/  ISETP.NE.AND P0, PT, R8, 0x3, PT ;  /* 0x000000030800780c */ /* 0x000fda0003f05270 */
[----:B01----:R-:W-:Y:S05]  /*02b0*/  @!P0 BRA `(.L_x_713) ;  /* 0x0000000000508947 */ /* 0x003fea0003800000 */
[----:B------:R-:W0:Y:S01]  /*02c0*/  LDC.64 R18, c[0x0][0x388] ;  /* 0x0000e200ff127b82 */ /* 0x000e220000000a00 */
[----:B------:R-:W-:-:S04]  /*02d0*/  IADD3 R10, PT, PT, R10, 0x1, RZ ;  /* 0x000000010a0a7810 */ /* 0x000fc80007ffe0ff */
[----:B------:R-:W-:-:S03]  /*02e0*/  LOP3.LUT R10, R10, 0x3, RZ, 0xc0, !PT ;  /* 0x000000030a0a7812 */ /* 0x000fc600078ec0ff */
[----:B------:R-:W1:Y:S02]  /*02f0*/  LDC.64 R8, c[0x0][0x380] ;  /* 0x0000e000ff087b82 */ /* 0x000e640000000a00 */
[C---:B------:R-:W-:Y:S02]  /*0300*/  IMAD R13, R10.reuse, R13, UR5 ;  /* 0x000000050a0d7e24 */ /* 0x040fe4000f8e020d */
[C---:B0-----:R-:W-:Y:S02]  /*0310*/  IMAD R19, R7.reuse, UR8, R19 ;  /* 0x0000000807137c24 */ /* 0x041fe4000f8e0213 */
[----:B------:R-:W-:Y:S01]  /*0320*/  IMAD R21, R7, UR8, R18 ;  /* 0x0000000807157c24 */ /* 0x000fe2000f8e0212 */
[----:B------:R-:W-:Y:S01]  /*0330*/  IADD3 R18, PT, PT, -R10, RZ, RZ ;  /* 0x000000ff0a127210 */ /* 0x000fe20007ffe1ff */
[----:B------:R-:W-:-:S07]  /*0340*/  IMAD R7, R13, R6, R11 ;  /* 0x000000060d077224 */ /* 0x000fce00078e020b */
.L_x_714:
[----:B01----:R-:W-:-:S04]  /*0350*/  IMAD.WIDE R14, R19, 0x8, R8 ;  /* 0x00000008130e7825 */ /* 0x003fc800078e0208 */
[----:B------:R-:W-:Y:S01]  /*0360*/  IMAD.WIDE R10, R21, 0x8, R8 ;  /* 0x00000008150a7825 */ /* 0x000fe200078e0208 */
[----:B------:R-:W3:Y:S04]  /*0370*/  LDG.E.64 R16, desc[UR6][R14.64] ;  /* 0x000000060e107981 */ /* 0x000ee8000c1e1b00 */
[----:B------:R-:W4:Y:S01]  /*0380*/  LDG.E.64 R12, desc[UR6][R10.64] ;  /* 0x000000060a0c7981 */ /* 0x000f22000c1e1b00 */
[----:B------:R-:W-:Y:S01]  /*0390*/  IADD3 R18, PT, PT, R18, 0x1, RZ ;  /* 0x0000000112127810 */ /* 0x000fe20007ffe0ff */
[C---:B------:R-:W-:Y:S02]  /*03a0*/  IMAD R19, R0.reuse, UR8, R19 ;  /* 0x0000000800137c24 */ /* 0x040fe4000f8e0213 */
[----:B------:R-:W-:Y:S01]  /*03b0*/  IMAD R21, R0, UR8, R21 ;  /* 0x0000000800157c24 */ /* 0x000fe2000f8e0215 */
[----:B------:R-:W-:Y:S01]  /*03c0*/  ISETP.NE.AND P0, PT, R18, RZ, PT ;  /* 0x000000ff1200720c */ /* 0x000fe20003f05270 */
[----:B---3--:R0:W-:Y:S04]  /*03d0*/  STG.E.64 desc[UR6][R10.64], R16 ;  /* 0x000000100a007986 */ /* 0x0081e8000c101b06 */
[----:B----4-:R0:W-:Y:S08]  /*03e0*/  STG.E.64 desc[UR6][R14.64], R12 ;  /* 0x0000000c0e007986 */ /* 0x0101f0000c101b06 */
[----:B------:R-:W-:Y:S05]  /*03f0*/  @P0 BRA `(.L_x_714) ;  /* 0xfffffffc00d40947 */ /* 0x000fea000383ffff */
.L_x_713:
[----:B------:R-:W-:Y:S05]  /*0400*/  BSYNC.RECONVERGENT B0 ;  /* 0x0000000000007941 */ /* 0x000fea0003800200 */
.L_x_712:
[----:B------:R-:W-:Y:S05]  /*0410*/  @!P1 EXIT ;  /* 0x000000000000994d */ /* 0x000fea0003800000 */
.L_x_715:
[C---:B-12---:R-:W-:Y:S02]  /*0420*/  IMAD R19, R7.reuse, UR8, R5 ;  /* 0x0000000807137c24 */ /* 0x046fe4000f8e0205 */
[----:B0-----:R-:W-:Y:S02]  /*0430*/  IMAD R15, R7, UR8, R4 ;  /* 0x00000008070f7c24 */ /* 0x001fe4000f8e0204 */
[----:B------:R-:W-:-:S04]  /*0440*/  IMAD.WIDE R18, R19, 0x8, R2 ;  /* 0x0000000813127825 */ /* 0x000fc800078e0202 */
[----:B------:R-:W-:Y:S01]  /*0450*/  IMAD.WIDE R14, R15, 0x8, R2 ;  /* 0x000000080f0e7825 */ /* 0x000fe200078e0202 */
[----:B------:R-:W2:Y:S04]  /*0460*/  LDG.E.64 R20, desc[UR6][R18.64] ;  /* 0x0000000612147981 */ /* 0x000ea8000c1e1b00 */
[----:B------:R-:W3:Y:S01]  /*0470*/  LDG.E.64 R16, desc[UR6][R14.64] ;  /* 0x000000060e107981 */ /* 0x000ee2000c1e1b00 */
[----:B------:R-:W-:-:S05]  /*0480*/  IADD3 R11, PT, PT, R0, R7, RZ ;  /* 0x00000007000b7210 */ /* 0x000fca0007ffe0ff */
[C---:B------:R-:W-:Y:S02]  /*0490*/  IMAD R7, R11.reuse, UR8, R5 ;  /* 0x000000080b077c24 */ /* 0x040fe4000f8e0205 */
[----:B------:R-:W-:Y:S02]  /*04a0*/  IMAD R9, R11, UR8, R4 ;  /* 0x000000080b097c24 */ /* 0x000fe4000f8e0204 */
[----:B------:R-:W-:-:S04]  /*04b0*/  IMAD.WIDE R6, R7, 0x8, R2 ;  /* 0x0000000807067825 */ /* 0x000fc800078e0202 */
[----:B------:R-:W-:Y:S01]  /*04c0*/  IMAD.WIDE R8, R9, 0x8, R2 ;  /* 0x0000000809087825 */ /* 0x000fe200078e0202 */
[----:B--2---:R0:W-:Y:S04]  /*04d0*/  STG.E.64 desc[UR6][R14.64], R20 ;  /* 0x000000140e007986 */ /* 0x0041e8000c101b06 */
[----:B---3--:R1:W-:Y:S04]  /*04e0*/  STG.E.64 desc[UR6][R18.64], R16 ;  /* 0x0000001012007986 */ /* 0x0083e8000c101b06 */
        /* <DEDUP_REMOVED lines=9> */
[----:B0-----:R-:W4:Y:S04]  /*0580*/  LDG.E.64 R20, desc[UR6][R10.64] ;  /* 0x000000060a147981 */ /* 0x001f28000c1e1b00 */
[----:B------:R-:W5:Y:S01]  /*0590*/  LDG.E.64 R14, desc[UR6][R12.64] ;  /* 0x000000060c0e7981 */ /* 0x000f62000c1e1b00 */
[----:B------:R-:W-:-:S05]  /*05a0*/  IADD3 R27, PT, PT, R0, R27, RZ ;  /* 0x0000001b001b7210 */ /* 0x000fca0007ffe0ff */
[C---:B-1----:R-:W-:Y:S02]  /*05b0*/  IMAD R19, R27.reuse, UR8, R5 ;  /* 0x000000081b137c24 */ /* 0x042fe4000f8e0205 */
[----:B------:R-:W-:Y:S02]  /*05c0*/  IMAD R17, R27, UR8, R4 ;  /* 0x000000081b117c24 */ /* 0x000fe4000f8e0204 */
[----:B------:R-:W-:-:S04]  /*05d0*/  IMAD.WIDE R18, R19, 0x8, R2 ;  /* 0x0000000813127825 */ /* 0x000fc800078e0202 */
[----:B------:R-:W-:Y:S01]  /*05e0*/  IMAD.WIDE R16, R17, 0x8, R2 ;  /* 0x0000000811107825 */ /* 0x000fe200078e0202 */
[----:B----4-:R1:W-:Y:S04]  /*05f0*/  STG.E.64 desc[UR6][R12.64], R20 ;  /* 0x000000140c007986 */ /* 0x0103e8000c101b06 */
[----:B-----5:R1:W-:Y:S04]  /*0600*/  STG.E.64 desc[UR6][R10.64], R14 ;  /* 0x0000000e0a007986 */ /* 0x0203e8000c101b06 */
[----:B--2---:R-:W2:Y:S04]  /*0610*/  LDG.E.64 R24, desc[UR6][R18.64] ;  /* 0x0000000612187981 */ /* 0x004ea8000c1e1b00 */
[----:B------:R-:W4:Y:S01]  /*0620*/  LDG.E.64 R8, desc[UR6][R16.64] ;  /* 0x0000000610087981 */ /* 0x000f22000c1e1b00 */
[----:B---3--:R-:W-:-:S04]  /*0630*/  IADD3 R7, PT, PT, R0, R27, RZ ;  /* 0x0000001b00077210 */ /* 0x008fc80007ffe0ff */
[----:B------:R-:W-:Y:S01]  /*0640*/  ISETP.GT.AND P0, PT, R7, UR8, PT ;  /* 0x0000000807007c0c */ /* 0x000fe2000bf04270 */
[----:B--2---:R1:W-:Y:S04]  /*0650*/  STG.E.64 desc[UR6][R16.64], R24 ;  /* 0x0000001810007986 */ /* 0x0043e8000c101b06 */
[----:B----4-:R1:W-:Y:S08]  /*0660*/  STG.E.64 desc[UR6][R18.64], R8 ;  /* 0x0000000812007986 */ /* 0x0103f0000c101b06 */
[----:B------:R-:W-:Y:S05]  /*0670*/  @!P0 BRA `(.L_x_715) ;  /* 0xfffffffc00688947 */ /* 0x000fea000383ffff */
[----:B------:R-:W-:Y:S05]  /*0680*/  EXIT ;  /* 0x000000000000794d */ /* 0x000fea0003800000 */
.L_x_716:
        /* <DEDUP_REMOVED lines=15> */
.L_x_728:


//--------------------- .nv.shared._ZN3cub18CUB_300001_SM_10006detail11EmptyKernelIvEEvv --------------------------
	.section	.nv.shared._ZN3cub18CUB_300001_SM_10006detail11EmptyKernelIvEEvv,"aw",@nobits
	.sectionflags	@""
	.align	16
	.zero		1024


//--------------------- .nv.shared.reserved.0     --------------------------
	.section	.nv.shared.reserved.0,"aw",@nobits
	.weak		__nv_reservedSMEM_offset_0_alias
	.size		__nv_reservedSMEM_offset_0_alias, 0, 64
	.other		__nv_reservedSMEM_offset_0_alias,@"STO_CUDA_RESERVED_SHARED STV_DEFAULT"
__nv_reservedSMEM_offset_0_alias:
	.zero		0
	.zero		64


//--------------------- .nv.global                --------------------------
	.section	.nv.global,"aw",@nobits
.nv.global:
	.type		_ZN34_INTERNAL_7cb2ee3c_4_k_cu_afe127a86thrust24THRUST_300001_SM_1000_NS12placeholders2_8E,@object
	.size		_ZN34_INTERNAL_7cb2ee3c_4_k_cu_afe127a86thrust24THRUST_300001_SM_1000_NS12placeholders2_8E,(_ZN34_INTERNAL_7cb2ee3c_4_k_cu_afe127a84cuda3std3__436_GLOBAL__N__7cb2ee3c_4_k_cu_afe127a86ignoreE - _ZN34_INTERNAL_7cb2ee3c_4_k_cu_afe127a86thrust24THRUST_300001_SM_1000_NS12placeholders2_8E)
_ZN34_INTERNAL_7cb2ee3c_4_k_cu_afe127a86thrust24THRUST_300001_SM_1000_NS12placeholders2_8E:
	.zero		1
	.type		_ZN34_INTERNAL_7cb2ee3c_4_k_cu_afe127a84cuda3std3__436_GLOBAL__N__7cb2ee3c_4_k_cu_afe127a86ignoreE,@object
	.size		_ZN34_INTERNAL_7cb2ee3c_4_k_cu_afe127a84cuda3std3__436_GLOBAL__N__7cb2ee3c_4_k_cu_afe127a86ignoreE,(_ZN34_INTERNAL_7cb2ee3c_4_k_cu_afe127a84cuda3std6ranges3__45__cpo4dataE - _ZN34_INTERNAL_7cb2ee3c_4_k_cu_afe127a84cuda3std3__436_GLOBAL__N__7cb2ee3c_4_k_cu_afe127a86ignoreE)
_ZN34_INTERNAL_7cb2ee3c_4_k_cu_afe127a84cuda3std3__436_GLOBAL__N__7cb2ee3c_4_k_cu_afe127a86ignoreE:
	.zero		1
	.type		_ZN34_INTERNAL_7cb2ee3c_4_k_cu_afe127a84cuda3std6ranges3__45__cpo4dataE,@object
	.size		_ZN34_INTERNAL_7cb2ee3c_4_k_cu_afe127a84cuda3std6ranges3__45__cpo4dataE,(_ZN34_INTERNAL_7cb2ee3c_4_k_cu_afe127a86thrust24THRUST_300001_SM_1000_NS6system3cpp3parE - _ZN34_INTERNAL_7cb2ee3c_4_k_cu_afe127a84cuda3std6ranges3__45__cpo4dataE)
_ZN34_INTERNAL_7cb2ee3c_4_k_cu_afe127a84cuda3std6ranges3__45__cpo4dataE:
	.zero		1
	.type		_ZN34_INTERNAL_7cb2ee3c_4_k_cu_afe127a86thrust24THRUST_300001_SM_1000_NS6system3cpp3parE,@object
	.size		_ZN34_INTERNAL_7cb2ee3c_4_k_cu_afe127a86thrust24THRUST_300001_SM_1000_NS6system3cpp3parE,(_ZN34_INTERNAL_7cb2ee3c_4_k_cu_afe127a84cuda3std3__45__cpo5beginE - _ZN34_INTERNAL_7cb2ee3c_4_k_cu_afe127a86thrust24THRUST_300001_SM_1000_NS6system3cpp3parE)
_ZN34_INTERNAL_7cb2ee3c_4_k_cu_afe127a86thrust24THRUST_300001_SM_1000_NS6system3cpp3parE:
	.zero		1
	.type		_ZN34_INTERNAL_7cb2ee3c_4_k_cu_afe127a84cuda3std3__45__cpo5beginE,@object
	.size		_ZN34_INTERNAL_7cb2ee3c_4_k_cu_afe127a84cuda3std3__45__cpo5beginE,(_ZN34_INTERNAL_7cb2ee3c_4_k_cu_afe127a84cuda3std6ranges3__45__cpo5beginE - _ZN34_INTERNAL_7cb2ee3c_4_k_cu_afe127a84cuda3std3__45__cpo5beginE)
_ZN34_INTERNAL_7cb2ee3c_4_k_cu_afe127a84cuda3std3__45__cpo5beginE:
	.zero		1
	.type		_ZN34_INTERNAL_7cb2ee3c_4_k_cu_afe127a84cuda3std6ranges3__45__cpo5beginE,@object
	.size		_ZN34_INTERNAL_7cb2ee3c_4_k_cu_afe127a84cuda3std6ranges3__45__cpo5beginE,(_ZN34_INTERNAL_7cb2ee3c_4_k_cu_afe127a86thrust24THRUST_300001_SM_1000_NS6deviceE - _ZN34_INTERNAL_7cb2ee3c_4_k_cu_afe127a84cuda3std6ranges3__45__cpo5beginE)
_ZN34_INTERNAL_7cb2ee3c_4_k_cu_afe127a84cuda3std6ranges3__45__cpo5beginE:
	.zero		1
	.type		_ZN34_INTERNAL_7cb2ee3c_4_k_cu_afe127a86thrust24THRUST_300001_SM_1000_NS6deviceE,@object
	.size		_ZN34_INTERNAL_7cb2ee3c_4_k_cu_afe127a86thrust24THRUST_300001_SM_1000_NS6deviceE,(_ZN34_INTERNAL_7cb2ee3c_4_k_cu_afe127a84cuda3std3__47nulloptE - _ZN34_INTERNAL_7cb2ee3c_4_k_cu_afe127a86thrust24THRUST_300001_SM_1000_NS6deviceE)
_ZN34_INTERNAL_7cb2ee3c_4_k_cu_afe127a86thrust24THRUST_300001_SM_1000_NS6deviceE:
	.zero		1
	.type		_ZN34_INTERNAL_7cb2ee3c_4_k_cu_afe127a84cuda3std3__47nulloptE,@object
	.size		_ZN34_INTERNAL_7cb2ee3c_4_k_cu_afe127a84cuda3std3__47nulloptE,(_ZN34_INTERNAL_7cb2ee3c_4_k_cu_afe127a84cuda3std6ranges3__45__cpo8distanceE - _ZN34_INTERNAL_7cb2ee3c_4_k_cu_afe127a84cuda3std3__47nulloptE)
_ZN34_INTERNAL_7cb2ee3c_4_k_cu_afe127a84cuda3std3__47nulloptE:
	.zero		1
	.type		_ZN34_INTERNAL_7cb2ee3c_4_k_cu_afe127a84cuda3std6ranges3__45__cpo8distanceE,@object
	.size		_ZN34_INTERNAL_7cb2ee3c_4_k_cu_afe127a84cuda3std6ranges3__45__cpo8distanceE,(_ZN34_INTERNAL_7cb2ee3c_4_k_cu_afe127a86thrust24THRUST_300001_SM_1000_NS12placeholders2_4E - _ZN34_INTERNAL_7cb2ee3c_4_k_cu_afe127a84cuda3std6ranges3__45__cpo8distanceE)
_ZN34_INTERNAL_7cb2ee3c_4_k_cu_afe127a84cuda3std6ranges3__45__cpo8distanceE:
	.zero		1
	.type		_ZN34_INTERNAL_7cb2ee3c_4_k_cu_afe127a86thrust24THRUST_300001_SM_1000_NS12placeholders2_4E,@object
	.size		_ZN34_INTERNAL_7cb2ee3c_4_k_cu_afe127a86thrust24THRUST_300001_SM_1000_NS12placeholders2_4E,(_ZN34_INTERNAL_7cb2ee3c_4_k_cu_afe127a84cuda3std3__45__cpo6rbeginE - _ZN34_INTERNAL_7cb2ee3c_4_k_cu_afe127a86thrust24THRUST_300001_SM_1000_NS12placeholders2_4E)
_ZN34_INTERNAL_7cb2ee3c_4_k_cu_afe127a86thrust24THRUST_300001_SM_1000_NS12placeholders2_4E:
	.zero		1
	.type		_ZN34_INTERNAL_7cb2ee3c_4_k_cu_afe127a84cuda3std3__45__cpo6rbeginE,@object
	.size		_ZN34_INTERNAL_7cb2ee3c_4_k_cu_afe127a84cuda3std3__45__cpo6rbeginE,(_ZN34_INTERNAL_7cb2ee3c_4_k_cu_afe127a84cuda3std6ranges3__45__cpo7advanceE - _ZN34_INTERNAL_7cb2ee3c_4_k_cu_afe127a84cuda3std3__45__cpo6rbeginE)
_ZN34_INTERNAL_7cb2ee3c_4_k_cu_afe127a84cuda3std3__45__cpo6rbeginE:
	.zero		1
	.type		_ZN34_INTERNAL_7cb2ee3c_4_k_cu_afe127a84cuda3std6ranges3__45__cpo7advanceE,@object
	.size		_ZN34_INTERNAL_7cb2ee3c_4_k_cu_afe127a84cuda3std6ranges3__45__cpo7advanceE,(_ZN34_INTERNAL_7cb2ee3c_4_k_cu_afe127a86thrust24THRUST_300001_SM_1000_NS12placeholders3_10E - _ZN34_INTERNAL_7cb2ee3c_4_k_cu_afe127a84cuda3std6ranges3__45__cpo7advanceE)
_ZN34_INTERNAL_7cb2ee3c_4_k_cu_afe127a84cuda3std6ranges3__45__cpo7advanceE:
	.zero		1
	.type		_ZN34_INTERNAL_7cb2ee3c_4_k_cu_afe127a86thrust24THRUST_300001_SM_1000_NS12placeholders3_10E,@object
	.size		_ZN34_INTERNAL_7cb2ee3c_4_k_cu_afe127a86thrust24THRUST_300001_SM_1000_NS12placeholders3_10E,(_ZN34_INTERNAL_7cb2ee3c_4_k_cu_afe127a84cuda3std3__48in_placeE - _ZN34_INTERNAL_7cb2ee3c_4_k_cu_afe127a86thrust24THRUST_300001_SM_1000_NS12placeholders3_10E)
_ZN34_INTERNAL_7cb2ee3c_4_k_cu_afe127a86thrust24THRUST_300001_SM_1000_NS12placeholders3_10E:
	.zero		1
	.type		_ZN34_INTERNAL_7cb2ee3c_4_k_cu_afe127a84cuda3std3__48in_placeE,@object
	.size		_ZN34_INTERNAL_7cb2ee3c_4_k_cu_afe127a84cuda3std3__48in_placeE,(_ZN34_INTERNAL_7cb2ee3c_4_k_cu_afe127a84cuda3std6ranges3__45__cpo4sizeE - _ZN34_INTERNAL_7cb2ee3c_4_k_cu_afe127a84cuda3std3__48in_placeE)
_ZN34_INTERNAL_7cb2ee3c_4_k_cu_afe127a84cuda3std3__48in_placeE:
	.zero		1
	.type		_ZN34_INTERNAL_7cb2ee3c_4_k_cu_afe127a84cuda3std6ranges3__45__cpo4sizeE,@object
	.size		_ZN34_INTERNAL_7cb2ee3c_4_k_cu_afe127a84cuda3std6ranges3__45__cpo4sizeE,(_ZN34_INTERNAL_7cb2ee3c_4_k_cu_afe127a86thrust24THRUST_300001_SM_1000_NS12placeholders2_2E - _ZN34_INTERNAL_7cb2ee3c_4_k_cu_afe127a84cuda3std6ranges3__45__cpo4sizeE)
_ZN34_INTERNAL_7cb2ee3c_4_k_cu_afe127a84cuda3std6ranges3__45__cpo4sizeE:
	.zero		1
	.type		_ZN34_INTERNAL_7cb2ee3c_4_k_cu_afe127a86thrust24THRUST_300001_SM_1000_NS12placeholders2_2E,@object
	.size		_ZN34_INTERNAL_7cb2ee3c_4_k_cu_afe127a86thrust24THRUST_300001_SM_1000_NS12placeholders2_2E,(_ZN34_INTERNAL_7cb2ee3c_4_k_cu_afe127a84cuda3std3__45__cpo6cbeginE - _ZN34_INTERNAL_7cb2ee3c_4_k_cu_afe127a86thrust24THRUST_300001_SM_1000_NS12placeholders2_2E)
_ZN34_INTERNAL_7cb2ee3c_4_k_cu_afe127a86thrust24THRUST_300001_SM_1000_NS12placeholders2_2E:
	.zero		1
	.type		_ZN34_INTERNAL_7cb2ee3c_4_k_cu_afe127a84cuda3std3__45__cpo6cbeginE,@object
	.size		_ZN34_INTERNAL_7cb2ee3c_4_k_cu_afe127a84cuda3std3__45__cpo6cbeginE,(_ZN34_INTERNAL_7cb2ee3c_4_k_cu_afe127a84cuda3std6ranges3__45__cpo6cbeginE - _ZN34_INTERNAL_7cb2ee3c_4_k_cu_afe127a84cuda3std3__45__cpo6cbeginE)
_ZN34_INTERNAL_7cb2ee3c_4_k_cu_afe127a84cuda3std3__45__cpo6cbeginE:
	.zero		1
	.type		_ZN34_INTERNAL_7cb2ee3c_4_k_cu_afe127a84cuda3std6ranges3__45__cpo6cbeginE,@object
	.size		_ZN34_INTERNAL_7cb2ee3c_4_k_cu_afe127a84cuda3std6ranges3__45__cpo6cbeginE,(_ZN34_INTERNAL_7cb2ee3c_4_k_cu_afe127a86thrust24THRUST_300001_SM_1000_NS12placeholders2_6E - _ZN34_INTERNAL_7cb2ee3c_4_k_cu_afe127a84cuda3std6ranges3__45__cpo6cbeginE)
_ZN34_INTERNAL_7cb2ee3c_4_k_cu_afe127a84cuda3std6ranges3__45__cpo6cbeginE:
	.zero		1
	.type		_ZN34_INTERNAL_7cb2ee3c_4_k_cu_afe127a86thrust24THRUST_300001_SM_1000_NS12placeholders2_6E,@object
	.size		_ZN34_INTERNAL_7cb2ee3c_4_k_cu_afe127a86thrust24THRUST_300001_SM_1000_NS12placeholders2_6E,(_ZN34_INTERNAL_7cb2ee3c_4_k_cu_afe127a84cuda3std3__45__cpo7crbeginE - _ZN34_INTERNAL_7cb2ee3c_4_k_cu_afe127a86thrust24THRUST_300001_SM_1000_NS12placeholders2_6E)
_ZN34_INTERNAL_7cb2ee3c_4_k_cu_afe127a86thrust24THRUST_300001_SM_1000_NS12placeholders2_6E:
	.zero		1
	.type		_ZN34_INTERNAL_7cb2ee3c_4_k_cu_afe127a84cuda3std3__45__cpo7crbeginE,@object
	.size		_ZN34_INTERNAL_7cb2ee3c_4_k_cu_afe127a84cuda3std3__45__cpo7crbeginE,(_ZN34_INTERNAL_7cb2ee3c_4_k_cu_afe127a84cuda3std6ranges3__45__cpo4nextE - _ZN34_INTERNAL_7cb2ee3c_4_k_cu_afe127a84cuda3std3__45__cpo7crbeginE)
_ZN34_INTERNAL_7cb2ee3c_4_k_cu_afe127a84cuda3std3__45__cpo7crbeginE:
	.zero		1
	.type		_ZN34_INTERNAL_7cb2ee3c_4_k_cu_afe127a84cuda3std6ranges3__45__cpo4nextE,@object
	.size		_ZN34_INTERNAL_7cb2ee3c_4_k_cu_afe127a84cuda3std6ranges3__45__cpo4nextE,(_ZN34_INTERNAL_7cb2ee3c_4_k_cu_afe127a84cuda3std6ranges3__45__cpo4swapE - _ZN34_INTERNAL_7cb2ee3c_4_k_cu_afe127a84cuda3std6ranges3__45__cpo4nextE)
_ZN34_INTERNAL_7cb2ee3c_4_k_cu_afe127a84cuda3std6ranges3__45__cpo4nextE:
	.zero		1
	.type		_ZN34_INTERNAL_7cb2ee3c_4_k_cu_afe127a84cuda3std6ranges3__45__cpo4swapE,@object
	.size		_ZN34_INTERNAL_7cb2ee3c_4_k_cu_afe127a84cuda3std6ranges3__45__cpo4swapE,(_ZN34_INTERNAL_7cb2ee3c_4_k_cu_afe127a86thrust24THRUST_300001_SM_1000_NS8cuda_cub10par_nosyncE - _ZN34_INTERNAL_7cb2ee3c_4_k_cu_afe127a84cuda3std6ranges3__45__cpo4swapE)
_ZN34_INTERNAL_7cb2ee3c_4_k_cu_afe127a84cuda3std6ranges3__45__cpo4swapE:
	.zero		1
	.type		_ZN34_INTERNAL_7cb2ee3c_4_k_cu_afe127a86thrust24THRUST_300001_SM_1000_NS8cuda_cub10par_nosyncE,@object
	.size		_ZN34_INTERNAL_7cb2ee3c_4_k_cu_afe127a86thrust24THRUST_300001_SM_1000_NS8cuda_cub10par_nosyncE,(_ZN34_INTERNAL_7cb2ee3c_4_k_cu_afe127a86thrust24THRUST_300001_SM_1000_NS3seqE - _ZN34_INTERNAL_7cb2ee3c_4_k_cu_afe127a86thrust24THRUST_300001_SM_1000_NS8cuda_cub10par_nosyncE)
_ZN34_INTERNAL_7cb2ee3c_4_k_cu_afe127a86thrust24THRUST_300001_SM_1000_NS8cuda_cub10par_nosyncE:
	.zero		1
	.type		_ZN34_INTERNAL_7cb2ee3c_4_k_cu_afe127a86thrust24THRUST_300001_SM_1000_NS3seqE,@object
	.size		_ZN34_INTERNAL_7cb2ee3c_4_k_cu_afe127a86thrust24THRUST_300001_SM_1000_NS3seqE,(_ZN34_INTERNAL_7cb2ee3c_4_k_cu_afe127a84cuda3std3__420unreachable_sentinelE - _ZN34_INTERNAL_7cb2ee3c_4_k_cu_afe127a86thrust24THRUST_300001_SM_1000_NS3seqE)
_ZN34_INTERNAL_7cb2ee3c_4_k_cu_afe127a86thrust24THRUST_300001_SM_1000_NS3seqE:
	.zero		1
	.type		_ZN34_INTERNAL_7cb2ee3c_4_k_cu_afe127a84cuda3std3__420unreachable_sentinelE,@object
	.size		_ZN34_INTERNAL_7cb2ee3c_4_k_cu_afe127a84cuda3std3__420unreachable_sentinelE,(_ZN34_INTERNAL_7cb2ee3c_4_k_cu_afe127a84cuda3std6ranges3__45__cpo5ssizeE - _ZN34_INTERNAL_7cb2ee3c_4_k_cu_afe127a84cuda3std3__420unreachable_sentinelE)
_ZN34_INTERNAL_7cb2ee3c_4_k_cu_afe127a84cuda3std3__420unreachable_sentinelE:
	.zero		1
	.type		_ZN34_INTERNAL_7cb2ee3c_4_k_cu_afe127a84cuda3std6ranges3__45__cpo5ssizeE,@object
	.size		_ZN34_INTERNAL_7cb2ee3c_4_k_cu_afe127a84cuda3std6ranges3__45__cpo5ssizeE,(_ZN34_INTERNAL_7cb2ee3c_4_k_cu_afe127a86thrust24THRUST_300001_SM_1000_NS12placeholders2_3E - _ZN34_INTERNAL_7cb2ee3c_4_k_cu_afe127a84cuda3std6ranges3__45__cpo5ssizeE)
_ZN34_INTERNAL_7cb2ee3c_4_k_cu_afe127a84cuda3std6ranges3__45__cpo5ssizeE:
	.zero		1
	.type		_ZN34_INTERNAL_7cb2ee3c_4_k_cu_afe127a86thrust24THRUST_300001_SM_1000_NS12placeholders2_3E,@object
	.size		_ZN34_INTERNAL_7cb2ee3c_4_k_cu_afe127a86thrust24THRUST_300001_SM_1000_NS12placeholders2_3E,(_ZN34_INTERNAL_7cb2ee3c_4_k_cu_afe127a84cuda3std3__45__cpo4cendE - _ZN34_INTERNAL_7cb2ee3c_4_k_cu_afe127a86thrust24THRUST_300001_SM_1000_NS12placeholders2_3E)
_ZN34_INTERNAL_7cb2ee3c_4_k_cu_afe127a86thrust24THRUST_300001_SM_1000_NS12placeholders2_3E:
	.zero		1
	.type		_ZN34_INTERNAL_7cb2ee3c_4_k_cu_afe127a84cuda3std3__45__cpo4cendE,@object
	.size		_ZN34_INTERNAL_7cb2ee3c_4_k_cu_afe127a84cuda3std3__45__cpo4cendE,(_ZN34_INTERNAL_7cb2ee3c_4_k_cu_afe127a84cuda3std6ranges3__45__cpo4cendE - _ZN34_INTERNAL_7cb2ee3c_4_k_cu_afe127a84cuda3std3__45__cpo4cendE)
_ZN34_INTERNAL_7cb2ee3c_4_k_cu_afe127a84cuda3std3__45__cpo4cendE:
	.zero		1
	.type		_ZN34_INTERNAL_7cb2ee3c_4_k_cu_afe127a84cuda3std6ranges3__45__cpo4cendE,@object
	.size		_ZN34_INTERNAL_7cb2ee3c_4_k_cu_afe127a84cuda3std6ranges3__45__cpo4cendE,(_ZN34_INTERNAL_7cb2ee3c_4_k_cu_afe127a86thrust24THRUST_300001_SM_1000_NS12placeholders2_7E - _ZN34_INTERNAL_7cb2ee3c_4_k_cu_afe127a84cuda3std6ranges3__45__cpo4cendE)
_ZN34_INTERNAL_7cb2ee3c_4_k_cu_afe127a84cuda3std6ranges3__45__cpo4cendE:
	.zero		1
	.type		_ZN34_INTERNAL_7cb2ee3c_4_k_cu_afe127a86thrust24THRUST_300001_SM_1000_NS12placeholders2_7E,@object
	.size		_ZN34_INTERNAL_7cb2ee3c_4_k_cu_afe127a86thrust24THRUST_300001_SM_1000_NS12placeholders2_7E,(_ZN34_INTERNAL_7cb2ee3c_4_k_cu_afe127a84cuda3std3__45__cpo5crendE - _ZN34_INTERNAL_7cb2ee3c_4_k_cu_afe127a86thrust24THRUST_300001_SM_1000_NS12placeholders2_7E)
_ZN34_INTERNAL_7cb2ee3c_4_k_cu_afe127a86thrust24THRUST_300001_SM_1000_NS12placeholders2_7E:
	.zero		1
	.type		_ZN34_INTERNAL_7cb2ee3c_4_k_cu_afe127a84cuda3std3__45__cpo5crendE,@object
	.size		_ZN34_INTERNAL_7cb2ee3c_4_k_cu_afe127a84cuda3std3__45__cpo5crendE,(_ZN34_INTERNAL_7cb2ee3c_4_k_cu_afe127a84cuda3std6ranges3__45__cpo4prevE - _ZN34_INTERNAL_7cb2ee3c_4_k_cu_afe127a84cuda3std3__45__cpo5crendE)
_ZN34_INTERNAL_7cb2ee3c_4_k_cu_afe127a84cuda3std3__45__cpo5crendE:
	.zero		1
	.type		_ZN34_INTERNAL_7cb2ee3c_4_k_cu_afe127a84cuda3std6ranges3__45__cpo4prevE,@object
	.size		_ZN34_INTERNAL_7cb2ee3c_4_k_cu_afe127a84cuda3std6ranges3__45__cpo4prevE,(_ZN34_INTERNAL_7cb2ee3c_4_k_cu_afe127a84cuda3std6ranges3__45__cpo9iter_moveE - _ZN34_INTERNAL_7cb2ee3c_4_k_cu_afe127a84cuda3std6ranges3__45__cpo4prevE)
_ZN34_INTERNAL_7cb2ee3c_4_k_cu_afe127a84cuda3std6ranges3__45__cpo4prevE:
	.zero		1
	.type		_ZN34_INTERNAL_7cb2ee3c_4_k_cu_afe127a84cuda3std6ranges3__45__cpo9iter_moveE,@object
	.size		_ZN34_INTERNAL_7cb2ee3c_4_k_cu_afe127a84cuda3std6ranges3__45__cpo9iter_moveE,(_ZN34_INTERNAL_7cb2ee3c_4_k_cu_afe127a86thrust24THRUST_300001_SM_1000_NS6system6detail10sequential3seqE - _ZN34_INTERNAL_7cb2ee3c_4_k_cu_afe127a84cuda3std6ranges3__45__cpo9iter_moveE)
_ZN34_INTERNAL_7cb2ee3c_4_k_cu_afe127a84cuda3std6ranges3__45__cpo9iter_moveE:
	.zero		1
	.type		_ZN34_INTERNAL_7cb2ee3c_4_k_cu_afe127a86thrust24THRUST_300001_SM_1000_NS6system6detail10sequential3seqE,@object
	.size		_ZN34_INTERNAL_7cb2ee3c_4_k_cu_afe127a86thrust24THRUST_300001_SM_1000_NS6system6detail10sequential3seqE,(_ZN34_INTERNAL_7cb2ee3c_4_k_cu_afe127a86thrust24THRUST_300001_SM_1000_NS12placeholders2_9E - _ZN34_INTERNAL_7cb2ee3c_4_k_cu_afe127a86thrust24THRUST_300001_SM_1000_NS6system6detail10sequential3seqE)
_ZN34_INTERNAL_7cb2ee3c_4_k_cu_afe127a86thrust24THRUST_300001_SM_1000_NS6system6detail10sequential3seqE:
	.zero		1
	.type		_ZN34_INTERNAL_7cb2ee3c_4_k_cu_afe127a86thrust24THRUST_300001_SM_1000_NS12placeholders2_9E,@object
	.size		_ZN34_INTERNAL_7cb2ee3c_4_k_cu_afe127a86thrust24THRUST_300001_SM_1000_NS12placeholders2_9E,(_ZN34_INTERNAL_7cb2ee3c_4_k_cu_afe127a84cuda3std3__419piecewise_constructE - _ZN34_INTERNAL_7cb2ee3c_4_k_cu_afe127a86thrust24THRUST_300001_SM_1000_NS12placeholders2_9E)
_ZN34_INTERNAL_7cb2ee3c_4_k_cu_afe127a86thrust24THRUST_300001_SM_1000_NS12placeholders2_9E:
	.zero		1
	.type		_ZN34_INTERNAL_7cb2ee3c_4_k_cu_afe127a84cuda3std3__419piecewise_constructE,@object
	.size		_ZN34_INTERNAL_7cb2ee3c_4_k_cu_afe127a84cuda3std3__419piecewise_constructE,(_ZN34_INTERNAL_7cb2ee3c_4_k_cu_afe127a84cuda3std6ranges3__45__cpo5cdataE - _ZN34_INTERNAL_7cb2ee3c_4_k_cu_afe127a84cuda3std3__419piecewise_constructE)
_ZN34_INTERNAL_7cb2ee3c_4_k_cu_afe127a84cuda3std3__419piecewise_constructE:
	.zero		1
	.type		_ZN34_INTERNAL_7cb2ee3c_4_k_cu_afe127a84cuda3std6ranges3__45__cpo5cdataE,@object
	.size		_ZN34_INTERNAL_7cb2ee3c_4_k_cu_afe127a84cuda3std6ranges3__45__cpo5cdataE,(_ZN34_INTERNAL_7cb2ee3c_4_k_cu_afe127a86thrust24THRUST_300001_SM_1000_NS12placeholders2_1E - _ZN34_INTERNAL_7cb2ee3c_4_k_cu_afe127a84cuda3std6ranges3__45__cpo5cdataE)
_ZN34_INTERNAL_7cb2ee3c_4_k_cu_afe127a84cuda3std6ranges3__45__cpo5cdataE:
	.zero		1
	.type		_ZN34_INTERNAL_7cb2ee3c_4_k_cu_afe127a86thrust24THRUST_300001_SM_1000_NS12placeholders2_1E,@object
	.size		_ZN34_INTERNAL_7cb2ee3c_4_k_cu_afe127a86thrust24THRUST_300001_SM_1000_NS12placeholders2_1E,(_ZN34_INTERNAL_7cb2ee3c_4_k_cu_afe127a84cuda3std3__45__cpo3endE - _ZN34_INTERNAL_7cb2ee3c_4_k_cu_afe127a86thrust24THRUST_300001_SM_1000_NS12placeholders2_1E)
_ZN34_INTERNAL_7cb2ee3c_4_k_cu_afe127a86thrust24THRUST_300001_SM_1000_NS12placeholders2_1E:
	.zero		1
	.type		_ZN34_INTERNAL_7cb2ee3c_4_k_cu_afe127a84cuda3std3__45__cpo3endE,@object
	.size		_ZN34_INTERNAL_7cb2ee3c_4_k_cu_afe127a84cuda3std3__45__cpo3endE,(_ZN34_INTERNAL_7cb2ee3c_4_k_cu_afe127a84cuda3std6ranges3__45__cpo3endE - _ZN34_INTERNAL_7cb2ee3c_4_k_cu_afe127a84cuda3std3__45__cpo3endE)
_ZN34_INTERNAL_7cb2ee3c_4_k_cu_afe127a84cuda3std3__45__cpo3endE:
	.zero		1
	.type		_ZN34_INTERNAL_7cb2ee3c_4_k_cu_afe127a84cuda3std6ranges3__45__cpo3endE,@object
	.size		_ZN34_INTERNAL_7cb2ee3c_4_k_cu_afe127a84cuda3std6ranges3__45__cpo3endE,(_ZN34_INTERNAL_7cb2ee3c_4_k_cu_afe127a86thrust24THRUST_300001_SM_1000_NS12placeholders2_5E - _ZN34_INTERNAL_7cb2ee3c_4_k_cu_afe127a84cuda3std6ranges3__45__cpo3endE)
_ZN34_INTERNAL_7cb2ee3c_4_k_cu_afe127a84cuda3std6ranges3__45__cpo3endE:
	.zero		1
	.type		_ZN34_INTERNAL_7cb2ee3c_4_k_cu_afe127a86thrust24THRUST_300001_SM_1000_NS12placeholders2_5E,@object
	.size		_ZN34_INTERNAL_7cb2ee3c_4_k_cu_afe127a86thrust24THRUST_300001_SM_1000_NS12placeholders2_5E,(_ZN34_INTERNAL_7cb2ee3c_4_k_cu_afe127a84cuda3std3__45__cpo4rendE - _ZN34_INTERNAL_7cb2ee3c_4_k_cu_afe127a86thrust24THRUST_300001_SM_1000_NS12placeholders2_5E)
_ZN34_INTERNAL_7cb2ee3c_4_k_cu_afe127a86thrust24THRUST_300001_SM_1000_NS12placeholders2_5E:
	.zero		1
	.type		_ZN34_INTERNAL_7cb2ee3c_4_k_cu_afe127a84cuda3std3__45__cpo4rendE,@object
	.size		_ZN34_INTERNAL_7cb2ee3c_4_k_cu_afe127a84cuda3std3__45__cpo4rendE,(_ZN34_INTERNAL_7cb2ee3c_4_k_cu_afe127a84cuda3std6ranges3__45__cpo9iter_swapE - _ZN34_INTERNAL_7cb2ee3c_4_k_cu_afe127a84cuda3std3__45__cpo4rendE)
_ZN34_INTERNAL_7cb2ee3c_4_k_cu_afe127a84cuda3std3__45__cpo4rendE:
	.zero		1
	.type		_ZN34_INTERNAL_7cb2ee3c_4_k_cu_afe127a84cuda3std6ranges3__45__cpo9iter_swapE,@object
	.size		_ZN34_INTERNAL_7cb2ee3c_4_k_cu_afe127a84cuda3std6ranges3__45__cpo9iter_swapE,(_ZN34_INTERNAL_7cb2ee3c_4_k_cu_afe127a84cuda3std3__48unexpectE - _ZN34_INTERNAL_7cb2ee3c_4_k_cu_afe127a84cuda3std6ranges3__45__cpo9iter_swapE)
_ZN34_INTERNAL_7cb2ee3c_4_k_cu_afe127a84cuda3std6ranges3__45__cpo9iter_swapE:
	.zero		1
	.type		_ZN34_INTERNAL_7cb2ee3c_4_k_cu_afe127a84cuda3std3__48unexpectE,@object
	.size		_ZN34_INTERNAL_7cb2ee3c_4_k_cu_afe127a84cuda3std3__48unexpectE,(_ZN34_INTERNAL_7cb2ee3c_4_k_cu_afe127a86thrust24THRUST_300001_SM_1000_NS8cuda_cub3parE - _ZN34_INTERNAL_7cb2ee3c_4_k_cu_afe127a84cuda3std3__48unexpectE)
_ZN34_INTERNAL_7cb2ee3c_4_k_cu_afe127a84cuda3std3__48unexpectE:
	.zero		1
	.type		_ZN34_INTERNAL_7cb2ee3c_4_k_cu_afe127a86thrust24THRUST_300001_SM_1000_NS8cuda_cub3parE,@object
	.size		_ZN34_INTERNAL_7cb2ee3c_4_k_cu_afe127a86thrust24THRUST_300001_SM_1000_NS8cuda_cub3parE,(.L_29 - _ZN34_INTERNAL_7cb2ee3c_4_k_cu_afe127a86thrust24THRUST_300001_SM_1000_NS8cuda_cub3parE)
_ZN34_INTERNAL_7cb2ee3c_4_k_cu_afe127a86thrust24THRUST_300001_SM_1000_NS8cuda_cub3parE:
	.zero		1
.L_29:


//--------------------- .nv.shared._ZN6thrust24THRUST_300001_SM_1000_NS8cuda_cub4core6detail13_kernel_agentINS1_8__reduce11ReduceAgentIPN4cuda3std3__45tupleIJdlEEESC_SB_lNS1_9__extrema9arg_max_fIdl10comparatorEEEEJSC_SC_iSG_EEEvDpT0_ --------------------------
	.section	.nv.shared._ZN6thrust24THRUST_300001_SM_1000_NS8cuda_cub4core6detail13_kernel_agentINS1_8__reduce11ReduceAgentIPN4cuda3std3__45tupleIJdlEEESC_SB_lNS1_9__extrema9arg_max_fIdl10comparatorEEEEJSC_SC_iSG_EEEvDpT0_,"aw",@nobits
	.sectionflags	@""
	.align	16
	.zero		1024


//--------------------- .nv.shared._ZN6thrust24THRUST_300001_SM_1000_NS8cuda_cub4core6detail13_kernel_agentINS1_8__reduce10DrainAgentIlEEJN3cub18CUB_300001_SM_10009GridQueueIyEElEEEvDpT0_ --------------------------
	.section	.nv.shared._ZN6thrust24THRUST_300001_SM_1000_NS8cuda_cub4core6detail13_kernel_agentINS1_8__reduce10DrainAgentIlEEJN3cub18CUB_300001_SM_10009GridQueueIyEElEEEvDpT0_,"aw",@nobits
	.sectionflags	@""
	.align	16
	.zero		1024


//--------------------- .nv.shared._ZN6thrust24THRUST_300001_SM_1000_NS8cuda_cub4core6detail13_kernel_agentINS1_8__reduce11ReduceAgentINS0_12zip_iteratorIN4cuda3std3__45tupleIJNS0_10device_ptrIdEENS0_17counting_iteratorIlNS0_11use_defaultESF_SF_EEEEEEEPNSB_IJdlEEESJ_lNS1_9__extrema9arg_max_fIdl10comparatorEEEEJSI_SK_lN3cub18CUB_300001_SM_100013GridEvenShareIlEENSR_9GridQueueIyEESO_EEEvDpT0_ --------------------------
	.section	.nv.shared._ZN6thrust24THRUST_300001_SM_1000_NS8cuda_cub4core6detail13_kernel_agentINS1_8__reduce11ReduceAgentINS0_12zip_iteratorIN4cuda3std3__45tupleIJNS0_10device_ptrIdEENS0_17counting_iteratorIlNS0_11use_defaultESF_SF_EEEEEEEPNSB_IJdlEEESJ_lNS1_9__extrema9arg_max_fIdl10comparatorEEEEJSI_SK_lN3cub18CUB_300001_SM_100013GridEvenShareIlEENSR_9GridQueueIyEESO_EEEvDpT0_,"aw",@nobits
	.sectionflags	@""
	.align	16
	.zero		1024


//--------------------- .nv.shared._ZN6thrust24THRUST_300001_SM_1000_NS8cuda_cub4core6detail13_kernel_agentINS1_8__reduce11ReduceAgentINS0_12zip_iteratorIN4cuda3std3__45tupleIJNS0_10device_ptrIdEENS0_17counting_iteratorIlNS0_11use_defaultESF_SF_EEEEEEEPNSB_IJdlEEESJ_lNS1_9__extrema9arg_max_fIdl10comparatorEEEEJSI_SK_lSO_EEEvDpT0_ --------------------------
	.section	.nv.shared._ZN6thrust24THRUST_300001_SM_1000_NS8cuda_cub4core6detail13_kernel_agentINS1_8__reduce11ReduceAgentINS0_12zip_iteratorIN4cuda3std3__45tupleIJNS0_10device_ptrIdEENS0_17counting_iteratorIlNS0_11use_defaultESF_SF_EEEEEEEPNSB_IJdlEEESJ_lNS1_9__extrema9arg_max_fIdl10comparatorEEEEJSI_SK_lSO_EEEvDpT0_,"aw",@nobits
	.sectionflags	@""
	.align	16
	.zero		1024


//--------------------- .nv.shared._ZN6thrust24THRUST_300001_SM_1000_NS8cuda_cub4core6detail13_kernel_agentINS1_8__reduce11ReduceAgentIPN4cuda3std3__45tupleIJdlEEESC_SB_iNS1_9__extrema9arg_max_fIdl10comparatorEEEEJSC_SC_iSG_EEEvDpT0_ --------------------------
	.section	.nv.shared._ZN6thrust24THRUST_300001_SM_1000_NS8cuda_cub4core6detail13_kernel_agentINS1_8__reduce11ReduceAgentIPN4cuda3std3__45tupleIJdlEEESC_SB_iNS1_9__extrema9arg_max_fIdl10comparatorEEEEJSC_SC_iSG_EEEvDpT0_,"aw",@nobits
	.sectionflags	@""
	.align	16
	.zero		1024


//--------------------- .nv.shared._ZN6thrust24THRUST_300001_SM_1000_NS8cuda_cub4core6detail13_kernel_agentINS1_8__reduce10DrainAgentIiEEJN3cub18CUB_300001_SM_10009GridQueueIjEEiEEEvDpT0_ --------------------------
	.section	.nv.shared._ZN6thrust24THRUST_300001_SM_1000_NS8cuda_cub4core6detail13_kernel_agentINS1_8__reduce10DrainAgentIiEEJN3cub18CUB_300001_SM_10009GridQueueIjEEiEEEvDpT0_,"aw",@nobits
	.sectionflags	@""
	.align	16
	.zero		1024


//--------------------- .nv.shared._ZN6thrust24THRUST_300001_SM_1000_NS8cuda_cub4core6detail13_kernel_agentINS1_8__reduce11ReduceAgentINS0_12zip_iteratorIN4cuda3std3__45tupleIJNS0_10device_ptrIdEENS0_17counting_iteratorIlNS0_11use_defaultESF_SF_EEEEEEEPNSB_IJdlEEESJ_iNS1_9__extrema9arg_max_fIdl10comparatorEEEEJSI_SK_iN3cub18CUB_300001_SM_100013GridEvenShareIiEENSR_9GridQueueIjEESO_EEEvDpT0_ --------------------------
	.section	.nv.shared._ZN6thrust24THRUST_300001_SM_1000_NS8cuda_cub4core6detail13_kernel_agentINS1_8__reduce11ReduceAgentINS0_12zip_iteratorIN4cuda3std3__45tupleIJNS0_10device_ptrIdEENS0_17counting_iteratorIlNS0_11use_defaultESF_SF_EEEEEEEPNSB_IJdlEEESJ_iNS1_9__extrema9arg_max_fIdl10comparatorEEEEJSI_SK_iN3cub18CUB_300001_SM_100013GridEvenShareIiEENSR_9GridQueueIjEESO_EEEvDpT0_,"aw",@nobits
	.sectionflags	@""
	.align	16
	.zero		1024


//--------------------- .nv.shared._ZN6thrust24THRUST_300001_SM_1000_NS8cuda_cub4core6detail13_kernel_agentINS1_8__reduce11ReduceAgentINS0_12zip_iteratorIN4cuda3std3__45tupleIJNS0_10device_ptrIdEENS0_17counting_iteratorIlNS0_11use_defaultESF_SF_EEEEEEEPNSB_IJdlEEESJ_iNS1_9__extrema9arg_max_fIdl10comparatorEEEEJSI_SK_iSO_EEEvDpT0_ --------------------------
	.section	.nv.shared._ZN6thrust24THRUST_300001_SM_1000_NS8cuda_cub4core6detail13_kernel_agentINS1_8__reduce11ReduceAgentINS0_12zip_iteratorIN4cuda3std3__45tupleIJNS0_10device_ptrIdEENS0_17counting_iteratorIlNS0_11use_defaultESF_SF_EEEEEEEPNSB_IJdlEEESJ_iNS1_9__extrema9arg_max_fIdl10comparatorEEEEJSI_SK_iSO_EEEvDpT0_,"aw",@nobits
	.sectionflags	@""
	.align	16
	.zero		1024


//--------------------- .nv.shared._Z28subtract_row_from_rows_belowPdii --------------------------
	.section	.nv.shared._Z28subtract_row_from_rows_belowPdii,"aw",@nobits
	.sectionflags	@""
	.align	16
	.zero		1024


//--------------------- .nv.shared._Z9swap_rowsPdiii --------------------------
	.section	.nv.shared._Z9swap_rowsPdiii,"aw",@nobits
	.sectionflags	@""
	.align	16
	.zero		1024


//--------------------- .nv.constant0._ZN3cub18CUB_300001_SM_10006detail11EmptyKernelIvEEvv --------------------------
	.section	.nv.constant0._ZN3cub18CUB_300001_SM_10006detail11EmptyKernelIvEEvv,"a",@progbits
	.sectionflags	@""
	.align	4
.nv.constant0._ZN3cub18CUB_300001_SM_10006detail11EmptyKernelIvEEvv:
	.zero		896


//--------------------- .nv.constant0._ZN6thrust24THRUST_300001_SM_1000_NS8cuda_cub4core6detail13_kernel_agentINS1_8__reduce11ReduceAgentIPN4cuda3std3__45tupleIJdlEEESC_SB_lNS1_9__extrema9arg_max_fIdl10comparatorEEEEJSC_SC_iSG_EEEvDpT0_ --------------------------
	.section	.nv.constant0._ZN6thrust24THRUST_300001_SM_1000_NS8cuda_cub4core6detail13_kernel_agentINS1_8__reduce11ReduceAgentIPN4cuda3std3__45tupleIJdlEEESC_SB_lNS1_9__extrema9arg_max_fIdl10comparatorEEEEJSC_SC_iSG_EEEvDpT0_,"a",@progbits
	.sectionflags	@""
	.align	4
.nv.constant0._ZN6thrust24THRUST_300001_SM_1000_NS8cuda_cub4core6detail13_kernel_agentINS1_8__reduce11ReduceAgentIPN4cuda3std3__45tupleIJdlEEESC_SB_lNS1_9__extrema9arg_max_fIdl10comparatorEEEEJSC_SC_iSG_EEEvDpT0_:
	.zero		917


//--------------------- .nv.constant0._ZN6thrust24THRUST_300001_SM_1000_NS8cuda_cub4core6detail13_kernel_agentINS1_8__reduce10DrainAgentIlEEJN3cub18CUB_300001_SM_10009GridQueueIyEElEEEvDpT0_ --------------------------
	.section	.nv.constant0._ZN6thrust24THRUST_300001_SM_1000_NS8cuda_cub4core6detail13_kernel_agentINS1_8__reduce10DrainAgentIlEEJN3cub18CUB_300001_SM_10009GridQueueIyEElEEEvDpT0_,"a",@progbits
	.sectionflags	@""
	.align	4
.nv.constant0._ZN6thrust24THRUST_300001_SM_1000_NS8cuda_cub4core6detail13_kernel_agentINS1_8__reduce10DrainAgentIlEEJN3cub18CUB_300001_SM_10009GridQueueIyEElEEEvDpT0_:
	.zero		912


//--------------------- .nv.constant0._ZN6thrust24THRUST_300001_SM_1000_NS8cuda_cub4core6detail13_kernel_agentINS1_8__reduce11ReduceAgentINS0_12zip_iteratorIN4cuda3std3__45tupleIJNS0_10device_ptrIdEENS0_17counting_iteratorIlNS0_11use_defaultESF_SF_EEEEEEEPNSB_IJdlEEESJ_lNS1_9__extrema9arg_max_fIdl10comparatorEEEEJSI_SK_lN3cub18CUB_300001_SM_100013GridEvenShareIlEENSR_9GridQueueIyEESO_EEEvDpT0_ --------------------------
	.section	.nv.constant0._ZN6thrust24THRUST_300001_SM_1000_NS8cuda_cub4core6detail13_kernel_agentINS1_8__reduce11ReduceAgentINS0_12zip_iteratorIN4cuda3std3__45tupleIJNS0_10device_ptrIdEENS0_17counting_iteratorIlNS0_11use_defaultESF_SF_EEEEEEEPNSB_IJdlEEESJ_lNS1_9__extrema9arg_max_fIdl10comparatorEEEEJSI_SK_lN3cub18CUB_300001_SM_100013GridEvenShareIlEENSR_9GridQueueIyEESO_EEEvDpT0_,"a",@progbits
	.sectionflags	@""
	.align	4
.nv.constant0._ZN6thrust24THRUST_300001_SM_1000_NS8cuda_cub4core6detail13_kernel_agentINS1_8__reduce11ReduceAgentINS0_12zip_iteratorIN4cuda3std3__45tupleIJNS0_10device_ptrIdEENS0_17counting_iteratorIlNS0_11use_defaultESF_SF_EEEEEEEPNSB_IJdlEEESJ_lNS1_9__extrema9arg_max_fIdl10comparatorEEEEJSI_SK_lN3cub18CUB_300001_SM_100013GridEvenShareIlEENSR_9GridQueueIyEESO_EEEvDpT0_:
	.zero		1009


//--------------------- .nv.constant0._ZN6thrust24THRUST_300001_SM_1000_NS8cuda_cub4core6detail13_kernel_agentINS1_8__reduce11ReduceAgentINS0_12zip_iteratorIN4cuda3std3__45tupleIJNS0_10device_ptrIdEENS0_17counting_iteratorIlNS0_11use_defaultESF_SF_EEEEEEEPNSB_IJdlEEESJ_lNS1_9__extrema9arg_max_fIdl10comparatorEEEEJSI_SK_lSO_EEEvDpT0_ --------------------------
	.section	.nv.constant0._ZN6thrust24THRUST_300001_SM_1000_NS8cuda_cub4core6detail13_kernel_agentINS1_8__reduce11ReduceAgentINS0_12zip_iteratorIN4cuda3std3__45tupleIJNS0_10device_ptrIdEENS0_17counting_iteratorIlNS0_11use_defaultESF_SF_EEEEEEEPNSB_IJdlEEESJ_lNS1_9__extrema9arg_max_fIdl10comparatorEEEEJSI_SK_lSO_EEEvDpT0_,"a",@progbits
	.sectionflags	@""
	.align	4
.nv.constant0._ZN6thrust24THRUST_300001_SM_1000_NS8cuda_cub4core6detail13_kernel_agentINS1_8__reduce11ReduceAgentINS0_12zip_iteratorIN4cuda3std3__45tupleIJNS0_10device_ptrIdEENS0_17counting_iteratorIlNS0_11use_defaultESF_SF_EEEEEEEPNSB_IJdlEEESJ_lNS1_9__extrema9arg_max_fIdl10comparatorEEEEJSI_SK_lSO_EEEvDpT0_:
	.zero		929


//--------------------- .nv.constant0._ZN6thrust24THRUST_300001_SM_1000_NS8cuda_cub4core6detail13_kernel_agentINS1_8__reduce11ReduceAgentIPN4cuda3std3__45tupleIJdlEEESC_SB_iNS1_9__extrema9arg_max_fIdl10comparatorEEEEJSC_SC_iSG_EEEvDpT0_ --------------------------
	.section	.nv.constant0._ZN6thrust24THRUST_300001_SM_1000_NS8cuda_cub4core6detail13_kernel_agentINS1_8__reduce11ReduceAgentIPN4cuda3std3__45tupleIJdlEEESC_SB_iNS1_9__extrema9arg_max_fIdl10comparatorEEEEJSC_SC_iSG_EEEvDpT0_,"a",@progbits
	.sectionflags	@""
	.align	4
.nv.constant0._ZN6thrust24THRUST_300001_SM_1000_NS8cuda_cub4core6detail13_kernel_agentINS1_8__reduce11ReduceAgentIPN4cuda3std3__45tupleIJdlEEESC_SB_iNS1_9__extrema9arg_max_fIdl10comparatorEEEEJSC_SC_iSG_EEEvDpT0_:
	.zero		917


//--------------------- .nv.constant0._ZN6thrust24THRUST_300001_SM_1000_NS8cuda_cub4core6detail13_kernel_agentINS1_8__reduce10DrainAgentIiEEJN3cub18CUB_300001_SM_10009GridQueueIjEEiEEEvDpT0_ --------------------------
	.section	.nv.constant0._ZN6thrust24THRUST_300001_SM_1000_NS8cuda_cub4core6detail13_kernel_agentINS1_8__reduce10DrainAgentIiEEJN3cub18CUB_300001_SM_10009GridQueueIjEEiEEEvDpT0_,"a",@progbits
	.sectionflags	@""
	.align	4
.nv.constant0._ZN6thrust24THRUST_300001_SM_1000_NS8cuda_cub4core6detail13_kernel_agentINS1_8__reduce10DrainAgentIiEEJN3cub18CUB_300001_SM_10009GridQueueIjEEiEEEvDpT0_:
	.zero		908


//--------------------- .nv.constant0._ZN6thrust24THRUST_300001_SM_1000_NS8cuda_cub4core6detail13_kernel_agentINS1_8__reduce11ReduceAgentINS0_12zip_iteratorIN4cuda3std3__45tupleIJNS0_10device_ptrIdEENS0_17counting_iteratorIlNS0_11use_defaultESF_SF_EEEEEEEPNSB_IJdlEEESJ_iNS1_9__extrema9arg_max_fIdl10comparatorEEEEJSI_SK_iN3cub18CUB_300001_SM_100013GridEvenShareIiEENSR_9GridQueueIjEESO_EEEvDpT0_ --------------------------
	.section	.nv.constant0._ZN6thrust24THRUST_300001_SM_1000_NS8cuda_cub4core6detail13_kernel_agentINS1_8__reduce11ReduceAgentINS0_12zip_iteratorIN4cuda3std3__45tupleIJNS0_10device_ptrIdEENS0_17counting_iteratorIlNS0_11use_defaultESF_SF_EEEEEEEPNSB_IJdlEEESJ_iNS1_9__extrema9arg_max_fIdl10comparatorEEEEJSI_SK_iN3cub18CUB_300001_SM_100013GridEvenShareIiEENSR_9GridQueueIjEESO_EEEvDpT0_,"a",@progbits
	.sectionflags	@""
	.align	4
.nv.constant0._ZN6thrust24THRUST_300001_SM_1000_NS8cuda_cub4core6detail13_kernel_agentINS1_8__reduce11ReduceAgentINS0_12zip_iteratorIN4cuda3std3__45tupleIJNS0_10device_ptrIdEENS0_17counting_iteratorIlNS0_11use_defaultESF_SF_EEEEEEEPNSB_IJdlEEESJ_iNS1_9__extrema9arg_max_fIdl10comparatorEEEEJSI_SK_iN3cub18CUB_300001_SM_100013GridEvenShareIiEENSR_9GridQueueIjEESO_EEEvDpT0_:
	.zero		977


//--------------------- .nv.constant0._ZN6thrust24THRUST_300001_SM_1000_NS8cuda_cub4core6detail13_kernel_agentINS1_8__reduce11ReduceAgentINS0_12zip_iteratorIN4cuda3std3__45tupleIJNS0_10device_ptrIdEENS0_17counting_iteratorIlNS0_11use_defaultESF_SF_EEEEEEEPNSB_IJdlEEESJ_iNS1_9__extrema9arg_max_fIdl10comparatorEEEEJSI_SK_iSO_EEEvDpT0_ --------------------------
	.section	.nv.constant0._ZN6thrust24THRUST_300001_SM_1000_NS8cuda_cub4core6detail13_kernel_agentINS1_8__reduce11ReduceAgentINS0_12zip_iteratorIN4cuda3std3__45tupleIJNS0_10device_ptrIdEENS0_17counting_iteratorIlNS0_11use_defaultESF_SF_EEEEEEEPNSB_IJdlEEESJ_iNS1_9__extrema9arg_max_fIdl10comparatorEEEEJSI_SK_iSO_EEEvDpT0_,"a",@progbits
	.sectionflags	@""
	.align	4
.nv.constant0._ZN6thrust24THRUST_300001_SM_1000_NS8cuda_cub4core6detail13_kernel_agentINS1_8__reduce11ReduceAgentINS0_12zip_iteratorIN4cuda3std3__45tupleIJNS0_10device_ptrIdEENS0_17counting_iteratorIlNS0_11use_defaultESF_SF_EEEEEEEPNSB_IJdlEEESJ_iNS1_9__extrema9arg_max_fIdl10comparatorEEEEJSI_SK_iSO_EEEvDpT0_:
	.zero		925


//--------------------- .nv.constant0._Z28subtract_row_from_rows_belowPdii --------------------------
	.section	.nv.constant0._Z28subtract_row_from_rows_belowPdii,"a",@progbits
	.sectionflags	@""
	.align	4
.nv.constant0._Z28subtract_row_from_rows_belowPdii:
	.zero		912


//--------------------- .nv.constant0._Z9swap_rowsPdiii --------------------------
	.section	.nv.constant0._Z9swap_rowsPdiii,"a",@progbits
	.sectionflags	@""
	.align	4
.nv.constant0._Z9swap_rowsPdiii:
	.zero		916


//--------------------- SYMBOLS --------------------------

	.type		.nv.reservedSmem.offset0,@object
	.size		.nv.reservedSmem.offset0,0x4
	.type		.nv.reservedSmem.cap,@object
	.size		.nv.reservedSmem.cap,0x4
